	.target	sm_90a

	.elftype	@"ET_EXEC"


//--------------------- .note.nv.tkinfo           --------------------------
	.section	.note.nv.tkinfo,"",@"SHT_NOTE"
	.sectionflags	@"SHF_NOTE_NV_TKINFO"
	.tkinfo
        /*0018*/ 	.word	0x00000002
        /*0030*/ 	.string	""
        /*0030*/ 	.string	"ptxas"
        /*0030*/ 	.string	"Cuda compilation tools, release 13.0, V13.0.88"
        /*0030*/ 	.string	"Build cuda_13.0.r13.0/compiler.36424714_0"
        /*0030*/ 	.string	"-v  -suppress-debug-info  -lineinfo  -arch sm_90a "



//--------------------- .note.nv.cuinfo           --------------------------
	.section	.note.nv.cuinfo,"",@"SHT_NOTE"
	.sectionflags	@"SHF_NOTE_NV_CUINFO"
        /*0018*/ 	.short	0x0002
        /*001a*/ 	.short	0x005a
        /*001c*/ 	.short	0x0082
	.zero		2


//--------------------- .nv.info                  --------------------------
	.section	.nv.info,"",@"SHT_CUDA_INFO"
	.align	4


	//----- nvinfo : EIATTR_REGCOUNT
	.align		4
        /*0000*/ 	.byte	0x04, 0x2f
        /*0002*/ 	.short	(.L_1 - .L_0)
	.align		4
.L_0:
        /*0004*/ 	.word	index@(matmul_kernel)
        /*0008*/ 	.word	0x000000ff


	//----- nvinfo : EIATTR_FRAME_SIZE
	.align		4
.L_1:
        /*000c*/ 	.byte	0x04, 0x11
        /*000e*/ 	.short	(.L_3 - .L_2)
	.align		4
.L_2:
        /*0010*/ 	.word	index@(matmul_kernel)
        /*0014*/ 	.word	0x000009e0


	//----- nvinfo : EIATTR_MIN_STACK_SIZE
	.align		4
.L_3:
        /*0018*/ 	.byte	0x04, 0x12
        /*001a*/ 	.short	(.L_5 - .L_4)
	.align		4
.L_4:
        /*001c*/ 	.word	index@(matmul_kernel)
        /*0020*/ 	.word	0x000009e0
.L_5:


//--------------------- .nv.compat                --------------------------
	.section	.nv.compat,"",@"SHT_CUDA_COMPAT_INFO"
	.align	4
        /*0000*/ 	.byte	0x02, 0x09, 0x01, 0x00, 0x02, 0x02, 0x04, 0x00, 0x02, 0x05, 0x05, 0x00, 0x03, 0x07, 0x01, 0x01
        /*0010*/ 	.byte	0x02, 0x03, 0x00, 0x00, 0x02, 0x06, 0x01, 0x00, 0x04, 0x0b, 0x08, 0x00, 0x00, 0x00, 0x00, 0x00
        /*0020*/ 	.byte	0x00, 0x00, 0x00, 0x00


//--------------------- .nv.info.matmul_kernel    --------------------------
	.section	.nv.info.matmul_kernel,"",@"SHT_CUDA_INFO"
	.sectionflags	@""
	.align	4


	//----- nvinfo : EIATTR_CUDA_API_VERSION
	.align		4
        /*0000*/ 	.byte	0x04, 0x37
        /*0002*/ 	.short	(.L_7 - .L_6)
.L_6:
        /*0004*/ 	.word	0x00000082


	//----- nvinfo : EIATTR_KPARAM_INFO
	.align		4
.L_7:
        /*0008*/ 	.byte	0x04, 0x17
        /*000a*/ 	.short	(.L_9 - .L_8)
.L_8:
        /*000c*/ 	.word	0x00000000
        /*0010*/ 	.short	0x000d
        /*0012*/ 	.short	0x0048
        /*0014*/ 	.byte	0x00, 0xf4, 0x21, 0x00


	//----- nvinfo : EIATTR_KPARAM_INFO
	.align		4
.L_9:
        /*0018*/ 	.byte	0x04, 0x17
        /*001a*/ 	.short	(.L_11 - .L_10)
.L_10:
        /*001c*/ 	.word	0x00000000
        /*0020*/ 	.short	0x000c
        /*0022*/ 	.short	0x0040
        /*0024*/ 	.byte	0x00, 0xf4, 0x21, 0x00


	//----- nvinfo : EIATTR_KPARAM_INFO
	.align		4
.L_11:
        /*0028*/ 	.byte	0x04, 0x17
        /*002a*/ 	.short	(.L_13 - .L_12)
.L_12:
        /*002c*/ 	.word	0x00000000
        /*0030*/ 	.short	0x000b
        /*0032*/ 	.short	0x0038
        /*0034*/ 	.byte	0x00, 0xf0, 0x11, 0x00


	//----- nvinfo : EIATTR_KPARAM_INFO
	.align		4
.L_13:
        /*0038*/ 	.byte	0x04, 0x17
        /*003a*/ 	.short	(.L_15 - .L_14)
.L_14:
        /*003c*/ 	.word	0x00000000
        /*0040*/ 	.short	0x000a
        /*0042*/ 	.short	0x0034
        /*0044*/ 	.byte	0x00, 0xf0, 0x11, 0x00


	//----- nvinfo : EIATTR_KPARAM_INFO
	.align		4
.L_15:
        /*0048*/ 	.byte	0x04, 0x17
        /*004a*/ 	.short	(.L_17 - .L_16)
.L_16:
        /*004c*/ 	.word	0x00000000
        /*0050*/ 	.short	0x0009
        /*0052*/ 	.short	0x0030
        /*0054*/ 	.byte	0x00, 0xf0, 0x11, 0x00


	//----- nvinfo : EIATTR_KPARAM_INFO
	.align		4
.L_17:
        /*0058*/ 	.byte	0x04, 0x17
        /*005a*/ 	.short	(.L_19 - .L_18)
.L_18:
        /*005c*/ 	.word	0x00000000
        /*0060*/ 	.short	0x0008
        /*0062*/ 	.short	0x002c
        /*0064*/ 	.byte	0x00, 0xf0, 0x11, 0x00


	//----- nvinfo : EIATTR_KPARAM_INFO
	.align		4
.L_19:
        /*0068*/ 	.byte	0x04, 0x17
        /*006a*/ 	.short	(.L_21 - .L_20)
.L_20:
        /*006c*/ 	.word	0x00000000
        /*0070*/ 	.short	0x0007
        /*0072*/ 	.short	0x0028
        /*0074*/ 	.byte	0x00, 0xf0, 0x11, 0x00


	//----- nvinfo : EIATTR_KPARAM_INFO
	.align		4
.L_21:
        /*0078*/ 	.byte	0x04, 0x17
        /*007a*/ 	.short	(.L_23 - .L_22)
.L_22:
        /*007c*/ 	.word	0x00000000
        /*0080*/ 	.short	0x0006
        /*0082*/ 	.short	0x0024
        /*0084*/ 	.byte	0x00, 0xf0, 0x11, 0x00


	//----- nvinfo : EIATTR_KPARAM_INFO
	.align		4
.L_23:
        /*0088*/ 	.byte	0x04, 0x17
        /*008a*/ 	.short	(.L_25 - .L_24)
.L_24:
        /*008c*/ 	.word	0x00000000
        /*0090*/ 	.short	0x0005
        /*0092*/ 	.short	0x0020
        /*0094*/ 	.byte	0x00, 0xf0, 0x11, 0x00


	//----- nvinfo : EIATTR_KPARAM_INFO
	.align		4
.L_25:
        /*0098*/ 	.byte	0x04, 0x17
        /*009a*/ 	.short	(.L_27 - .L_26)
.L_26:
        /*009c*/ 	.word	0x00000000
        /*00a0*/ 	.short	0x0004
        /*00a2*/ 	.short	0x001c
        /*00a4*/ 	.byte	0x00, 0xf0, 0x11, 0x00


	//----- nvinfo : EIATTR_KPARAM_INFO
	.align		4
.L_27:
        /*00a8*/ 	.byte	0x04, 0x17
        /*00aa*/ 	.short	(.L_29 - .L_28)
.L_28:
        /*00ac*/ 	.word	0x00000000
        /*00b0*/ 	.short	0x0003
        /*00b2*/ 	.short	0x0018
        /*00b4*/ 	.byte	0x00, 0xf0, 0x11, 0x00


	//----- nvinfo : EIATTR_KPARAM_INFO
	.align		4
.L_29:
        /*00b8*/ 	.byte	0x04, 0x17
        /*00ba*/ 	.short	(.L_31 - .L_30)
.L_30:
        /*00bc*/ 	.word	0x00000000
        /*00c0*/ 	.short	0x0002
        /*00c2*/ 	.short	0x0010
        /*00c4*/ 	.byte	0x00, 0xf4, 0x21, 0x00


	//----- nvinfo : EIATTR_KPARAM_INFO
	.align		4
.L_31:
        /*00c8*/ 	.byte	0x04, 0x17
        /*00ca*/ 	.short	(.L_33 - .L_32)
.L_32:
        /*00cc*/ 	.word	0x00000000
        /*00d0*/ 	.short	0x0001
        /*00d2*/ 	.short	0x0008
        /*00d4*/ 	.byte	0x00, 0xf4, 0x21, 0x00


	//----- nvinfo : EIATTR_KPARAM_INFO
	.align		4
.L_33:
        /*00d8*/ 	.byte	0x04, 0x17
        /*00da*/ 	.short	(.L_35 - .L_34)
.L_34:
        /*00dc*/ 	.word	0x00000000
        /*00e0*/ 	.short	0x0000
        /*00e2*/ 	.short	0x0000
        /*00e4*/ 	.byte	0x00, 0xf4, 0x21, 0x00


	//----- nvinfo : EIATTR_SPARSE_MMA_MASK
	.align		4
.L_35:
        /*00e8*/ 	.byte	0x03, 0x50
        /*00ea*/ 	.short	0x0000


	//----- nvinfo : EIATTR_MAXREG_COUNT
	.align		4
        /*00ec*/ 	.byte	0x03, 0x1b
        /*00ee*/ 	.short	0x00ff


	//----- nvinfo : EIATTR_NUM_BARRIERS
	.align		4
        /*00f0*/ 	.byte	0x02, 0x4c
        /*00f2*/ 	.byte	0x01
	.zero		1


	//----- nvinfo : EIATTR_ANNOTATIONS
	.align		4
        /*00f4*/ 	.byte	0x04, 0x55
        /*00f6*/ 	.short	(.L_37 - .L_36)


	//   ....[0]....
.L_36:
        /*00f8*/ 	.word	0x00000001
        /*00fc*/ 	.byte	0x90, 0x05, 0x00, 0x00, 0x01, 0x00, 0x00, 0x00, 0x30, 0x06, 0x00, 0x00, 0x01, 0x00, 0x00, 0x00
        /* <DEDUP_REMOVED lines=1117> */
        /*46dc*/ 	.byte	0x30, 0x4c, 0x01, 0x00


	//----- nvinfo : EIATTR_MERCURY_ISA_VERSION
	.align		4
.L_37:
        /*46e0*/ 	.byte	0x03, 0x5f
        /*46e2*/ 	.short	0x0101


	//----- nvinfo : EIATTR_EXIT_INSTR_OFFSETS
	.align		4
        /*46e4*/ 	.byte	0x04, 0x1c
        /*46e6*/ 	.short	(.L_39 - .L_38)


	//   ....[0]....
.L_38:
        /*46e8*/ 	.word	0x00015870


	//   ....[1]....
        /*46ec*/ 	.word	0x000158a0


	//----- nvinfo : EIATTR_REQNTID
	.align		4
.L_39:
        /*46f0*/ 	.byte	0x04, 0x10
        /*46f2*/ 	.short	(.L_41 - .L_40)
.L_40:
        /*46f4*/ 	.word	0x00000080
        /*46f8*/ 	.word	0x00000001
        /*46fc*/ 	.word	0x00000001


	//----- nvinfo : EIATTR_CBANK_PARAM_SIZE
	.align		4
.L_41:
        /*4700*/ 	.byte	0x03, 0x19
        /*4702*/ 	.short	0x0050


	//----- nvinfo : EIATTR_PARAM_CBANK
	.align		4
        /*4704*/ 	.byte	0x04, 0x0a
        /*4706*/ 	.short	(.L_43 - .L_42)
	.align		4
.L_42:
        /*4708*/ 	.word	index@(.nv.constant0.matmul_kernel)
        /*470c*/ 	.short	0x0210
        /*470e*/ 	.short	0x0050


	//----- nvinfo : EIATTR_SW_WAR
	.align		4
.L_43:
        /*4710*/ 	.byte	0x04, 0x36
        /*4712*/ 	.short	(.L_45 - .L_44)
.L_44:
        /*4714*/ 	.word	0x00000008
.L_45:


//--------------------- .nv.callgraph             --------------------------
	.section	.nv.callgraph,"",@"SHT_CUDA_CALLGRAPH"
	.align	4
	.sectionentsize	8
	.align		4
        /*0000*/ 	.word	0x00000000
	.align		4
        /*0004*/ 	.word	0xffffffff
	.align		4
        /*0008*/ 	.word	0x00000000
	.align		4
        /*000c*/ 	.word	0xfffffffe
	.align		4
        /*0010*/ 	.word	0x00000000
	.align		4
        /*0014*/ 	.word	0xfffffffd
	.align		4
        /*0018*/ 	.word	0x00000000
	.align		4
        /*001c*/ 	.word	0xfffffffc


//--------------------- .text.matmul_kernel       --------------------------
	.section	.text.matmul_kernel,"ax",@progbits
	.align	128
        .global         matmul_kernel
        .type           matmul_kernel,@function
        .size           matmul_kernel,(.L_x_3 - matmul_kernel)
        .other          matmul_kernel,@"STO_CUDA_ENTRY STV_DEFAULT"
matmul_kernel:
.text.matmul_kernel:
[----:B------:R-:W0:Y:S08]  /*0000*/  LDC R1, c[0x0][0x28] ;  /* 0x00000a00ff017b82 */ /* 0x000e300000000800 */
[----:B------:R-:W1:Y:S01]  /*0010*/  LDC.64 R2, c[0x0][0x228] ;  /* 0x00008a00ff027b82 */ /* 0x000e620000000a00 */
[----:B------:R-:W2:Y:S01]  /*0020*/  S2R R7, SR_CTAID.X ;  /* 0x0000000000077919 */ /* 0x000ea20000002500 */
[----:B0-----:R-:W-:Y:S01]  /*0030*/  VIADD R1, R1, 0xfffff620 ;  /* 0xfffff62001017836 */ /* 0x001fe20000000000 */
[----:B------:R-:W-:Y:S01]  /*0040*/  ULDC.64 UR60, c[0x0][0x208] ;  /* 0x00008200003c7ab9 */ /* 0x000fe20000000a00 */
[----:B------:R-:W-:Y:S01]  /*0050*/  CS2R R14, SRZ ;  /* 0x00000000000e7805 */ /* 0x000fe2000001ff00 */
[----:B------:R-:W0:Y:S01]  /*0060*/  S2R R24, SR_TID.X ;  /* 0x0000000000187919 */ /* 0x000e220000002100 */
[----:B------:R-:W-:-:S02]  /*0070*/  CS2R R16, SRZ ;  /* 0x0000000000107805 */ /* 0x000fc4000001ff00 */
[----:B------:R-:W-:Y:S01]  /*0080*/  CS2R R18, SRZ ;  /* 0x0000000000127805 */ /* 0x000fe2000001ff00 */
[----:B------:R-:W3:Y:S01]  /*0090*/  LDC R34, c[0x0][0x230] ;  /* 0x00008c00ff227b82 */ /* 0x000ee20000000800 */
[----:B------:R-:W-:Y:S02]  /*00a0*/  CS2R R20, SRZ ;  /* 0x0000000000147805 */ /* 0x000fe4000001ff00 */
[----:B------:R-:W-:Y:S02]  /*00b0*/  CS2R R22, SRZ ;  /* 0x0000000000167805 */ /* 0x000fe4000001ff00 */
[----:B------:R-:W-:Y:S02]  /*00c0*/  CS2R R56, SRZ ;  /* 0x0000000000387805 */ /* 0x000fe4000001ff00 */
[----:B------:R-:W-:Y:S01]  /*00d0*/  CS2R R58, SRZ ;  /* 0x00000000003a7805 */ /* 0x000fe2000001ff00 */
[----:B-1----:R-:W-:-:S05]  /*00e0*/  VIADD R0, R3, 0xf ;  /* 0x0000000f03007836 */ /* 0x002fca0000000000 */
[----:B------:R-:W-:Y:S01]  /*00f0*/  SHF.R.S32.HI R5, RZ, 0x1f, R0 ;  /* 0x0000001fff057819 */ /* 0x000fe20000011400 */
[----:B---3--:R-:W-:-:S03]  /*0100*/  VIADD R34, R34, 0x7f ;  /* 0x0000007f22227836 */ /* 0x008fc60000000000 */
[----:B------:R-:W-:Y:S02]  /*0110*/  LEA.HI R5, R5, R0, RZ, 0x4 ;  /* 0x0000000005057211 */ /* 0x000fe400078f20ff */
[----:B--2---:R-:W-:Y:S02]  /*0120*/  IABS R10, R7 ;  /* 0x00000007000a7213 */ /* 0x004fe40000000000 */
[----:B------:R-:W-:Y:S02]  /*0130*/  SHF.R.S32.HI R5, RZ, 0x4, R5 ;  /* 0x00000004ff057819 */ /* 0x000fe40000011405 */
[----:B0-----:R-:W-:-:S03]  /*0140*/  LOP3.LUT R61, R24, 0x7f, RZ, 0xc0, !PT ;  /* 0x0000007f183d7812 */ /* 0x001fc600078ec0ff */
[----:B------:R-:W-:-:S05]  /*0150*/  IMAD.SHL.U32 R6, R5, 0x8, RZ ;  /* 0x0000000805067824 */ /* 0x000fca00078e00ff */
[-C--:B------:R-:W-:Y:S02]  /*0160*/  IABS R9, R6.reuse ;  /* 0x0000000600097213 */ /* 0x080fe40000000000 */
[----:B------:R-:W-:Y:S02]  /*0170*/  IABS R12, R6 ;  /* 0x00000006000c7213 */ /* 0x000fe40000000000 */
[----:B------:R-:W0:Y:S08]  /*0180*/  I2F.RP R0, R9 ;  /* 0x0000000900007306 */ /* 0x000e300000209400 */
[----:B0-----:R-:W0:Y:S02]  /*0190*/  MUFU.RCP R0, R0 ;  /* 0x0000000000007308 */ /* 0x001e240000001000 */
[----:B0-----:R-:W-:-:S02]  /*01a0*/  VIADD R4, R0, 0xffffffe ;  /* 0x0ffffffe00047836 */ /* 0x001fc40000000000 */
[----:B------:R-:W-:-:S04]  /*01b0*/  IMAD.MOV R0, RZ, RZ, -R12 ;  /* 0x000000ffff007224 */ /* 0x000fc800078e0a0c */
[----:B------:R0:W1:Y:S02]  /*01c0*/  F2I.FTZ.U32.TRUNC.NTZ R5, R4 ;  /* 0x0000000400057305 */ /* 0x000064000021f000 */
[----:B0-----:R-:W-:Y:S01]  /*01d0*/  IMAD.MOV.U32 R4, RZ, RZ, RZ ;  /* 0x000000ffff047224 */ /* 0x001fe200078e00ff */
[----:B-1----:R-:W-:-:S05]  /*01e0*/  IADD3 R8, RZ, -R5, RZ ;  /* 0x80000005ff087210 */ /* 0x002fca0007ffe0ff */
[----:B------:R-:W-:Y:S02]  /*01f0*/  IMAD R11, R8, R9, RZ ;  /* 0x00000009080b7224 */ /* 0x000fe400078e02ff */
[----:B------:R-:W-:Y:S02]  /*0200*/  IMAD.MOV.U32 R8, RZ, RZ, R10 ;  /* 0x000000ffff087224 */ /* 0x000fe400078e000a */
[----:B------:R-:W-:-:S06]  /*0210*/  IMAD.HI.U32 R5, R5, R11, R4 ;  /* 0x0000000b05057227 */ /* 0x000fcc00078e0004 */
[----:B------:R-:W-:-:S04]  /*0220*/  IMAD.HI.U32 R5, R5, R8, RZ ;  /* 0x0000000805057227 */ /* 0x000fc800078e00ff */
[----:B------:R-:W-:-:S05]  /*0230*/  IMAD R0, R5, R0, R8 ;  /* 0x0000000005007224 */ /* 0x000fca00078e0208 */
[----:B------:R-:W-:-:S13]  /*0240*/  ISETP.GT.U32.AND P1, PT, R9, R0, PT ;  /* 0x000000000900720c */ /* 0x000fda0003f24070 */
[----:B------:R-:W-:Y:S01]  /*0250*/  @!P1 IMAD.IADD R0, R0, 0x1, -R9 ;  /* 0x0000000100009824 */ /* 0x000fe200078e0a09 */
[----:B------:R-:W-:Y:S02]  /*0260*/  @!P1 IADD3 R5, R5, 0x1, RZ ;  /* 0x0000000105059810 */ /* 0x000fe40007ffe0ff */
[----:B------:R-:W-:Y:S02]  /*0270*/  ISETP.NE.AND P1, PT, R6, RZ, PT ;  /* 0x000000ff0600720c */ /* 0x000fe40003f25270 */
[----:B------:R-:W-:Y:S02]  /*0280*/  ISETP.GE.U32.AND P0, PT, R0, R9, PT ;  /* 0x000000090000720c */ /* 0x000fe40003f06070 */
[----:B------:R-:W-:-:S04]  /*0290*/  LOP3.LUT R0, R7, R6, RZ, 0x3c, !PT ;  /* 0x0000000607007212 */ /* 0x000fc800078e3cff */
[----:B------:R-:W-:Y:S01]  /*02a0*/  ISETP.GE.AND P2, PT, R0, RZ, PT ;  /* 0x000000ff0000720c */ /* 0x000fe20003f46270 */
[----:B------:R-:W-:-:S06]  /*02b0*/  VIADD R0, R2, 0xff ;  /* 0x000000ff02007836 */ /* 0x000fcc0000000000 */
[----:B------:R-:W-:-:S04]  /*02c0*/  @P0 VIADD R5, R5, 0x1 ;  /* 0x0000000105050836 */ /* 0x000fc80000000000 */
[----:B------:R-:W-:Y:S01]  /*02d0*/  IMAD.MOV.U32 R4, RZ, RZ, R5 ;  /* 0x000000ffff047224 */ /* 0x000fe200078e0005 */
[----:B------:R-:W-:-:S03]  /*02e0*/  SHF.R.S32.HI R5, RZ, 0x1f, R0 ;  /* 0x0000001fff057819 */ /* 0x000fc60000011400 */
[----:B------:R-:W-:Y:S01]  /*02f0*/  @!P2 IMAD.MOV R4, RZ, RZ, -R4 ;  /* 0x000000ffff04a224 */ /* 0x000fe200078e0a04 */
[----:B------:R-:W-:Y:S02]  /*0300*/  @!P1 LOP3.LUT R4, RZ, R6, RZ, 0x33, !PT ;  /* 0x00000006ff049212 */ /* 0x000fe400078e33ff */
[----:B------:R-:W-:Y:S02]  /*0310*/  LEA.HI R5, R5, R0, RZ, 0x8 ;  /* 0x0000000005057211 */ /* 0x000fe400078f40ff */
[----:B------:R-:W-:Y:S01]  /*0320*/  SHF.L.U32 R8, R4, 0x3, RZ ;  /* 0x0000000304087819 */ /* 0x000fe200000006ff */
[----:B------:R-:W-:-:S03]  /*0330*/  IMAD.MOV R4, RZ, RZ, -R4 ;  /* 0x000000ffff047224 */ /* 0x000fc600078e0a04 */
[----:B------:R-:W-:Y:S01]  /*0340*/  LEA.HI.SX32 R5, R5, -R8, 0x18 ;  /* 0x8000000805057211 */ /* 0x000fe200078fc2ff */
[----:B------:R-:W-:-:S03]  /*0350*/  IMAD R10, R6, R4, R7 ;  /* 0x00000004060a7224 */ /* 0x000fc600078e0207 */
[----:B------:R-:W-:-:S04]  /*0360*/  VIMNMX R13, R5, 0x8, PT ;  /* 0x00000008050d7848 */ /* 0x000fc80003fe0100 */
[-C--:B------:R-:W-:Y:S02]  /*0370*/  IABS R9, R13.reuse ;  /* 0x0000000d00097213 */ /* 0x080fe40000000000 */
[----:B------:R-:W-:Y:S02]  /*0380*/  IABS R6, R13 ;  /* 0x0000000d00067213 */ /* 0x000fe40000000000 */
[----:B------:R-:W0:Y:S08]  /*0390*/  I2F.RP R0, R9 ;  /* 0x0000000900007306 */ /* 0x000e300000209400 */
[----:B0-----:R-:W0:Y:S02]  /*03a0*/  MUFU.RCP R0, R0 ;  /* 0x0000000000007308 */ /* 0x001e240000001000 */
[----:B0-----:R-:W-:-:S02]  /*03b0*/  VIADD R5, R0, 0xffffffe ;  /* 0x0ffffffe00057836 */ /* 0x001fc40000000000 */
[----:B------:R-:W-:Y:S02]  /*03c0*/  IMAD.MOV R0, RZ, RZ, -R6 ;  /* 0x000000ffff007224 */ /* 0x000fe400078e0a06 */
[----:B------:R-:W0:Y:S02]  /*03d0*/  S2R R6, SR_CgaCtaId ;  /* 0x0000000000067919 */ /* 0x000e240000008800 */
[----:B------:R-:W1:Y:S02]  /*03e0*/  F2I.FTZ.U32.TRUNC.NTZ R5, R5 ;  /* 0x0000000500057305 */ /* 0x000e64000021f000 */
[----:B-1----:R-:W-:-:S04]  /*03f0*/  IMAD.MOV R11, RZ, RZ, -R5 ;  /* 0x000000ffff0b7224 */ /* 0x002fc800078e0a05 */
[----:B------:R-:W-:Y:S01]  /*0400*/  IMAD.MOV.U32 R4, RZ, RZ, R11 ;  /* 0x000000ffff047224 */ /* 0x000fe200078e000b */
[----:B------:R-:W-:-:S03]  /*0410*/  IABS R11, R10 ;  /* 0x0000000a000b7213 */ /* 0x000fc60000000000 */
[----:B------:R-:W-:Y:S01]  /*0420*/  IMAD R7, R4, R9, RZ ;  /* 0x0000000904077224 */ /* 0x000fe200078e02ff */
[----:B------:R-:W-:-:S05]  /*0430*/  MOV R4, RZ ;  /* 0x000000ff00047202 */ /* 0x000fca0000000f00 */
[----:B------:R-:W-:Y:S01]  /*0440*/  IMAD.HI.U32 R4, R5, R7, R4 ;  /* 0x0000000705047227 */ /* 0x000fe200078e0004 */
[----:B------:R-:W-:-:S04]  /*0450*/  MOV R5, 0x400 ;  /* 0x0000040000057802 */ /* 0x000fc80000000f00 */
[----:B0-----:R-:W-:Y:S01]  /*0460*/  LEA R89, R6, R5, 0x18 ;  /* 0x0000000506597211 */ /* 0x001fe200078ec0ff */
[----:B------:R-:W-:-:S04]  /*0470*/  IMAD.HI.U32 R4, R4, R11, RZ ;  /* 0x0000000b04047227 */ /* 0x000fc800078e00ff */
[----:B------:R-:W-:-:S05]  /*0480*/  IMAD R0, R4, R0, R11 ;  /* 0x0000000004007224 */ /* 0x000fca00078e020b */
[----:B------:R-:W-:-:S13]  /*0490*/  ISETP.GT.U32.AND P1, PT, R9, R0, PT ;  /* 0x000000000900720c */ /* 0x000fda0003f24070 */
[----:B------:R-:W-:Y:S02]  /*04a0*/  @!P1 IMAD.IADD R0, R0, 0x1, -R9 ;  /* 0x0000000100009824 */ /* 0x000fe400078e0a09 */
[----:B------:R-:W-:Y:S01]  /*04b0*/  @!P1 VIADD R4, R4, 0x1 ;  /* 0x0000000104049836 */ /* 0x000fe20000000000 */
[----:B------:R-:W-:Y:S02]  /*04c0*/  ISETP.NE.AND P1, PT, R13, RZ, PT ;  /* 0x000000ff0d00720c */ /* 0x000fe40003f25270 */
[----:B------:R-:W-:Y:S02]  /*04d0*/  ISETP.GE.U32.AND P0, PT, R0, R9, PT ;  /* 0x000000090000720c */ /* 0x000fe40003f06070 */
[----:B------:R-:W-:-:S04]  /*04e0*/  LOP3.LUT R0, R10, R13, RZ, 0x3c, !PT ;  /* 0x0000000d0a007212 */ /* 0x000fc800078e3cff */
[----:B------:R-:W-:-:S07]  /*04f0*/  ISETP.GE.AND P2, PT, R0, RZ, PT ;  /* 0x000000ff0000720c */ /* 0x000fce0003f46270 */
[----:B------:R-:W-:Y:S01]  /*0500*/  @P0 VIADD R4, R4, 0x1 ;  /* 0x0000000104040836 */ /* 0x000fe20000000000 */
[----:B------:R-:W-:-:S05]  /*0510*/  ISETP.GE.AND P0, PT, R34, 0x80, PT ;  /* 0x000000802200780c */ /* 0x000fca0003f06270 */
[----:B------:R-:W-:Y:S02]  /*0520*/  @!P2 IADD3 R4, -R4, RZ, RZ ;  /* 0x000000ff0404a210 */ /* 0x000fe40007ffe1ff */
[----:B------:R-:W-:-:S05]  /*0530*/  @!P1 LOP3.LUT R4, RZ, R13, RZ, 0x33, !PT ;  /* 0x0000000dff049212 */ /* 0x000fca00078e33ff */
[----:B------:R-:W-:Y:S02]  /*0540*/  IMAD.MOV R0, RZ, RZ, -R4 ;  /* 0x000000ffff007224 */ /* 0x000fe400078e0a04 */
[----:B------:R-:W-:Y:S02]  /*0550*/  IMAD.SHL.U32 R60, R4, 0x10, RZ ;  /* 0x00000010043c7824 */ /* 0x000fe400078e00ff */
[----:B------:R-:W-:Y:S01]  /*0560*/  IMAD R0, R13, R0, R10 ;  /* 0x000000000d007224 */ /* 0x000fe200078e020a */
[----:B------:R-:W-:Y:S01]  /*0570*/  CS2R R12, SRZ ;  /* 0x00000000000c7805 */ /* 0x000fe2000001ff00 */
[----:B------:R-:W-:Y:S01]  /*0580*/  VIADD R29, R60, 0x2 ;  /* 0x000000023c1d7836 */ /* 0x000fe20000000000 */
[----:B------:R0:W-:Y:S01]  /*0590*/  STL [R1+0x82c], R60 ;  /* 0x00082c3c01007387 */ /* 0x0001e20000100800 */
[----:B------:R-:W-:Y:S01]  /*05a0*/  IMAD.IADD R0, R8, 0x1, R0 ;  /* 0x0000000108007824 */ /* 0x000fe200078e0200 */
[C---:B------:R-:W-:Y:S01]  /*05b0*/  IADD3 R33, R60.reuse, 0x1, RZ ;  /* 0x000000013c217810 */ /* 0x040fe20007ffe0ff */
[C---:B------:R-:W-:Y:S01]  /*05c0*/  VIADD R30, R60.reuse, 0x3 ;  /* 0x000000033c1e7836 */ /* 0x040fe20000000000 */
[----:B------:R-:W-:Y:S01]  /*05d0*/  IADD3 R36, R60, 0x6, RZ ;  /* 0x000000063c247810 */ /* 0x000fe20007ffe0ff */
[----:B------:R-:W-:Y:S01]  /*05e0*/  IMAD R63, R0, 0x100, R61 ;  /* 0x00000100003f7824 */ /* 0x000fe200078e023d */
[C---:B------:R-:W-:Y:S01]  /*05f0*/  IADD3 R26, R60.reuse, 0xb, RZ ;  /* 0x0000000b3c1a7810 */ /* 0x040fe20007ffe0ff */
[C---:B------:R-:W-:Y:S01]  /*0600*/  VIADD R31, R60.reuse, 0x4 ;  /* 0x000000043c1f7836 */ /* 0x040fe20000000000 */
[C---:B------:R-:W-:Y:S01]  /*0610*/  IADD3 R41, R60.reuse, 0xf, RZ ;  /* 0x0000000f3c297810 */ /* 0x040fe20007ffe0ff */
[----:B------:R-:W-:Y:S01]  /*0620*/  VIADD R62, R63, 0x80 ;  /* 0x000000803f3e7836 */ /* 0x000fe20000000000 */
[----:B------:R0:W-:Y:S01]  /*0630*/  STL [R1+0x86c], R63 ;  /* 0x00086c3f01007387 */ /* 0x0001e20000100800 */
[----:B------:R-:W-:-:S02]  /*0640*/  VIADD R35, R60, 0x5 ;  /* 0x000000053c237836 */ /* 0x000fc40000000000 */
[C---:B------:R-:W-:Y:S01]  /*0650*/  VIADD R37, R60.reuse, 0x7 ;  /* 0x000000073c257836 */ /* 0x040fe20000000000 */
[----:B------:R0:W-:Y:S01]  /*0660*/  STL [R1+0x874], R62 ;  /* 0x0008743e01007387 */ /* 0x0001e20000100800 */
[C---:B------:R-:W-:Y:S02]  /*0670*/  VIADD R38, R60.reuse, 0x8 ;  /* 0x000000083c267836 */ /* 0x040fe40000000000 */
[C---:B------:R-:W-:Y:S02]  /*0680*/  VIADD R39, R60.reuse, 0x9 ;  /* 0x000000093c277836 */ /* 0x040fe40000000000 */
[C---:B------:R-:W-:Y:S02]  /*0690*/  VIADD R25, R60.reuse, 0xa ;  /* 0x0000000a3c197836 */ /* 0x040fe40000000000 */
[C---:B------:R-:W-:Y:S02]  /*06a0*/  VIADD R28, R60.reuse, 0xc ;  /* 0x0000000c3c1c7836 */ /* 0x040fe40000000000 */
[----:B------:R-:W-:-:S02]  /*06b0*/  VIADD R32, R60, 0xd ;  /* 0x0000000d3c207836 */ /* 0x000fc40000000000 */
[----:B------:R-:W-:Y:S01]  /*06c0*/  VIADD R40, R60, 0xe ;  /* 0x0000000e3c287836 */ /* 0x000fe20000000000 */
[----:B0-----:R-:W-:Y:S06]  /*06d0*/  @!P0 BRA `(.L_x_0) ;  /* 0x00000144003c8947 */ /* 0x001fec0003800000 */
[----:B------:R-:W-:Y:S01]  /*06e0*/  IABS R9, R2 ;  /* 0x0000000200097213 */ /* 0x000fe20000000000 */
[----:B------:R-:W0:Y:S01]  /*06f0*/  LDC.64 R142, c[0x0][0x210] ;  /* 0x00008400ff8e7b82 */ /* 0x000e220000000a00 */
[----:B------:R-:W-:Y:S02]  /*0700*/  IABS R27, R3 ;  /* 0x00000003001b7213 */ /* 0x000fe40000000000 */
[----:B------:R-:W-:Y:S01]  /*0710*/  CS2R R48, SRZ ;  /* 0x0000000000307805 */ /* 0x000fe2000001ff00 */
[----:B------:R-:W1:Y:S01]  /*0720*/  I2F.RP R0, R9 ;  /* 0x0000000900007306 */ /* 0x000e620000209400 */
[----:B------:R-:W-:Y:S02]  /*0730*/  ISETP.GE.AND P3, PT, R63, RZ, PT ;  /* 0x000000ff3f00720c */ /* 0x000fe40003f66270 */
[----:B------:R-:W-:Y:S02]  /*0740*/  CS2R R50, SRZ ;  /* 0x0000000000327805 */ /* 0x000fe4000001ff00 */
[----:B------:R-:W-:-:S02]  /*0750*/  ISETP.GE.AND P4, PT, R62, RZ, PT ;  /* 0x000000ff3e00720c */ /* 0x000fc40003f86270 */
[----:B------:R-:W-:Y:S02]  /*0760*/  CS2R R52, SRZ ;  /* 0x0000000000347805 */ /* 0x000fe4000001ff00 */
[----:B------:R-:W-:Y:S02]  /*0770*/  ISETP.GE.AND P5, PT, R41, RZ, PT ;  /* 0x000000ff2900720c */ /* 0x000fe40003fa6270 */
[----:B------:R-:W-:Y:S02]  /*0780*/  CS2R R54, SRZ ;  /* 0x0000000000367805 */ /* 0x000fe4000001ff00 */
[----:B------:R-:W-:Y:S01]  /*0790*/  IABS R13, R25 ;  /* 0x00000019000d7213 */ /* 0x000fe20000000000 */
[----:B------:R-:W2:Y:S01]  /*07a0*/  I2F.RP R8, R27 ;  /* 0x0000001b00087306 */ /* 0x000ea20000209400 */
[----:B------:R-:W-:Y:S02]  /*07b0*/  IABS R15, R39 ;  /* 0x00000027000f7213 */ /* 0x000fe40000000000 */
[----:B------:R-:W-:-:S02]  /*07c0*/  CS2R R42, SRZ ;  /* 0x00000000002a7805 */ /* 0x000fc4000001ff00 */
[----:B------:R-:W-:Y:S02]  /*07d0*/  IABS R16, R38 ;  /* 0x0000002600107213 */ /* 0x000fe40000000000 */
[----:B------:R-:W-:Y:S02]  /*07e0*/  CS2R R44, SRZ ;  /* 0x00000000002c7805 */ /* 0x000fe4000001ff00 */
[----:B------:R-:W-:Y:S02]  /*07f0*/  IABS R19, R31 ;  /* 0x0000001f00137213 */ /* 0x000fe40000000000 */
[----:B------:R-:W-:Y:S02]  /*0800*/  CS2R R46, SRZ ;  /* 0x00000000002e7805 */ /* 0x000fe4000001ff00 */
[----:B------:R-:W-:Y:S01]  /*0810*/  IABS R17, R35 ;  /* 0x0000002300117213 */ /* 0x000fe20000000000 */
[----:B-1----:R-:W1:Y:S01]  /*0820*/  MUFU.RCP R0, R0 ;  /* 0x0000000000007308 */ /* 0x002e620000001000 */
[----:B------:R-:W-:Y:S01]  /*0830*/  IABS R22, R60 ;  /* 0x0000003c00167213 */ /* 0x000fe20000000000 */
[----:B------:R-:W-:Y:S01]  /*0840*/  UMOV UR35, 0x40000040 ;  /* 0x4000004000237882 */ /* 0x000fe20000000000 */
[----:B------:R-:W-:-:S02]  /*0850*/  SHF.R.U32.HI R23, RZ, 0x4, R89 ;  /* 0x00000004ff177819 */ /* 0x000fc40000011659 */
[----:B------:R-:W-:Y:S02]  /*0860*/  LOP3.LUT R21, R24, 0x40, RZ, 0xc0, !PT ;  /* 0x0000004018157812 */ /* 0x000fe400078ec0ff */
[----:B------:R-:W-:Y:S01]  /*0870*/  SGXT.U32 R56, R23, 0xe ;  /* 0x0000000e1738781a */ /* 0x000fe20000000000 */
[----:B--2---:R-:W2:Y:S01]  /*0880*/  MUFU.RCP R8, R8 ;  /* 0x0000000800087308 */ /* 0x004ea20000001000 */
[----:B------:R-:W-:-:S04]  /*0890*/  SHF.R.S32.HI R23, RZ, 0x1f, R34 ;  /* 0x0000001fff177819 */ /* 0x000fc80000011422 */
[----:B------:R-:W-:Y:S01]  /*08a0*/  LEA.HI R34, R23, R34, RZ, 0x7 ;  /* 0x0000002217227211 */ /* 0x000fe200078f38ff */
[----:B-1----:R-:W-:-:S03]  /*08b0*/  VIADD R4, R0, 0xffffffe ;  /* 0x0ffffffe00047836 */ /* 0x002fc60000000000 */
[----:B------:R-:W-:Y:S01]  /*08c0*/  SHF.R.S32.HI R80, RZ, 0x7, R34 ;  /* 0x00000007ff507819 */ /* 0x000fe20000011422 */
[----:B------:R1:W3:Y:S01]  /*08d0*/  F2I.FTZ.U32.TRUNC.NTZ R5, R4 ;  /* 0x0000000400057305 */ /* 0x0002e2000021f000 */
[----:B--2---:R-:W-:Y:S01]  /*08e0*/  VIADD R6, R8, 0xffffffe ;  /* 0x0ffffffe08067836 */ /* 0x004fe20000000000 */
[----:B------:R-:W-:-:S06]  /*08f0*/  IABS R8, R63 ;  /* 0x0000003f00087213 */ /* 0x000fcc0000000000 */
[----:B------:R-:W2:Y:S01]  /*0900*/  F2I.FTZ.U32.TRUNC.NTZ R7, R6 ;  /* 0x0000000600077305 */ /* 0x000ea2000021f000 */
[----:B-1----:R-:W-:Y:S01]  /*0910*/  MOV R4, RZ ;  /* 0x000000ff00047202 */ /* 0x002fe20000000f00 */
[----:B---3--:R-:W-:-:S04]  /*0920*/  IMAD.MOV R10, RZ, RZ, -R5 ;  /* 0x000000ffff0a7224 */ /* 0x008fc800078e0a05 */
[----:B------:R-:W-:Y:S01]  /*0930*/  IMAD R11, R10, R9, RZ ;  /* 0x000000090a0b7224 */ /* 0x000fe200078e02ff */
[----:B------:R-:W-:-:S03]  /*0940*/  IABS R10, R62 ;  /* 0x0000003e000a7213 */ /* 0x000fc60000000000 */
[----:B------:R-:W-:-:S04]  /*0950*/  IMAD.HI.U32 R5, R5, R11, R4 ;  /* 0x0000000b05057227 */ /* 0x000fc800078e0004 */
[----:B------:R-:W-:Y:S01]  /*0960*/  IMAD.MOV.U32 R4, RZ, RZ, R10 ;  /* 0x000000ffff047224 */ /* 0x000fe200078e000a */
[----:B------:R-:W-:Y:S01]  /*0970*/  IABS R10, R41 ;  /* 0x00000029000a7213 */ /* 0x000fe20000000000 */
[----:B--2---:R-:W-:Y:S02]  /*0980*/  IMAD.MOV R6, RZ, RZ, -R7 ;  /* 0x000000ffff067224 */ /* 0x004fe400078e0a07 */
[----:B------:R-:W-:-:S04]  /*0990*/  IMAD.HI.U32 R0, R5, R8, RZ ;  /* 0x0000000805007227 */ /* 0x000fc800078e00ff */
[----:B------:R-:W-:-:S04]  /*09a0*/  IMAD.HI.U32 R5, R5, R4, RZ ;  /* 0x0000000405057227 */ /* 0x000fc800078e00ff */
[----:B------:R-:W-:Y:S01]  /*09b0*/  IMAD R11, R6, R27, RZ ;  /* 0x0000001b060b7224 */ /* 0x000fe200078e02ff */
[----:B------:R-:W-:Y:S01]  /*09c0*/  MOV R6, RZ ;  /* 0x000000ff00067202 */ /* 0x000fe20000000f00 */
[----:B------:R-:W-:Y:S02]  /*09d0*/  IMAD.MOV R0, RZ, RZ, -R0 ;  /* 0x000000ffff007224 */ /* 0x000fe400078e0a00 */
[----:B------:R-:W-:Y:S02]  /*09e0*/  IMAD.MOV R5, RZ, RZ, -R5 ;  /* 0x000000ffff057224 */ /* 0x000fe400078e0a05 */
[C---:B------:R-:W-:Y:S02]  /*09f0*/  IMAD R0, R9.reuse, R0, R8 ;  /* 0x0000000009007224 */ /* 0x040fe400078e0208 */
[----:B------:R-:W-:Y:S02]  /*0a00*/  IMAD R4, R9, R5, R4 ;  /* 0x0000000509047224 */ /* 0x000fe400078e0204 */
[----:B------:R-:W-:Y:S01]  /*0a10*/  IMAD.HI.U32 R6, R7, R11, R6 ;  /* 0x0000000b07067227 */ /* 0x000fe200078e0006 */
[----:B------:R-:W-:-:S02]  /*0a20*/  ISETP.GT.U32.AND P0, PT, R9, R0, PT ;  /* 0x000000000900720c */ /* 0x000fc40003f04070 */
[----:B------:R-:W-:Y:S01]  /*0a30*/  ISETP.GT.U32.AND P1, PT, R9, R4, PT ;  /* 0x000000040900720c */ /* 0x000fe20003f24070 */
[----:B------:R-:W-:Y:S01]  /*0a40*/  IMAD.MOV.U32 R7, RZ, RZ, R10 ;  /* 0x000000ffff077224 */ /* 0x000fe200078e000a */
[----:B------:R-:W-:Y:S02]  /*0a50*/  IABS R10, R40 ;  /* 0x00000028000a7213 */ /* 0x000fe40000000000 */
[----:B------:R-:W-:Y:S01]  /*0a60*/  IABS R11, R32 ;  /* 0x00000020000b7213 */ /* 0x000fe20000000000 */
[----:B------:R-:W-:-:S04]  /*0a70*/  IMAD.HI.U32 R5, R6, R7, RZ ;  /* 0x0000000706057227 */ /* 0x000fc800078e00ff */
[----:B------:R-:W-:Y:S02]  /*0a80*/  IMAD.MOV R8, RZ, RZ, -R5 ;  /* 0x000000ffff087224 */ /* 0x000fe400078e0a05 */
[----:B------:R-:W-:Y:S02]  /*0a90*/  @!P0 IMAD.IADD R0, R0, 0x1, -R9 ;  /* 0x0000000100008824 */ /* 0x000fe400078e0a09 */
[----:B------:R-:W-:Y:S02]  /*0aa0*/  IMAD R7, R27, R8, R7 ;  /* 0x000000081b077224 */ /* 0x000fe400078e0207 */
[----:B------:R-:W-:Y:S01]  /*0ab0*/  @!P1 IMAD.IADD R4, R4, 0x1, -R9 ;  /* 0x0000000104049824 */ /* 0x000fe200078e0a09 */
[----:B------:R-:W-:Y:S01]  /*0ac0*/  ISETP.GT.U32.AND P0, PT, R9, R0, PT ;  /* 0x000000000900720c */ /* 0x000fe20003f04070 */
[----:B------:R-:W-:Y:S01]  /*0ad0*/  IMAD.HI.U32 R5, R6, R10, RZ ;  /* 0x0000000a06057227 */ /* 0x000fe200078e00ff */
[----:B------:R-:W-:Y:S02]  /*0ae0*/  ISETP.GT.U32.AND P6, PT, R27, R7, PT ;  /* 0x000000071b00720c */ /* 0x000fe40003fc4070 */
[----:B------:R-:W-:-:S02]  /*0af0*/  ISETP.GT.U32.AND P2, PT, R9, R4, PT ;  /* 0x000000040900720c */ /* 0x000fc40003f44070 */
[----:B------:R-:W-:Y:S02]  /*0b00*/  IADD3 R5, -R5, RZ, RZ ;  /* 0x000000ff05057210 */ /* 0x000fe40007ffe1ff */
[----:B------:R-:W-:Y:S02]  /*0b10*/  ISETP.GE.AND P1, PT, R40, RZ, PT ;  /* 0x000000ff2800720c */ /* 0x000fe40003f26270 */
[----:B------:R-:W-:Y:S01]  /*0b20*/  CS2R R40, SRZ ;  /* 0x0000000000287805 */ /* 0x000fe2000001ff00 */
[----:B------:R-:W-:Y:S01]  /*0b30*/  IMAD R8, R27, R5, R10 ;  /* 0x000000051b087224 */ /* 0x000fe200078e020a */
[----:B------:R-:W-:Y:S01]  /*0b40*/  LOP3.LUT R5, RZ, R2, RZ, 0x33, !PT ;  /* 0x00000002ff057212 */ /* 0x000fe200078e33ff */
[----:B------:R-:W-:Y:S01]  /*0b50*/  IMAD.MOV.U32 R10, RZ, RZ, R11 ;  /* 0x000000ffff0a7224 */ /* 0x000fe200078e000b */
[----:B------:R-:W-:Y:S01]  /*0b60*/  IABS R11, R26 ;  /* 0x0000001a000b7213 */ /* 0x000fe20000000000 */
[----:B------:R-:W-:Y:S02]  /*0b70*/  @!P6 IMAD.IADD R7, R7, 0x1, -R27 ;  /* 0x000000010707e824 */ /* 0x000fe400078e0a1b */
[--C-:B------:R-:W-:Y:S01]  /*0b80*/  @!P0 IMAD.IADD R0, R0, 0x1, -R9.reuse ;  /* 0x0000000100008824 */ /* 0x100fe200078e0a09 */
[----:B------:R-:W-:Y:S01]  /*0b90*/  ISETP.NE.AND P0, PT, R2, RZ, PT ;  /* 0x000000ff0200720c */ /* 0x000fe20003f05270 */
[----:B------:R-:W-:Y:S01]  /*0ba0*/  @!P2 IMAD.IADD R4, R4, 0x1, -R9 ;  /* 0x000000010404a824 */ /* 0x000fe200078e0a09 */
[C---:B------:R-:W-:Y:S01]  /*0bb0*/  ISETP.GT.U32.AND P6, PT, R27.reuse, R7, PT ;  /* 0x000000071b00720c */ /* 0x040fe20003fc4070 */
[----:B------:R-:W-:Y:S01]  /*0bc0*/  IMAD.HI.U32 R9, R6, R10, RZ ;  /* 0x0000000a06097227 */ /* 0x000fe200078e00ff */
[----:B------:R-:W-:-:S03]  /*0bd0*/  ISETP.GT.U32.AND P2, PT, R27, R8, PT ;  /* 0x000000081b00720c */ /* 0x000fc60003f44070 */
[----:B------:R-:W-:Y:S01]  /*0be0*/  @!P3 IMAD.MOV R0, RZ, RZ, -R0 ;  /* 0x000000ffff00b224 */ /* 0x000fe200078e0a00 */
[----:B------:R-:W-:Y:S01]  /*0bf0*/  IADD3 R9, -R9, RZ, RZ ;  /* 0x000000ff09097210 */ /* 0x000fe20007ffe1ff */
[----:B------:R-:W-:Y:S01]  /*0c00*/  @!P4 IMAD.MOV R4, RZ, RZ, -R4 ;  /* 0x000000ffff04c224 */ /* 0x000fe200078e0a04 */
[----:B------:R-:W-:Y:S02]  /*0c10*/  ISETP.GE.AND P4, PT, R32, RZ, PT ;  /* 0x000000ff2000720c */ /* 0x000fe40003f86270 */
[----:B------:R-:W-:Y:S01]  /*0c20*/  SEL R32, R5, R0, !P0 ;  /* 0x0000000005207207 */ /* 0x000fe20004000000 */
[----:B------:R-:W-:Y:S01]  /*0c30*/  IMAD R2, R27, R9, R10 ;  /* 0x000000091b027224 */ /* 0x000fe200078e020a */
[----:B------:R-:W-:Y:S01]  /*0c40*/  IABS R10, R28 ;  /* 0x0000001c000a7213 */ /* 0x000fe20000000000 */
[--C-:B------:R-:W-:Y:S01]  /*0c50*/  @!P6 IMAD.IADD R7, R7, 0x1, -R27.reuse ;  /* 0x000000010707e824 */ /* 0x100fe200078e0a1b */
[----:B------:R-:W-:Y:S01]  /*0c60*/  SEL R4, R5, R4, !P0 ;  /* 0x0000000405047207 */ /* 0x000fe20004000000 */
[----:B------:R-:W-:Y:S01]  /*0c70*/  @!P2 IMAD.IADD R8, R8, 0x1, -R27 ;  /* 0x000000010808a824 */ /* 0x000fe200078e0a1b */
[----:B------:R-:W-:Y:S01]  /*0c80*/  ISETP.GT.U32.AND P6, PT, R27, R2, PT ;  /* 0x000000021b00720c */ /* 0x000fe20003fc4070 */
[----:B------:R-:W-:Y:S01]  /*0c90*/  IMAD.HI.U32 R0, R6, R10, RZ ;  /* 0x0000000a06007227 */ /* 0x000fe200078e00ff */
[----:B------:R-:W-:-:S02]  /*0ca0*/  ISETP.GE.AND P3, PT, R28, RZ, PT ;  /* 0x000000ff1c00720c */ /* 0x000fc40003f66270 */
[----:B------:R-:W-:Y:S01]  /*0cb0*/  ISETP.GE.AND P0, PT, R26, RZ, PT ;  /* 0x000000ff1a00720c */ /* 0x000fe20003f06270 */
[----:B------:R-:W-:Y:S01]  /*0cc0*/  IMAD.HI.U32 R5, R6, R11, RZ ;  /* 0x0000000b06057227 */ /* 0x000fe200078e00ff */
[----:B------:R-:W-:Y:S02]  /*0cd0*/  ISETP.GE.AND P2, PT, R25, RZ, PT ;  /* 0x000000ff1900720c */ /* 0x000fe40003f46270 */
[----:B------:R-:W1:Y:S01]  /*0ce0*/  LDC R25, c[0x0][0x234] ;  /* 0x00008d00ff197b82 */ /* 0x000e620000000800 */
[----:B------:R-:W-:Y:S01]  /*0cf0*/  @!P5 IMAD.MOV R7, RZ, RZ, -R7 ;  /* 0x000000ffff07d224 */ /* 0x000fe200078e0a07 */
[----:B------:R-:W-:Y:S01]  /*0d00*/  ISETP.GT.U32.AND P5, PT, R27, R8, PT ;  /* 0x000000081b00720c */ /* 0x000fe20003fa4070 */
[----:B------:R-:W-:Y:S02]  /*0d10*/  IMAD.MOV R0, RZ, RZ, -R0 ;  /* 0x000000ffff007224 */ /* 0x000fe400078e0a00 */
[----:B------:R-:W-:Y:S01]  /*0d20*/  @!P6 IADD3 R2, R2, -R27, RZ ;  /* 0x8000001b0202e210 */ /* 0x000fe20007ffe0ff */
[----:B------:R-:W-:-:S02]  /*0d30*/  IMAD.MOV R12, RZ, RZ, -R5 ;  /* 0x000000ffff0c7224 */ /* 0x000fc400078e0a05 */
[C---:B------:R-:W-:Y:S01]  /*0d40*/  IMAD R0, R27.reuse, R0, R10 ;  /* 0x000000001b007224 */ /* 0x040fe200078e020a */
[C---:B------:R-:W-:Y:S01]  /*0d50*/  ISETP.GT.U32.AND P6, PT, R27.reuse, R2, PT ;  /* 0x000000021b00720c */ /* 0x040fe20003fc4070 */
[----:B------:R-:W-:Y:S02]  /*0d60*/  IMAD R10, R27, R12, R11 ;  /* 0x0000000c1b0a7224 */ /* 0x000fe400078e020b */
[----:B------:R-:W-:-:S03]  /*0d70*/  IMAD.HI.U32 R9, R6, R13, RZ ;  /* 0x0000000d06097227 */ /* 0x000fc600078e00ff */
[----:B------:R-:W-:Y:S01]  /*0d80*/  @!P5 IADD3 R8, R8, -R27, RZ ;  /* 0x8000001b0808d210 */ /* 0x000fe20007ffe0ff */
[----:B------:R-:W-:Y:S01]  /*0d90*/  IMAD.MOV R14, RZ, RZ, -R9 ;  /* 0x000000ffff0e7224 */ /* 0x000fe200078e0a09 */
[----:B------:R-:W-:Y:S01]  /*0da0*/  ISETP.GT.U32.AND P5, PT, R27, R0, PT ;  /* 0x000000001b00720c */ /* 0x000fe20003fa4070 */
[----:B------:R-:W-:Y:S01]  /*0db0*/  IMAD.HI.U32 R5, R6, R15, RZ ;  /* 0x0000000f06057227 */ /* 0x000fe200078e00ff */
[----:B------:R-:W-:Y:S02]  /*0dc0*/  @!P1 IADD3 R8, -R8, RZ, RZ ;  /* 0x000000ff08089210 */ /* 0x000fe40007ffe1ff */
[----:B------:R-:W-:Y:S01]  /*0dd0*/  ISETP.GE.AND P1, PT, R39, RZ, PT ;  /* 0x000000ff2700720c */ /* 0x000fe20003f26270 */
[----:B------:R-:W-:Y:S01]  /*0de0*/  @!P6 IMAD.IADD R2, R2, 0x1, -R27 ;  /* 0x000000010202e824 */ /* 0x000fe200078e0a1b */
[----:B------:R-:W-:Y:S01]  /*0df0*/  ISETP.GT.U32.AND P6, PT, R27, R10, PT ;  /* 0x0000000a1b00720c */ /* 0x000fe20003fc4070 */
[----:B------:R-:W-:-:S04]  /*0e00*/  IMAD.HI.U32 R9, R6, R16, RZ ;  /* 0x0000001006097227 */ /* 0x000fc800078e00ff */
[C---:B------:R-:W-:Y:S01]  /*0e10*/  IMAD R11, R27.reuse, R14, R13 ;  /* 0x0000000e1b0b7224 */ /* 0x040fe200078e020d */
[----:B------:R-:W-:Y:S01]  /*0e20*/  IABS R14, R37 ;  /* 0x00000025000e7213 */ /* 0x000fe20000000000 */
[----:B------:R-:W-:Y:S02]  /*0e30*/  @!P5 IMAD.IADD R0, R0, 0x1, -R27 ;  /* 0x000000010000d824 */ /* 0x000fe400078e0a1b */
[----:B------:R-:W-:Y:S02]  /*0e40*/  IMAD.MOV R12, RZ, RZ, -R5 ;  /* 0x000000ffff0c7224 */ /* 0x000fe400078e0a05 */
[----:B------:R-:W-:Y:S01]  /*0e50*/  IMAD.MOV R9, RZ, RZ, -R9 ;  /* 0x000000ffff097224 */ /* 0x000fe200078e0a09 */
[----:B------:R-:W-:Y:S01]  /*0e60*/  ISETP.GT.U32.AND P5, PT, R27, R0, PT ;  /* 0x000000001b00720c */ /* 0x000fe20003fa4070 */
[----:B------:R-:W-:Y:S02]  /*0e70*/  @!P6 IMAD.IADD R10, R10, 0x1, -R27 ;  /* 0x000000010a0ae824 */ /* 0x000fe400078e0a1b */
[----:B------:R-:W-:-:S02]  /*0e80*/  IMAD.MOV.U32 R5, RZ, RZ, R2 ;  /* 0x000000ffff057224 */ /* 0x000fc400078e0002 */
[C---:B------:R-:W-:Y:S01]  /*0e90*/  IMAD R2, R27.reuse, R12, R15 ;  /* 0x0000000c1b027224 */ /* 0x040fe200078e020f */
[C---:B------:R-:W-:Y:S01]  /*0ea0*/  ISETP.GT.U32.AND P6, PT, R27.reuse, R10, PT ;  /* 0x0000000a1b00720c */ /* 0x040fe20003fc4070 */
[----:B------:R-:W-:Y:S01]  /*0eb0*/  IMAD R12, R27, R9, R16 ;  /* 0x000000091b0c7224 */ /* 0x000fe200078e0210 */
[----:B------:R-:W-:Y:S01]  /*0ec0*/  IABS R16, R36 ;  /* 0x0000002400107213 */ /* 0x000fe20000000000 */
[----:B------:R-:W-:-:S04]  /*0ed0*/  IMAD.HI.U32 R9, R6, R14, RZ ;  /* 0x0000000e06097227 */ /* 0x000fc800078e00ff */
[----:B------:R-:W-:Y:S01]  /*0ee0*/  IMAD.HI.U32 R13, R6, R16, RZ ;  /* 0x00000010060d7227 */ /* 0x000fe200078e00ff */
[----:B------:R-:W-:-:S03]  /*0ef0*/  IADD3 R15, -R9, RZ, RZ ;  /* 0x000000ff090f7210 */ /* 0x000fc60007ffe1ff */
[--C-:B------:R-:W-:Y:S01]  /*0f00*/  @!P5 IMAD.IADD R0, R0, 0x1, -R27.reuse ;  /* 0x000000010000d824 */ /* 0x100fe200078e0a1b */
[C---:B------:R-:W-:Y:S01]  /*0f10*/  ISETP.GT.U32.AND P5, PT, R27.reuse, R2, PT ;  /* 0x000000021b00720c */ /* 0x040fe20003fa4070 */
[----:B------:R-:W-:Y:S01]  /*0f20*/  @!P6 IMAD.IADD R10, R10, 0x1, -R27 ;  /* 0x000000010a0ae824 */ /* 0x000fe200078e0a1b */
[C---:B------:R-:W-:Y:S01]  /*0f30*/  ISETP.GT.U32.AND P6, PT, R27.reuse, R12, PT ;  /* 0x0000000c1b00720c */ /* 0x040fe20003fc4070 */
[----:B------:R-:W-:Y:S02]  /*0f40*/  IMAD R14, R27, R15, R14 ;  /* 0x0000000f1b0e7224 */ /* 0x000fe400078e020e */
[----:B------:R-:W-:-:S04]  /*0f50*/  IMAD.HI.U32 R15, R6, R19, RZ ;  /* 0x00000013060f7227 */ /* 0x000fc800078e00ff */
[----:B------:R-:W-:Y:S01]  /*0f60*/  IMAD.MOV R13, RZ, RZ, -R13 ;  /* 0x000000ffff0d7224 */ /* 0x000fe200078e0a0d */
[----:B------:R-:W-:Y:S01]  /*0f70*/  IADD3 R20, -R15, RZ, RZ ;  /* 0x000000ff0f147210 */ /* 0x000fe20007ffe1ff */
[----:B------:R-:W-:Y:S01]  /*0f80*/  @!P4 IMAD.MOV R5, RZ, RZ, -R5 ;  /* 0x000000ffff05c224 */ /* 0x000fe200078e0a05 */
[C---:B------:R-:W-:Y:S01]  /*0f90*/  ISETP.GT.U32.AND P4, PT, R27.reuse, R11, PT ;  /* 0x0000000b1b00720c */ /* 0x040fe20003f84070 */
[----:B------:R-:W-:Y:S02]  /*0fa0*/  IMAD R15, R27, R13, R16 ;  /* 0x0000000d1b0f7224 */ /* 0x000fe400078e0210 */
[----:B------:R-:W-:-:S04]  /*0fb0*/  IMAD.HI.U32 R9, R6, R17, RZ ;  /* 0x0000001106097227 */ /* 0x000fc800078e00ff */
[----:B------:R-:W-:Y:S01]  /*0fc0*/  @!P6 IMAD.IADD R12, R12, 0x1, -R27 ;  /* 0x000000010c0ce824 */ /* 0x000fe200078e0a1b */
[----:B------:R-:W-:Y:S01]  /*0fd0*/  ISETP.GT.U32.AND P6, PT, R27, R15, PT ;  /* 0x0000000f1b00720c */ /* 0x000fe20003fc4070 */
[----:B------:R-:W-:Y:S02]  /*0fe0*/  IMAD.MOV R18, RZ, RZ, -R9 ;  /* 0x000000ffff127224 */ /* 0x000fe400078e0a09 */
[--C-:B------:R-:W-:Y:S02]  /*0ff0*/  @!P5 IMAD.IADD R2, R2, 0x1, -R27.reuse ;  /* 0x000000010202d824 */ /* 0x100fe400078e0a1b */
[----:B------:R-:W-:Y:S02]  /*1000*/  @!P4 IMAD.IADD R11, R11, 0x1, -R27 ;  /* 0x000000010b0bc824 */ /* 0x000fe400078e0a1b */
[C---:B------:R-:W-:Y:S01]  /*1010*/  IMAD R16, R27.reuse, R18, R17 ;  /* 0x000000121b107224 */ /* 0x040fe200078e0211 */
[----:B------:R-:W-:Y:S01]  /*1020*/  IABS R18, R30 ;  /* 0x0000001e00127213 */ /* 0x000fe20000000000 */
[C---:B------:R-:W-:Y:S01]  /*1030*/  IMAD R17, R27.reuse, R20, R19 ;  /* 0x000000141b117224 */ /* 0x040fe200078e0213 */
[C---:B------:R-:W-:Y:S01]  /*1040*/  ISETP.GT.U32.AND P5, PT, R27.reuse, R2, PT ;  /* 0x000000021b00720c */ /* 0x040fe20003fa4070 */
[----:B------:R-:W-:Y:S01]  /*1050*/  IMAD.MOV.U32 R9, RZ, RZ, R0 ;  /* 0x000000ffff097224 */ /* 0x000fe200078e0000 */
[----:B------:R-:W-:Y:S01]  /*1060*/  ISETP.GT.U32.AND P4, PT, R27, R11, PT ;  /* 0x0000000b1b00720c */ /* 0x000fe20003f84070 */
[----:B------:R-:W-:Y:S01]  /*1070*/  IMAD.HI.U32 R0, R6, R18, RZ ;  /* 0x0000001206007227 */ /* 0x000fe200078e00ff */
[----:B------:R-:W-:-:S02]  /*1080*/  IABS R19, R29 ;  /* 0x0000001d00137213 */ /* 0x000fc40000000000 */
[----:B------:R-:W-:Y:S01]  /*1090*/  IABS R20, R33 ;  /* 0x0000002100147213 */ /* 0x000fe20000000000 */
[----:B------:R-:W-:Y:S02]  /*10a0*/  @!P6 IMAD.IADD R15, R15, 0x1, -R27 ;  /* 0x000000010f0fe824 */ /* 0x000fe400078e0a1b */
[----:B------:R-:W-:Y:S02]  /*10b0*/  IMAD.MOV R13, RZ, RZ, -R0 ;  /* 0x000000ffff0d7224 */ /* 0x000fe400078e0a00 */
[----:B------:R-:W-:Y:S01]  /*10c0*/  IMAD.HI.U32 R0, R6, R19, RZ ;  /* 0x0000001306007227 */ /* 0x000fe200078e00ff */
[----:B------:R-:W-:-:S03]  /*10d0*/  ISETP.GT.U32.AND P6, PT, R27, R15, PT ;  /* 0x0000000f1b00720c */ /* 0x000fc60003fc4070 */
[--C-:B------:R-:W-:Y:S01]  /*10e0*/  @!P5 IMAD.IADD R2, R2, 0x1, -R27.reuse ;  /* 0x000000010202d824 */ /* 0x100fe200078e0a1b */
[----:B------:R-:W-:Y:S01]  /*10f0*/  ISETP.GT.U32.AND P5, PT, R27, R16, PT ;  /* 0x000000101b00720c */ /* 0x000fe20003fa4070 */
[----:B------:R-:W-:Y:S01]  /*1100*/  @!P4 IMAD.IADD R11, R11, 0x1, -R27 ;  /* 0x000000010b0bc824 */ /* 0x000fe200078e0a1b */
[----:B------:R-:W-:Y:S01]  /*1110*/  IADD3 R0, -R0, RZ, RZ ;  /* 0x000000ff00007210 */ /* 0x000fe20007ffe1ff */
[----:B------:R-:W-:Y:S01]  /*1120*/  @!P3 IMAD.MOV R9, RZ, RZ, -R9 ;  /* 0x000000ffff09b224 */ /* 0x000fe200078e0a09 */
[C---:B------:R-:W-:Y:S01]  /*1130*/  ISETP.GT.U32.AND P4, PT, R27.reuse, R14, PT ;  /* 0x0000000e1b00720c */ /* 0x040fe20003f84070 */
[C---:B------:R-:W-:Y:S01]  /*1140*/  IMAD R18, R27.reuse, R13, R18 ;  /* 0x0000000d1b127224 */ /* 0x040fe200078e0212 */
[C---:B------:R-:W-:Y:S01]  /*1150*/  ISETP.GT.U32.AND P3, PT, R27.reuse, R12, PT ;  /* 0x0000000c1b00720c */ /* 0x040fe20003f64070 */
[----:B------:R-:W-:Y:S02]  /*1160*/  IMAD R19, R27, R0, R19 ;  /* 0x000000001b137224 */ /* 0x000fe400078e0213 */
[----:B------:R-:W-:-:S02]  /*1170*/  @!P6 IMAD.IADD R15, R15, 0x1, -R27 ;  /* 0x000000010f0fe824 */ /* 0x000fc400078e0a1b */
[----:B------:R-:W-:Y:S01]  /*1180*/  IMAD.HI.U32 R13, R6, R20, RZ ;  /* 0x00000014060d7227 */ /* 0x000fe200078e00ff */
[----:B------:R-:W-:-:S03]  /*1190*/  ISETP.GT.U32.AND P6, PT, R27, R19, PT ;  /* 0x000000131b00720c */ /* 0x000fc60003fc4070 */
[--C-:B------:R-:W-:Y:S01]  /*11a0*/  @!P5 IMAD.IADD R16, R16, 0x1, -R27.reuse ;  /* 0x000000011010d824 */ /* 0x100fe200078e0a1b */
[----:B------:R-:W-:Y:S01]  /*11b0*/  IADD3 R13, -R13, RZ, RZ ;  /* 0x000000ff0d0d7210 */ /* 0x000fe20007ffe1ff */
[----:B------:R-:W-:Y:S01]  /*11c0*/  @!P0 IMAD.MOV R10, RZ, RZ, -R10 ;  /* 0x000000ffff0a8224 */ /* 0x000fe200078e0a0a */
[----:B------:R-:W-:Y:S01]  /*11d0*/  @!P4 IADD3 R14, R14, -R27, RZ ;  /* 0x8000001b0e0ec210 */ /* 0x000fe20007ffe0ff */
[--C-:B------:R-:W-:Y:S01]  /*11e0*/  @!P3 IMAD.IADD R12, R12, 0x1, -R27.reuse ;  /* 0x000000010c0cb824 */ /* 0x100fe200078e0a1b */
[C---:B------:R-:W-:Y:S01]  /*11f0*/  ISETP.GT.U32.AND P0, PT, R27.reuse, R16, PT ;  /* 0x000000101b00720c */ /* 0x040fe20003f04070 */
[C---:B------:R-:W-:Y:S01]  /*1200*/  IMAD R20, R27.reuse, R13, R20 ;  /* 0x0000000d1b147224 */ /* 0x040fe200078e0214 */
[C---:B------:R-:W-:Y:S01]  /*1210*/  ISETP.GT.U32.AND P4, PT, R27.reuse, R14, PT ;  /* 0x0000000e1b00720c */ /* 0x040fe20003f84070 */
[----:B------:R-:W-:Y:S01]  /*1220*/  IMAD.HI.U32 R6, R6, R22, RZ ;  /* 0x0000001606067227 */ /* 0x000fe200078e00ff */
[----:B------:R-:W-:Y:S02]  /*1230*/  ISETP.GT.U32.AND P3, PT, R27, R17, PT ;  /* 0x000000111b00720c */ /* 0x000fe40003f64070 */
[----:B------:R-:W-:Y:S01]  /*1240*/  ISETP.GE.AND P5, PT, R38, RZ, PT ;  /* 0x000000ff2600720c */ /* 0x000fe20003fa6270 */
[----:B------:R-:W-:Y:S01]  /*1250*/  @!P6 IMAD.IADD R19, R19, 0x1, -R27 ;  /* 0x000000011313e824 */ /* 0x000fe200078e0a1b */
[----:B------:R-:W-:Y:S01]  /*1260*/  IADD3 R6, -R6, RZ, RZ ;  /* 0x000000ff06067210 */ /* 0x000fe20007ffe1ff */
[----:B------:R-:W-:Y:S01]  /*1270*/  IMAD.MOV.U32 R13, RZ, RZ, R2 ;  /* 0x000000ffff0d7224 */ /* 0x000fe200078e0002 */
[----:B------:R-:W-:Y:S01]  /*1280*/  IADD3 R2, R89, 0x10000, RZ ;  /* 0x0001000059027810 */ /* 0x000fe20007ffe0ff */
[----:B------:R-:W-:Y:S01]  /*1290*/  @!P2 IMAD.MOV R11, RZ, RZ, -R11 ;  /* 0x000000ffff0ba224 */ /* 0x000fe200078e0a0b */
[C---:B------:R-:W-:Y:S01]  /*12a0*/  ISETP.GT.U32.AND P6, PT, R27.reuse, R19, PT ;  /* 0x000000131b00720c */ /* 0x040fe20003fc4070 */
[C---:B------:R-:W-:Y:S01]  /*12b0*/  IMAD R22, R27.reuse, R6, R22 ;  /* 0x000000061b167224 */ /* 0x040fe200078e0216 */
[----:B------:R-:W-:Y:S01]  /*12c0*/  @!P0 IADD3 R16, R16, -R27, RZ ;  /* 0x8000001b10108210 */ /* 0x000fe20007ffe0ff */
[--C-:B------:R-:W-:Y:S01]  /*12d0*/  @!P4 IMAD.IADD R14, R14, 0x1, -R27.reuse ;  /* 0x000000010e0ec824 */ /* 0x100fe200078e0a1b */
[----:B------:R-:W-:Y:S01]  /*12e0*/  ISETP.GT.U32.AND P0, PT, R27, R20, PT ;  /* 0x000000141b00720c */ /* 0x000fe20003f04070 */
[----:B------:R-:W-:Y:S01]  /*12f0*/  @!P3 IMAD.IADD R17, R17, 0x1, -R27 ;  /* 0x000000011111b824 */ /* 0x000fe200078e0a1b */
[----:B------:R-:W-:Y:S01]  /*1300*/  ISETP.GT.U32.AND P4, PT, R27, R18, PT ;  /* 0x000000121b00720c */ /* 0x000fe20003f84070 */
[----:B------:R-:W-:Y:S01]  /*1310*/  @!P5 IMAD.MOV R12, RZ, RZ, -R12 ;  /* 0x000000ffff0cd224 */ /* 0x000fe200078e0a0c */
[----:B------:R-:W-:Y:S01]  /*1320*/  ISETP.GE.AND P3, PT, R37, RZ, PT ;  /* 0x000000ff2500720c */ /* 0x000fe20003f66270 */
[----:B------:R-:W-:Y:S01]  /*1330*/  IMAD.SHL.U32 R0, R24, 0x2, RZ ;  /* 0x0000000218007824 */ /* 0x000fe200078e00ff */
[----:B------:R-:W-:Y:S01]  /*1340*/  SHF.R.U32.HI R2, RZ, 0x4, R2 ;  /* 0x00000004ff027819 */ /* 0x000fe20000011602 */
[----:B------:R-:W-:Y:S01]  /*1350*/  @!P1 IMAD.MOV R13, RZ, RZ, -R13 ;  /* 0x000000ffff0d9224 */ /* 0x000fe200078e0a0d */
[----:B------:R-:W-:Y:S01]  /*1360*/  ISETP.GE.AND P5, PT, R35, RZ, PT ;  /* 0x000000ff2300720c */ /* 0x000fe20003fa6270 */
[--C-:B------:R-:W-:Y:S01]  /*1370*/  @!P6 IMAD.IADD R19, R19, 0x1, -R27.reuse ;  /* 0x000000011313e824 */ /* 0x100fe200078e0a1b */
[----:B------:R-:W-:Y:S01]  /*1380*/  ISETP.GT.U32.AND P6, PT, R27, R22, PT ;  /* 0x000000161b00720c */ /* 0x000fe20003fc4070 */
[----:B------:R-:W2:Y:S01]  /*1390*/  LDC R35, c[0x0][0x23c] ;  /* 0x00008f00ff237b82 */ /* 0x000ea20000000800 */
[----:B------:R-:W-:Y:S01]  /*13a0*/  SGXT.U32 R2, R2, 0xe ;  /* 0x0000000e0202781a */ /* 0x000fe20000000000 */
[--C-:B------:R-:W-:Y:S01]  /*13b0*/  @!P0 IMAD.IADD R20, R20, 0x1, -R27.reuse ;  /* 0x0000000114148824 */ /* 0x100fe200078e0a1b */
[----:B------:R-:W-:Y:S01]  /*13c0*/  ISETP.GE.AND P0, PT, R29, RZ, PT ;  /* 0x000000ff1d00720c */ /* 0x000fe20003f06270 */
[--C-:B------:R-:W-:Y:S01]  /*13d0*/  @!P4 IMAD.IADD R18, R18, 0x1, -R27.reuse ;  /* 0x000000011212c824 */ /* 0x100fe200078e0a1b */
[C---:B------:R-:W-:Y:S01]  /*13e0*/  ISETP.GT.U32.AND P4, PT, R27.reuse, R17, PT ;  /* 0x000000111b00720c */ /* 0x040fe20003f84070 */
[----:B------:R-:W-:Y:S01]  /*13f0*/  @!P3 IMAD.MOV R14, RZ, RZ, -R14 ;  /* 0x000000ffff0eb224 */ /* 0x000fe200078e0a0e */
[C---:B------:R-:W-:Y:S01]  /*1400*/  ISETP.GT.U32.AND P3, PT, R27.reuse, R20, PT ;  /* 0x000000141b00720c */ /* 0x040fe20003f64070 */
[----:B------:R-:W-:Y:S01]  /*1410*/  IMAD.MOV.U32 R24, RZ, RZ, RZ ;  /* 0x000000ffff187224 */ /* 0x000fe200078e00ff */
[----:B------:R-:W-:Y:S01]  /*1420*/  ISETP.GT.U32.AND P2, PT, R27, R18, PT ;  /* 0x000000121b00720c */ /* 0x000fe20003f44070 */
[----:B------:R-:W3:Y:S01]  /*1430*/  LDC.64 R28, c[0x0][0x218] ;  /* 0x00008600ff1c7b82 */ /* 0x000ee20000000a00 */
[----:B------:R-:W-:Y:S01]  /*1440*/  ISETP.GE.AND P1, PT, R36, RZ, PT ;  /* 0x000000ff2400720c */ /* 0x000fe20003f26270 */
[--C-:B------:R-:W-:Y:S01]  /*1450*/  @!P6 IMAD.IADD R22, R22, 0x1, -R27.reuse ;  /* 0x000000011616e824 */ /* 0x100fe200078e0a1b */
[----:B------:R-:W-:Y:S01]  /*1460*/  IADD3 R26, P6, R56, 0x80, RZ ;  /* 0x00000080381a7810 */ /* 0x000fe20007fde0ff */
[----:B------:R-:W-:Y:S01]  /*1470*/  IMAD.MOV.U32 R6, RZ, RZ, RZ ;  /* 0x000000ffff067224 */ /* 0x000fe200078e00ff */
[----:B------:R-:W-:Y:S01]  /*1480*/  R2UR UR34, R2 ;  /* 0x00000000022272ca */ /* 0x000fe200000e0000 */
[----:B------:R-:W-:Y:S01]  /*1490*/  @!P5 IMAD.MOV R16, RZ, RZ, -R16 ;  /* 0x000000ffff10d224 */ /* 0x000fe200078e0a10 */
[----:B------:R-:W-:Y:S01]  /*14a0*/  R2UR UR4, R26 ;  /* 0x000000001a0472ca */ /* 0x000fe200000e0000 */
[--C-:B------:R-:W-:Y:S01]  /*14b0*/  @!P4 IMAD.IADD R17, R17, 0x1, -R27.reuse ;  /* 0x000000011111c824 */ /* 0x100fe200078e0a1b */
[----:B------:R-:W-:Y:S01]  /*14c0*/  ISETP.GE.AND P4, PT, R31, RZ, PT ;  /* 0x000000ff1f00720c */ /* 0x000fe20003f86270 */
[----:B------:R-:W4:Y:S01]  /*14d0*/  LDC R26, c[0x0][0x240] ;  /* 0x00009000ff1a7b82 */ /* 0x000f220000000800 */
[----:B------:R-:W-:Y:S01]  /*14e0*/  @!P3 IADD3 R20, R20, -R27, RZ ;  /* 0x8000001b1414b210 */ /* 0x000fe20007ffe0ff */
[----:B------:R-:W-:Y:S01]  /*14f0*/  @!P2 IMAD.IADD R18, R18, 0x1, -R27 ;  /* 0x000000011212a824 */ /* 0x000fe200078e0a1b */
[----:B------:R-:W-:Y:S01]  /*1500*/  IADD3 R31, P3, R2, 0x2, RZ ;  /* 0x00000002021f7810 */ /* 0x000fe20007f7e0ff */
[-C--:B-1----:R-:W-:Y:S01]  /*1510*/  IMAD R2, R32, R25.reuse, RZ ;  /* 0x0000001920027224 */ /* 0x082fe200078e02ff */
[----:B------:R-:W-:Y:S01]  /*1520*/  ISETP.GE.AND P2, PT, R30, RZ, PT ;  /* 0x000000ff1e00720c */ /* 0x000fe20003f46270 */
[----:B------:R-:W-:Y:S01]  /*1530*/  IMAD R4, R4, R25, RZ ;  /* 0x0000001904047224 */ /* 0x000fe200078e02ff */
[----:B------:R-:W-:Y:S01]  /*1540*/  IADD3.X R24, R24, 0x40000040, RZ, P3, !PT ;  /* 0x4000004018187810 */ /* 0x000fe20001ffe4ff */
[----:B------:R-:W-:Y:S01]  /*1550*/  IMAD.MOV.U32 R23, RZ, RZ, R20 ;  /* 0x000000ffff177224 */ /* 0x000fe200078e0014 */
[----:B------:R-:W-:-:S02]  /*1560*/  ISETP.GT.U32.AND P3, PT, R27, R22, PT ;  /* 0x000000161b00720c */ /* 0x000fc40003f64070 */
[----:B------:R-:W-:Y:S02]  /*1570*/  CS2R R38, SRZ ;  /* 0x0000000000267805 */ /* 0x000fe4000001ff00 */
[----:B------:R-:W-:Y:S02]  /*1580*/  IADD3.X R6, R6, 0x40000040, RZ, P6, !PT ;  /* 0x4000004006067810 */ /* 0x000fe400037fe4ff */
[----:B------:R-:W-:Y:S02]  /*1590*/  LOP3.LUT R30, R0, 0x7e, RZ, 0xc0, !PT ;  /* 0x0000007e001e7812 */ /* 0x000fe400078ec0ff */
[----:B------:R-:W-:Y:S02]  /*15a0*/  ISETP.GE.AND P6, PT, R33, RZ, PT ;  /* 0x000000ff2100720c */ /* 0x000fe40003fc6270 */
[----:B------:R-:W-:Y:S01]  /*15b0*/  R2UR UR6, R31 ;  /* 0x000000001f0672ca */ /* 0x000fe200000e0000 */
[--C-:B------:R-:W-:Y:S01]  /*15c0*/  IMAD R0, R21, 0x100, R30.reuse ;  /* 0x0000010015007824 */ /* 0x100fe200078e021e */
[----:B------:R-:W-:Y:S01]  /*15d0*/  R2UR UR5, R6 ;  /* 0x00000000060572ca */ /* 0x000fe200000e0000 */
[----:B------:R-:W1:Y:S01]  /*15e0*/  LDC R31, c[0x0][0x238] ;  /* 0x00008e00ff1f7b82 */ /* 0x000e620000000800 */
[----:B------:R-:W-:Y:S01]  /*15f0*/  @!P1 IADD3 R15, -R15, RZ, RZ ;  /* 0x000000ff0f0f9210 */ /* 0x000fe20007ffe1ff */
[----:B------:R-:W-:Y:S01]  /*1600*/  IMAD R30, R21, 0x20, R30 ;  /* 0x00000020151e7824 */ /* 0x000fe200078e021e */
[----:B------:R-:W-:Y:S01]  /*1610*/  ISETP.GE.AND P5, PT, R60, RZ, PT ;  /* 0x000000ff3c00720c */ /* 0x000fe20003fa6270 */
[----:B------:R-:W-:Y:S01]  /*1620*/  IMAD.MOV.U32 R21, RZ, RZ, R19 ;  /* 0x000000ffff157224 */ /* 0x000fe200078e0013 */
[----:B------:R-:W-:Y:S01]  /*1630*/  ISETP.NE.AND P1, PT, R3, RZ, PT ;  /* 0x000000ff0300720c */ /* 0x000fe20003f25270 */
[----:B------:R-:W-:Y:S01]  /*1640*/  @!P2 IMAD.MOV R18, RZ, RZ, -R18 ;  /* 0x000000ffff12a224 */ /* 0x000fe200078e0a12 */
[----:B------:R-:W-:Y:S01]  /*1650*/  LOP3.LUT R6, RZ, R3, RZ, 0x33, !PT ;  /* 0x00000003ff067212 */ /* 0x000fe200078e33ff */
[----:B------:R-:W-:Y:S01]  /*1660*/  @!P3 IMAD.IADD R22, R22, 0x1, -R27 ;  /* 0x000000011616b824 */ /* 0x000fe200078e0a1b */
[----:B------:R-:W-:Y:S01]  /*1670*/  @!P4 IADD3 R17, -R17, RZ, RZ ;  /* 0x000000ff1111c210 */ /* 0x000fe20007ffe1ff */
[----:B--2---:R-:W-:Y:S01]  /*1680*/  IMAD R3, R61, R35, RZ ;  /* 0x000000233d037224 */ /* 0x004fe200078e02ff */
[C---:B------:R-:W-:Y:S01]  /*1690*/  SEL R7, R6.reuse, R7, !P1 ;  /* 0x0000000706077207 */ /* 0x040fe20004800000 */
[----:B------:R-:W-:Y:S01]  /*16a0*/  @!P0 IMAD.MOV R21, RZ, RZ, -R21 ;  /* 0x000000ffff158224 */ /* 0x000fe200078e0a15 */
[----:B------:R-:W-:Y:S01]  /*16b0*/  SEL R20, R6, R18, !P1 ;  /* 0x0000001206147207 */ /* 0x000fe20004800000 */
[----:B------:R-:W-:Y:S01]  /*16c0*/  IMAD.MOV.U32 R25, RZ, RZ, R22 ;  /* 0x000000ffff197224 */ /* 0x000fe200078e0016 */
[----:B0-----:R-:W-:Y:S01]  /*16d0*/  LEA R140, P0, R2, R142, 0x1 ;  /* 0x0000008e028c7211 */ /* 0x001fe200078008ff */
[----:B------:R-:W-:Y:S01]  /*16e0*/  @!P6 IMAD.MOV R23, RZ, RZ, -R23 ;  /* 0x000000ffff17e224 */ /* 0x000fe200078e0a17 */
[----:B------:R-:W-:Y:S01]  /*16f0*/  SEL R12, R6, R12, !P1 ;  /* 0x0000000c060c7207 */ /* 0x000fe20004800000 */
[----:B----4-:R-:W-:Y:S01]  /*1700*/  IMAD R7, R7, R26, RZ ;  /* 0x0000001a07077224 */ /* 0x010fe200078e02ff */
[----:B------:R-:W-:Y:S01]  /*1710*/  LEA R142, P2, R4, R142, 0x1 ;  /* 0x0000008e048e7211 */ /* 0x000fe200078408ff */
[----:B------:R-:W-:Y:S01]  /*1720*/  @!P5 IMAD.MOV R25, RZ, RZ, -R25 ;  /* 0x000000ffff19d224 */ /* 0x000fe200078e0a19 */
[----:B---3--:R-:W-:Y:S01]  /*1730*/  LEA R28, P3, R3, R28, 0x1 ;  /* 0x0000001c031c7211 */ /* 0x008fe200078608ff */
[----:B------:R-:W-:Y:S01]  /*1740*/  IMAD.IADD R81, R89, 0x1, R0 ;  /* 0x0000000159517824 */ /* 0x000fe200078e0200 */
[C---:B------:R-:W-:Y:S01]  /*1750*/  SEL R9, R6.reuse, R9, !P1 ;  /* 0x0000000906097207 */ /* 0x040fe20004800000 */
[C---:B-1----:R-:W-:Y:S01]  /*1760*/  IMAD R27, R31.reuse, 0x7e, RZ ;  /* 0x0000007e1f1b7824 */ /* 0x042fe200078e02ff */
[C---:B------:R-:W-:Y:S01]  /*1770*/  SEL R10, R6.reuse, R10, !P1 ;  /* 0x0000000a060a7207 */ /* 0x040fe20004800000 */
[----:B------:R-:W-:Y:S01]  /*1780*/  IMAD R33, R31, 0x7b, RZ ;  /* 0x0000007b1f217824 */ /* 0x000fe200078e02ff */
[----:B------:R-:W-:Y:S01]  /*1790*/  SEL R22, R6, R21, !P1 ;  /* 0x0000001506167207 */ /* 0x000fe20004800000 */
[-C--:B------:R-:W-:Y:S01]  /*17a0*/  IMAD R21, R20, R26.reuse, RZ ;  /* 0x0000001a14157224 */ /* 0x080fe200078e02ff */
[----:B------:R-:W-:Y:S01]  /*17b0*/  LEA.HI.X.SX32 R141, R2, R143, 0x1, P0 ;  /* 0x0000008f028d7211 */ /* 0x000fe200000f0eff */
[-C--:B------:R-:W-:Y:S01]  /*17c0*/  IMAD R9, R9, R26.reuse, RZ ;  /* 0x0000001a09097224 */ /* 0x080fe200078e02ff */
[----:B------:R-:W-:Y:S01]  /*17d0*/  R2UR UR7, R24 ;  /* 0x00000000180772ca */ /* 0x000fe200000e0000 */
[----:B------:R-:W-:Y:S01]  /*17e0*/  IMAD R18, R10, R26, RZ ;  /* 0x0000001a0a127224 */ /* 0x000fe200078e02ff */
[C---:B------:R-:W-:Y:S01]  /*17f0*/  SEL R8, R6.reuse, R8, !P1 ;  /* 0x0000000806087207 */ /* 0x040fe20004800000 */
[----:B------:R-:W-:Y:S01]  /*1800*/  IMAD R37, R31, 0x7a, RZ ;  /* 0x0000007a1f257824 */ /* 0x000fe200078e02ff */
[----:B------:R-:W-:Y:S01]  /*1810*/  SEL R13, R6, R13, !P1 ;  /* 0x0000000d060d7207 */ /* 0x000fe20004800000 */
[----:B------:R-:W-:Y:S01]  /*1820*/  IMAD.IADD R90, R89, 0x1, R30 ;  /* 0x00000001595a7824 */ /* 0x000fe200078e021e */
[----:B------:R-:W-:Y:S01]  /*1830*/  LEA.HI.X.SX32 R143, R4, R143, 0x1, P2 ;  /* 0x0000008f048f7211 */ /* 0x000fe200010f0eff */
[-C--:B------:R-:W-:Y:S01]  /*1840*/  IMAD R4, R12, R26.reuse, RZ ;  /* 0x0000001a0c047224 */ /* 0x080fe200078e02ff */
[----:B------:R-:W-:Y:S01]  /*1850*/  SEL R24, R6, R23, !P1 ;  /* 0x0000001706187207 */ /* 0x000fe20004800000 */
[-C--:B------:R-:W-:Y:S01]  /*1860*/  IMAD R8, R8, R26.reuse, RZ ;  /* 0x0000001a08087224 */ /* 0x080fe200078e02ff */
[----:B------:R-:W-:Y:S01]  /*1870*/  LEA.HI.X.SX32 R32, R3, R29, 0x1, P3 ;  /* 0x0000001d03207211 */ /* 0x000fe200018f0eff */
[----:B------:R-:W-:Y:S01]  /*1880*/  IMAD R13, R13, R26, RZ ;  /* 0x0000001a0d0d7224 */ /* 0x000fe200078e02ff */
[----:B------:R-:W-:Y:S01]  /*1890*/  LEA R20, P2, R7, R28, 0x1 ;  /* 0x0000001c07147211 */ /* 0x000fe200078408ff */
[-C--:B------:R-:W-:Y:S01]  /*18a0*/  IMAD R24, R24, R26.reuse, RZ ;  /* 0x0000001a18187224 */ /* 0x080fe200078e02ff */
[----:B------:R-:W-:Y:S01]  /*18b0*/  SEL R5, R6, R5, !P1 ;  /* 0x0000000506057207 */ /* 0x000fe20004800000 */
[----:B------:R-:W-:Y:S01]  /*18c0*/  IMAD R23, R22, R26, RZ ;  /* 0x0000001a16177224 */ /* 0x000fe200078e02ff */
[C---:B------:R-:W-:Y:S01]  /*18d0*/  SEL R11, R6.reuse, R11, !P1 ;  /* 0x0000000b060b7207 */ /* 0x040fe20004800000 */
[--C-:B------:R-:W-:Y:S01]  /*18e0*/  IMAD.WIDE R74, R27, 0x2, R142.reuse ;  /* 0x000000021b4a7825 */ /* 0x100fe200078e028e */
[C---:B------:R-:W-:Y:S01]  /*18f0*/  SEL R14, R6.reuse, R14, !P1 ;  /* 0x0000000e060e7207 */ /* 0x040fe20004800000 */
[----:B------:R-:W-:Y:S01]  /*1900*/  UIADD3.64 UR14, UR4, 0x380, URZ ;  /* 0x00000380040e7897 */ /* 0x000fe2000fffe03f */
[C---:B------:R-:W-:Y:S01]  /*1910*/  SEL R15, R6.reuse, R15, !P1 ;  /* 0x0000000f060f7207 */ /* 0x040fe20004800000 */
[----:B------:R-:W-:Y:S01]  /*1920*/  IMAD R5, R5, R26, RZ ;  /* 0x0000001a05057224 */ /* 0x000fe200078e02ff */
[C---:B------:R-:W-:Y:S01]  /*1930*/  SEL R16, R6.reuse, R16, !P1 ;  /* 0x0000001006107207 */ /* 0x040fe20004800000 */
[-C--:B------:R-:W-:Y:S01]  /*1940*/  IMAD R11, R11, R26.reuse, RZ ;  /* 0x0000001a0b0b7224 */ /* 0x080fe200078e02ff */
[C---:B------:R-:W-:Y:S01]  /*1950*/  SEL R19, R6.reuse, R17, !P1 ;  /* 0x0000001106137207 */ /* 0x040fe20004800000 */
[-C--:B------:R-:W-:Y:S01]  /*1960*/  IMAD R15, R15, R26.reuse, RZ ;  /* 0x0000001a0f0f7224 */ /* 0x080fe200078e02ff */
[----:B------:R-:W-:Y:S01]  /*1970*/  SEL R25, R6, R25, !P1 ;  /* 0x0000001906197207 */ /* 0x000fe20004800000 */
[----:B------:R-:W-:Y:S01]  /*1980*/  IMAD R6, R14, R26, RZ ;  /* 0x0000001a0e067224 */ /* 0x000fe200078e02ff */
[----:B------:R-:W-:Y:S01]  /*1990*/  LEA.HI.X.SX32 R10, R7, R32, 0x1, P2 ;  /* 0x00000020070a7211 */ /* 0x000fe200010f0eff */
[----:B------:R-:W-:Y:S01]  /*19a0*/  IMAD R17, R16, R26, RZ ;  /* 0x0000001a10117224 */ /* 0x000fe200078e02ff */
[----:B------:R-:W-:Y:S01]  /*19b0*/  LEA R62, P2, R4, R28, 0x1 ;  /* 0x0000001c043e7211 */ /* 0x000fe200078408ff */
[----:B------:R-:W-:Y:S01]  /*19c0*/  IMAD R19, R19, R26, RZ ;  /* 0x0000001a13137224 */ /* 0x000fe200078e02ff */
[----:B------:R-:W-:Y:S01]  /*19d0*/  LEA R58, P4, R9, R28, 0x1 ;  /* 0x0000001c093a7211 */ /* 0x000fe200078808ff */
[----:B------:R-:W-:Y:S01]  /*19e0*/  IMAD R26, R25, R26, RZ ;  /* 0x0000001a191a7224 */ /* 0x000fe200078e02ff */
[-C--:B------:R-:W-:Y:S01]  /*19f0*/  LEA R22, P1, R8, R28.reuse, 0x1 ;  /* 0x0000001c08167211 */ /* 0x080fe200078208ff */
[C---:B------:R-:W-:Y:S01]  /*1a00*/  IMAD R25, R31.reuse, 0x7f, RZ ;  /* 0x0000007f1f197824 */ /* 0x040fe200078e02ff */
[-C--:B------:R-:W-:Y:S01]  /*1a10*/  LEA R59, P6, R18, R28.reuse, 0x1 ;  /* 0x0000001c123b7211 */ /* 0x080fe200078c08ff */
[----:B------:R-:W-:Y:S01]  /*1a20*/  IMAD R29, R31, 0x7c, RZ ;  /* 0x0000007c1f1d7824 */ /* 0x000fe200078e02ff */
[----:B------:R-:W-:Y:S01]  /*1a30*/  LEA R61, P3, R13, R28, 0x1 ;  /* 0x0000001c0d3d7211 */ /* 0x000fe200078608ff */
[----:B------:R-:W-:Y:S01]  /*1a40*/  IMAD.WIDE R72, R25, 0x2, R142 ;  /* 0x0000000219487825 */ /* 0x000fe200078e028e */
[----:B------:R-:W-:Y:S01]  /*1a50*/  LEA.HI.X.SX32 R4, R4, R32, 0x1, P2 ;  /* 0x0000002004047211 */ /* 0x000fe200010f0eff */
[----:B------:R-:W-:Y:S01]  /*1a60*/  UIADD3.64 UR10, UR4, 0x400, URZ ;  /* 0x00000400040a7897 */ /* 0x000fe2000fffe03f */
[----:B------:R-:W-:Y:S01]  /*1a70*/  LEA R70, P2, R24, R28, 0x1 ;  /* 0x0000001c18467211 */ /* 0x000fe200078408ff */
[----:B------:R-:W-:Y:S01]  /*1a80*/  UIADD3.64 UR14, UR4, 0x480, URZ ;  /* 0x00000480040e7897 */ /* 0x000fe2000fffe03f */
        /* <DEDUP_REMOVED lines=8> */
[-C--:B------:R-:W-:Y:S01]  /*1b10*/  LEA.HI.X.SX32 R18, R18, R32.reuse, 0x1, P6 ;  /* 0x0000002012127211 */ /* 0x080fe200030f0eff */
[----:B------:R-:W-:Y:S01]  /*1b20*/  UIADD3.64 UR10, UR4, 0x700, URZ ;  /* 0x00000700040a7897 */ /* 0x000fe2000fffe03f */
[----:B------:R-:W-:Y:S01]  /*1b30*/  LEA.HI.X.SX32 R3, R13, R32, 0x1, P3 ;  /* 0x000000200d037211 */ /* 0x000fe200018f0eff */
[----:B------:R-:W-:Y:S01]  /*1b40*/  UIADD3.64 UR14, UR4, 0x780, URZ ;  /* 0x00000780040e7897 */ /* 0x000fe2000fffe03f */
[-C--:B------:R-:W-:Y:S01]  /*1b50*/  LEA R60, P5, R11, R28.reuse, 0x1 ;  /* 0x0000001c0b3c7211 */ /* 0x080fe200078a08ff */
[----:B------:R-:W-:Y:S01]  /*1b60*/  UIADD3.64 UR10, UR4, 0x800, URZ ;  /* 0x00000800040a7897 */ /* 0x000fe2000fffe03f */
[-C--:B------:R-:W-:Y:S01]  /*1b70*/  LEA R63, P1, R6, R28.reuse, 0x1 ;  /* 0x0000001c063f7211 */ /* 0x080fe200078208ff */
[----:B------:R-:W-:Y:S01]  /*1b80*/  UIADD3.64 UR14, UR4, 0x880, URZ ;  /* 0x00000880040e7897 */ /* 0x000fe2000fffe03f */
[----:B------:R-:W-:Y:S01]  /*1b90*/  LEA R67, P6, R19, R28, 0x1 ;  /* 0x0000001c13437211 */ /* 0x000fe200078c08ff */
[----:B------:R-:W-:Y:S01]  /*1ba0*/  UIADD3.64 UR10, UR4, 0x900, URZ ;  /* 0x00000900040a7897 */ /* 0x000fe2000fffe03f */
[----:B------:R-:W-:Y:S01]  /*1bb0*/  LEA.HI.X.SX32 R13, R24, R32, 0x1, P2 ;  /* 0x00000020180d7211 */ /* 0x000fe200010f0eff */
[----:B------:R-:W-:Y:S01]  /*1bc0*/  IMAD.WIDE R24, R25, 0x2, R140 ;  /* 0x0000000219187825 */ /* 0x000fe200078e028c */
[----:B------:R-:W-:Y:S01]  /*1bd0*/  LEA R69, P3, R23, R28, 0x1 ;  /* 0x0000001c17457211 */ /* 0x000fe200078608ff */
[----:B------:R-:W-:Y:S01]  /*1be0*/  UIADD3.64 UR14, UR4, 0x980, URZ ;  /* 0x00000980040e7897 */ /* 0x000fe2000fffe03f */
[-C--:B------:R-:W-:Y:S01]  /*1bf0*/  LEA.HI.X.SX32 R14, R5, R32.reuse, 0x1, P0 ;  /* 0x00000020050e7211 */ /* 0x080fe200000f0eff */
[----:B------:R-:W-:Y:S01]  /*1c00*/  UIADD3.64 UR10, UR4, 0xa00, URZ ;  /* 0x00000a00040a7897 */ /* 0x000fe2000fffe03f */
[----:B------:R-:W-:Y:S01]  /*1c10*/  LEA.HI.X.SX32 R7, R17, R32, 0x1, P4 ;  /* 0x0000002011077211 */ /* 0x000fe200020f0eff */
[----:B------:R-:W-:Y:S01]  /*1c20*/  UIADD3.64 UR14, UR4, 0xa80, URZ ;  /* 0x00000a80040e7897 */ /* 0x000fe2000fffe03f */
[----:B------:R-:W-:Y:S01]  /*1c30*/  LEA R64, P0, R15, R28, 0x1 ;  /* 0x0000001c0f407211 */ /* 0x000fe200078008ff */
[----:B------:R-:W-:Y:S01]  /*1c40*/  UIADD3.64 UR10, UR4, 0xb00, URZ ;  /* 0x00000b00040a7897 */ /* 0x000fe2000fffe03f */
[-C--:B------:R-:W-:Y:S01]  /*1c50*/  LEA.HI.X.SX32 R2, R11, R32.reuse, 0x1, P5 ;  /* 0x000000200b027211 */ /* 0x080fe200028f0eff */
[----:B------:R-:W-:Y:S01]  /*1c60*/  UIADD3.64 UR14, UR4, 0xb80, URZ ;  /* 0x00000b80040e7897 */ /* 0x000fe2000fffe03f */
[-C--:B------:R-:W-:Y:S01]  /*1c70*/  LEA.HI.X.SX32 R5, R6, R32.reuse, 0x1, P1 ;  /* 0x0000002006057211 */ /* 0x080fe200008f0eff */
[----:B------:R-:W-:Y:S01]  /*1c80*/  UIADD3.64 UR10, UR4, 0xc00, URZ ;  /* 0x00000c00040a7897 */ /* 0x000fe2000fffe03f */
[----:B------:R-:W-:Y:S01]  /*1c90*/  LEA.HI.X.SX32 R8, R19, R32, 0x1, P6 ;  /* 0x0000002013087211 */ /* 0x000fe200030f0eff */
[----:B------:R-:W-:Y:S01]  /*1ca0*/  IMAD.MOV.U32 R19, RZ, RZ, R25 ;  /* 0x000000ffff137224 */ /* 0x000fe200078e0019 */
[----:B------:R-:W-:Y:S01]  /*1cb0*/  MOV R17, R73 ;  /* 0x0000004900117202 */ /* 0x000fe20000000f00 */
[----:B------:R-:W-:Y:S01]  /*1cc0*/  IMAD.MOV.U32 R73, RZ, RZ, R24 ;  /* 0x000000ffff497224 */ /* 0x000fe200078e0018 */
[-C--:B------:R-:W-:Y:S01]  /*1cd0*/  LEA R68, P5, R21, R28.reuse, 0x1 ;  /* 0x0000001c15447211 */ /* 0x080fe200078a08ff */
[----:B------:R-:W-:Y:S01]  /*1ce0*/  IMAD.WIDE R24, R27, 0x2, R140 ;  /* 0x000000021b187825 */ /* 0x000fe200078e028c */
[C---:B------:R-:W-:Y:S01]  /*1cf0*/  LEA R71, P1, R26.reuse, R28, 0x1 ;  /* 0x0000001c1a477211 */ /* 0x040fe200078208ff */
[----:B------:R-:W-:Y:S01]  /*1d00*/  UIADD3.64 UR8, UR4, 0x80, URZ ;  /* 0x0000008004087897 */ /* 0x000fe2000fffe03f */
[-C--:B------:R-:W-:Y:S01]  /*1d10*/  LEA.HI.X.SX32 R11, R23, R32.reuse, 0x1, P3 ;  /* 0x00000020170b7211 */ /* 0x080fe200018f0eff */
[----:B------:R-:W-:Y:S01]  /*1d20*/  IMAD R23, R31, 0x7d, RZ ;  /* 0x0000007d1f177824 */ /* 0x000fe200078e02ff */
[-C--:B------:R-:W-:Y:S01]  /*1d30*/  LEA.HI.X.SX32 R6, R15, R32.reuse, 0x1, P0 ;  /* 0x000000200f067211 */ /* 0x080fe200000f0eff */
[----:B------:R-:W-:Y:S01]  /*1d40*/  UIADD3.64 UR12, UR4, 0x100, URZ ;  /* 0x00000100040c7897 */ /* 0x000fe2000fffe03f */
[-C--:B------:R-:W-:Y:S01]  /*1d50*/  LEA.HI.X.SX32 R9, R21, R32.reuse, 0x1, P5 ;  /* 0x0000002015097211 */ /* 0x080fe200028f0eff */
[----:B------:R-:W-:Y:S01]  /*1d60*/  IMAD.MOV.U32 R21, RZ, RZ, R75 ;  /* 0x000000ffff157224 */ /* 0x000fe200078e004b */
[----:B------:R-:W-:Y:S01]  /*1d70*/  LEA.HI.X.SX32 R15, R26, R32, 0x1, P1 ;  /* 0x000000201a0f7211 */ /* 0x000fe200008f0eff */
[C---:B------:R-:W-:Y:S01]  /*1d80*/  IMAD.WIDE R76, R23.reuse, 0x2, R142 ;  /* 0x00000002174c7825 */ /* 0x040fe200078e028e */
[C---:B------:R-:W-:Y:S01]  /*1d90*/  LOP3.LUT R82, R0.reuse, 0x10, RZ, 0x3c, !PT ;  /* 0x0000001000527812 */ /* 0x040fe200078e3cff */
[----:B------:R-:W-:Y:S01]  /*1da0*/  UIADD3.64 UR16, UR4, 0x180, URZ ;  /* 0x0000018004107897 */ /* 0x000fe2000fffe03f */
[C---:B------:R-:W-:Y:S01]  /*1db0*/  LOP3.LUT R83, R0.reuse, 0x20, RZ, 0x3c, !PT ;  /* 0x0000002000537812 */ /* 0x040fe200078e3cff */
[----:B------:R-:W-:Y:S01]  /*1dc0*/  IMAD.WIDE R26, R23, 0x2, R140 ;  /* 0x00000002171a7825 */ /* 0x000fe200078e028c */
[----:B------:R-:W-:Y:S01]  /*1dd0*/  MOV R23, R25 ;  /* 0x0000001900177202 */ /* 0x000fe20000000f00 */
[----:B------:R-:W-:Y:S01]  /*1de0*/  UIADD3.64 UR20, UR4, 0x200, URZ ;  /* 0x0000020004147897 */ /* 0x000fe2000fffe03f */
[C---:B------:R-:W-:Y:S01]  /*1df0*/  LOP3.LUT R84, R0.reuse, 0x30, RZ, 0x3c, !PT ;  /* 0x0000003000547812 */ /* 0x040fe200078e3cff */
[----:B------:R-:W-:Y:S01]  /*1e00*/  IMAD.MOV.U32 R75, RZ, RZ, R24 ;  /* 0x000000ffff4b7224 */ /* 0x000fe200078e0018 */
[C---:B------:R-:W-:Y:S01]  /*1e10*/  LOP3.LUT R85, R0.reuse, 0x40, RZ, 0x3c, !PT ;  /* 0x0000004000557812 */ /* 0x040fe200078e3cff */
[C---:B------:R-:W-:Y:S01]  /*1e20*/  IMAD.WIDE R24, R29.reuse, 0x2, R142 ;  /* 0x000000021d187825 */ /* 0x040fe200078e028e */
[C---:B------:R-:W-:Y:S01]  /*1e30*/  LOP3.LUT R86, R0.reuse, 0x50, RZ, 0x3c, !PT ;  /* 0x0000005000567812 */ /* 0x040fe200078e3cff */
[----:B------:R-:W-:Y:S01]  /*1e40*/  UIADD3.64 UR24, UR4, 0x280, URZ ;  /* 0x0000028004187897 */ /* 0x000fe2000fffe03f */
[C---:B------:R-:W-:Y:S01]  /*1e50*/  LOP3.LUT R87, R0.reuse, 0x60, RZ, 0x3c, !PT ;  /* 0x0000006000577812 */ /* 0x040fe200078e3cff */
[----:B------:R-:W-:Y:S01]  /*1e60*/  IMAD.MOV.U32 R57, RZ, RZ, R77 ;  /* 0x000000ffff397224 */ /* 0x000fe200078e004d */
[----:B------:R-:W-:Y:S01]  /*1e70*/  STL [R1+0x58], R24 ;  /* 0x0000581801007387 */ /* 0x000fe20000100800 */
[----:B------:R-:W-:Y:S01]  /*1e80*/  IMAD.MOV.U32 R77, RZ, RZ, R26 ;  /* 0x000000ffff4d7224 */ /* 0x000fe200078e001a */
[----:B------:R-:W-:Y:S01]  /*1e90*/  LOP3.LUT R88, R0, 0x70, RZ, 0x3c, !PT ;  /* 0x0000007000587812 */ /* 0x000fe200078e3cff */
[----:B------:R-:W-:Y:S01]  /*1ea0*/  IMAD.MOV.U32 R65, RZ, RZ, R27 ;  /* 0x000000ffff417224 */ /* 0x000fe200078e001b */
[----:B------:R0:W-:Y:S01]  /*1eb0*/  STL [R1+0x54], R25 ;  /* 0x0000541901007387 */ /* 0x0001e20000100800 */
[--C-:B------:R-:W-:Y:S01]  /*1ec0*/  IMAD.WIDE R26, R29, 0x2, R140.reuse ;  /* 0x000000021d1a7825 */ /* 0x100fe200078e028c */
[----:B------:R-:W-:Y:S01]  /*1ed0*/  LOP3.LUT R0, R30, 0x10, RZ, 0x3c, !PT ;  /* 0x000000101e007812 */ /* 0x000fe200078e3cff */
[----:B------:R-:W-:Y:S01]  /*1ee0*/  UIADD3.64 UR28, UR4, 0x300, URZ ;  /* 0x00000300041c7897 */ /* 0x000fe2000fffe03f */
[----:B------:R-:W-:Y:S01]  /*1ef0*/  IADD3 R82, R89, R82, RZ ;  /* 0x0000005259527210 */ /* 0x000fe20007ffe0ff */
[----:B------:R-:W-:Y:S01]  /*1f00*/  IMAD.WIDE R28, R33, 0x2, R140 ;  /* 0x00000002211c7825 */ /* 0x000fe200078e028c */
[----:B------:R-:W-:Y:S01]  /*1f10*/  STL [R1+0x60], R26 ;  /* 0x0000601a01007387 */ /* 0x000fe20000100800 */
[----:B------:R-:W-:Y:S01]  /*1f20*/  IADD3 R87, R89, R87, RZ ;  /* 0x0000005759577210 */ /* 0x000fe20007ffe0ff */
[----:B------:R-:W-:Y:S01]  /*1f30*/  UIADD3.64 UR36, UR4, 0xc80, URZ ;  /* 0x00000c8004247897 */ /* 0x000fe2000fffe03f */
[----:B------:R-:W-:Y:S01]  /*1f40*/  IMAD R32, R31, 0x4e, RZ ;  /* 0x0000004e1f207824 */ /* 0x000fe200078e02ff */
[----:B------:R1:W-:Y:S01]  /*1f50*/  STL [R1+0x5c], R27 ;  /* 0x00005c1b01007387 */ /* 0x0003e20000100800 */
[----:B0-----:R-:W-:Y:S01]  /*1f60*/  IMAD.WIDE R24, R33, 0x2, R142 ;  /* 0x0000000221187825 */ /* 0x001fe200078e028e */
[----:B------:R-:W-:-:S02]  /*1f70*/  UIADD3.64 UR40, UR4, 0xd00, URZ ;  /* 0x00000d0004287897 */ /* 0x000fc4000fffe03f */
[----:B------:R-:W-:Y:S01]  /*1f80*/  UIADD3.64 UR44, UR4, 0xd80, URZ ;  /* 0x00000d80042c7897 */ /* 0x000fe2000fffe03f */
[----:B------:R-:W-:Y:S01]  /*1f90*/  IMAD R33, R31, 0x78, RZ ;  /* 0x000000781f217824 */ /* 0x000fe200078e02ff */
[----:B------:R-:W-:Y:S01]  /*1fa0*/  STL [R1+0x68], R24 ;  /* 0x0000681801007387 */ /* 0x000fe20000100800 */
[C---:B------:R-:W-:Y:S01]  /*1fb0*/  IMAD.IADD R0, R89.reuse, 0x1, R0 ;  /* 0x0000000159007824 */ /* 0x040fe200078e0200 */
[----:B------:R-:W-:Y:S01]  /*1fc0*/  UIADD3.64 UR48, UR4, 0xe00, URZ ;  /* 0x00000e0004307897 */ /* 0x000fe2000fffe03f */
[----:B------:R-:W-:Y:S01]  /*1fd0*/  IMAD.IADD R83, R89, 0x1, R83 ;  /* 0x0000000159537824 */ /* 0x000fe200078e0253 */
[----:B------:R0:W-:Y:S01]  /*1fe0*/  STL [R1+0x64], R25 ;  /* 0x0000641901007387 */ /* 0x0001e20000100800 */
[----:B-1----:R-:W-:Y:S01]  /*1ff0*/  IMAD.WIDE R26, R37, 0x2, R140 ;  /* 0x00000002251a7825 */ /* 0x002fe200078e028c */
[----:B------:R-:W-:Y:S02]  /*2000*/  UIADD3.64 UR52, UR4, 0xe80, URZ ;  /* 0x00000e8004347897 */ /* 0x000fe4000fffe03f */
[----:B------:R-:W-:Y:S01]  /*2010*/  STL [R1+0x70], R28 ;  /* 0x0000701c01007387 */ /* 0x000fe20000100800 */
[C---:B------:R-:W-:Y:S01]  /*2020*/  IMAD.IADD R84, R89.reuse, 0x1, R84 ;  /* 0x0000000159547824 */ /* 0x040fe200078e0254 */
[----:B------:R-:W-:Y:S01]  /*2030*/  UIADD3.64 UR56, UR4, 0xf00, URZ ;  /* 0x00000f0004387897 */ /* 0x000fe2000fffe03f */
[C---:B------:R-:W-:Y:S01]  /*2040*/  IMAD.IADD R85, R89.reuse, 0x1, R85 ;  /* 0x0000000159557824 */ /* 0x040fe200078e0255 */
[----:B------:R1:W-:Y:S01]  /*2050*/  STL [R1+0x6c], R29 ;  /* 0x00006c1d01007387 */ /* 0x0003e20000100800 */
[----:B------:R-:W-:Y:S01]  /*2060*/  IMAD.IADD R86, R89, 0x1, R86 ;  /* 0x0000000159567824 */ /* 0x000fe200078e0256 */
[----:B------:R-:W-:Y:S01]  /*2070*/  UIADD3.64 UR10, UR6, 0x2, URZ ;  /* 0x00000002060a7897 */ /* 0x000fe2000fffe03f */
[----:B0-----:R-:W-:Y:S01]  /*2080*/  IMAD.WIDE R24, R37, 0x2, R142 ;  /* 0x0000000225187825 */ /* 0x001fe200078e028e */
[----:B------:R-:W-:Y:S01]  /*2090*/  CS2R R36, SRZ ;  /* 0x0000000000247805 */ /* 0x000fe2000001ff00 */
[----:B------:R-:W-:-:S02]  /*20a0*/  UIADD3.64 UR14, UR6, 0x4, URZ ;  /* 0x00000004060e7897 */ /* 0x000fc4000fffe03f */
[----:B------:R-:W-:Y:S01]  /*20b0*/  IMAD.IADD R88, R89, 0x1, R88 ;  /* 0x0000000159587824 */ /* 0x000fe200078e0258 */
[----:B------:R-:W-:Y:S01]  /*20c0*/  STL [R1+0x78], R24 ;  /* 0x0000781801007387 */ /* 0x000fe20000100800 */
[----:B------:R-:W-:Y:S01]  /*20d0*/  UIADD3.64 UR18, UR6, 0x7e, URZ ;  /* 0x0000007e06127897 */ /* 0x000fe2000fffe03f */
[----:B-1----:R-:W-:Y:S01]  /*20e0*/  IMAD R29, R31, 0x79, RZ ;  /* 0x000000791f1d7824 */ /* 0x002fe200078e02ff */
[----:B------:R-:W-:Y:S01]  /*20f0*/  UIADD3.64 UR22, UR6, 0x80, URZ ;  /* 0x0000008006167897 */ /* 0x000fe2000fffe03f */
[----:B------:R0:W-:Y:S01]  /*2100*/  STL [R1+0x74], R25 ;  /* 0x0000741901007387 */ /* 0x0001e20000100800 */
[----:B------:R-:W-:Y:S02]  /*2110*/  UIADD3.64 UR26, UR6, 0x82, URZ ;  /* 0x00000082061a7897 */ /* 0x000fe4000fffe03f */
[----:B------:R-:W-:Y:S01]  /*2120*/  UIADD3.64 UR30, UR6, 0x84, URZ ;  /* 0x00000084061e7897 */ /* 0x000fe2000fffe03f */
[----:B------:R-:W-:Y:S04]  /*2130*/  STL [R1+0x80], R26 ;  /* 0x0000801a01007387 */ /* 0x000fe80000100800 */
[----:B------:R1:W-:Y:S01]  /*2140*/  STL [R1+0x7c], R27 ;  /* 0x00007c1b01007387 */ /* 0x0003e20000100800 */
[----:B0-----:R-:W-:-:S04]  /*2150*/  IMAD.WIDE R24, R29, 0x2, R142 ;  /* 0x000000021d187825 */ /* 0x001fc800078e028e */
[--C-:B------:R-:W-:Y:S01]  /*2160*/  IMAD.WIDE R28, R29, 0x2, R140.reuse ;  /* 0x000000021d1c7825 */ /* 0x100fe200078e028c */
[----:B------:R-:W-:Y:S03]  /*2170*/  STL [R1+0x88], R24 ;  /* 0x0000881801007387 */ /* 0x000fe60000100800 */
[C---:B-1----:R-:W-:Y:S01]  /*2180*/  IMAD.WIDE R26, R33.reuse, 0x2, R140 ;  /* 0x00000002211a7825 */ /* 0x042fe200078e028c */
[----:B------:R0:W-:Y:S04]  /*2190*/  STL [R1+0x84], R25 ;  /* 0x0000841901007387 */ /* 0x0001e80000100800 */
[----:B------:R-:W-:Y:S04]  /*21a0*/  STL [R1+0x94], R28 ;  /* 0x0000941c01007387 */ /* 0x000fe80000100800 */
[----:B------:R1:W-:Y:S01]  /*21b0*/  STL [R1+0x8c], R29 ;  /* 0x00008c1d01007387 */ /* 0x0003e20000100800 */
[----:B0-----:R-:W-:-:S04]  /*21c0*/  IMAD.WIDE R24, R33, 0x2, R142 ;  /* 0x0000000221187825 */ /* 0x001fc800078e028e */
[C---:B------:R-:W-:Y:S01]  /*21d0*/  IMAD R33, R31.reuse, 0x76, RZ ;  /* 0x000000761f217824 */ /* 0x040fe200078e02ff */
[----:B------:R-:W-:Y:S01]  /*21e0*/  STL [R1+0x9c], R24 ;  /* 0x00009c1801007387 */ /* 0x000fe20000100800 */
[----:B-1----:R-:W-:-:S03]  /*21f0*/  IMAD R29, R31, 0x77, RZ ;  /* 0x000000771f1d7824 */ /* 0x002fc600078e02ff */
[----:B------:R0:W-:Y:S04]  /*2200*/  STL [R1+0x98], R25 ;  /* 0x0000981901007387 */ /* 0x0001e80000100800 */
        /* <DEDUP_REMOVED lines=73> */
[----:B------:R-:W-:Y:S01]  /*26a0*/  IMAD.WIDE R28, R29, 0x2, R140 ;  /* 0x000000021d1c7825 */ /* 0x000fe200078e028c */
[----:B------:R-:W-:Y:S03]  /*26b0*/  STL [R1+0x15c], R24 ;  /* 0x00015c1801007387 */ /* 0x000fe60000100800 */
[----:B-1----:R-:W-:Y:S01]  /*26c0*/  IMAD R27, R31, 0x6b, RZ ;  /* 0x0000006b1f1b7824 */ /* 0x002fe200078e02ff */
[----:B------:R0:W-:Y:S04]  /*26d0*/  STL [R1+0x158], R25 ;  /* 0x0001581901007387 */ /* 0x0001e80000100800 */
[----:B------:R-:W-:Y:S04]  /*26e0*/  STL [R1+0x164], R28 ;  /* 0x0001641c01007387 */ /* 0x000fe80000100800 */
[----:B------:R1:W-:Y:S01]  /*26f0*/  STL [R1+0x160], R29 ;  /* 0x0001601d01007387 */ /* 0x0003e20000100800 */
[----:B0-----:R-:W-:-:S05]  /*2700*/  IMAD.WIDE R24, R33, 0x2, R142 ;  /* 0x0000000221187825 */ /* 0x001fca00078e028e */
[----:B------:R-:W-:Y:S01]  /*2710*/  STL [R1+0x16c], R24 ;  /* 0x00016c1801007387 */ /* 0x000fe20000100800 */
[----:B-1----:R-:W-:-:S03]  /*2720*/  IMAD.WIDE R28, R33, 0x2, R140 ;  /* 0x00000002211c7825 */ /* 0x002fc600078e028c */
[----:B------:R0:W-:Y:S01]  /*2730*/  STL [R1+0x168], R25 ;  /* 0x0001681901007387 */ /* 0x0001e20000100800 */
[----:B------:R-:W-:-:S03]  /*2740*/  IMAD R33, R31, 0x6a, RZ ;  /* 0x0000006a1f217824 */ /* 0x000fc600078e02ff */
        /* <DEDUP_REMOVED lines=191> */
[----:B0-----:R-:W-:-:S05]  /*3340*/  IMAD.WIDE R24, R33, 0x2, R142 ;  /* 0x0000000221187825 */ /* 0x001fca00078e028e */
        /* <DEDUP_REMOVED lines=10> */
[----:B------:R1:W-:Y:S04]  /*33f0*/  STL [R1+0x348], R28 ;  /* 0x0003481c01007387 */ /* 0x0003e80000100800 */
[----:B------:R-:W-:Y:S01]  /*3400*/  STL [R1+0x344], R29 ;  /* 0x0003441d01007387 */ /* 0x000fe20000100800 */
        /* <DEDUP_REMOVED lines=85> */
[C---:B------:R-:W-:Y:S01]  /*3960*/  IMAD.SHL.U32 R32, R31.reuse, 0x40, RZ ;  /* 0x000000401f207824 */ /* 0x040fe200078e00ff */
        /* <DEDUP_REMOVED lines=222> */
[----:B0-----:R-:W-:Y:S01]  /*4750*/  IMAD.WIDE R24, R32, 0x2, R142 ;  /* 0x0000000220187825 */ /* 0x001fe200078e028e */
[----:B------:R-:W-:-:S04]  /*4760*/  SHF.L.U32 R32, R31, 0x5, RZ ;  /* 0x000000051f207819 */ /* 0x000fc800000006ff */
        /* <DEDUP_REMOVED lines=215> */
[----:B0-----:R-:W-:-:S05]  /*54e0*/  IMAD.WIDE R24, R28, 0x2, R142 ;  /* 0x000000021c187825 */ /* 0x001fca00078e028e */
[----:B------:R-:W-:Y:S01]  /*54f0*/  STL [R1+0x800], R24 ;  /* 0x0008001801007387 */ /* 0x000fe20000100800 */
[----:B-1----:R-:W-:-:S03]  /*5500*/  IMAD.WIDE R26, R28, 0x2, R140 ;  /* 0x000000021c1a7825 */ /* 0x002fc600078e028c */
[----:B------:R0:W-:Y:S01]  /*5510*/  STL [R1+0x7fc], R25 ;  /* 0x0007fc1901007387 */ /* 0x0001e20000100800 */
[----:B------:R-:W-:-:S03]  /*5520*/  IMAD.WIDE R28, R32, 0x2, R142 ;  /* 0x00000002201c7825 */ /* 0x000fc600078e028e */
[----:B------:R-:W-:Y:S01]  /*5530*/  STL [R1+0x808], R26 ;  /* 0x0008081a01007387 */ /* 0x000fe20000100800 */
[----:B------:R-:W-:-:S03]  /*5540*/  IMAD.WIDE R32, R32, 0x2, R140 ;  /* 0x0000000220207825 */ /* 0x000fc600078e028c */
[----:B------:R1:W-:Y:S01]  /*5550*/  STL [R1+0x804], R27 ;  /* 0x0008041b01007387 */ /* 0x0003e20000100800 */
[----:B0-----:R-:W-:-:S03]  /*5560*/  IMAD.WIDE R24, R31, 0x2, R142 ;  /* 0x000000021f187825 */ /* 0x001fc600078e028e */
[----:B------:R0:W-:Y:S04]  /*5570*/  STL [R1+0x810], R28 ;  /* 0x0008101c01007387 */ /* 0x0001e80000100800 */
[----:B------:R-:W-:Y:S01]  /*5580*/  STL [R1+0x80c], R29 ;  /* 0x00080c1d01007387 */ /* 0x000fe20000100800 */
[----:B-1----:R-:W-:-:S03]  /*5590*/  IMAD.WIDE R26, R31, 0x2, R140 ;  /* 0x000000021f1a7825 */ /* 0x002fc600078e028c */
[----:B------:R-:W-:Y:S01]  /*55a0*/  STL [R1+0x818], R32 ;  /* 0x0008182001007387 */ /* 0x000fe20000100800 */
[----:B------:R-:W-:-:S03]  /*55b0*/  IMAD.SHL.U32 R31, R31, 0x80, RZ ;  /* 0x000000801f1f7824 */ /* 0x000fc600078e00ff */
[----:B------:R1:W-:Y:S01]  /*55c0*/  STL [R1+0x814], R33 ;  /* 0x0008142101007387 */ /* 0x0003e20000100800 */
[----:B0-----:R-:W-:Y:S02]  /*55d0*/  SHF.L.U32 R28, R35, 0x7, RZ ;  /* 0x00000007231c7819 */ /* 0x001fe400000006ff */
[----:B------:R-:W-:Y:S01]  /*55e0*/  CS2R R34, SRZ ;  /* 0x0000000000227805 */ /* 0x000fe2000001ff00 */
[----:B------:R0:W-:Y:S01]  /*55f0*/  STL [R1+0x820], R24 ;  /* 0x0008201801007387 */ /* 0x0001e20000100800 */
[----:B------:R-:W-:-:S03]  /*5600*/  SHF.R.S32.HI R78, RZ, 0x1f, R28 ;  /* 0x0000001fff4e7819 */ /* 0x000fc6000001141c */
[----:B------:R2:W-:Y:S01]  /*5610*/  STL [R1+0x81c], R25 ;  /* 0x00081c1901007387 */ /* 0x0005e20000100800 */
[----:B------:R-:W-:Y:S02]  /*5620*/  SHF.L.U64.HI R78, R28, 0x1, R78 ;  /* 0x000000011c4e7819 */ /* 0x000fe4000001024e */
[----:B-1----:R-:W-:Y:S02]  /*5630*/  CS2R R32, SRZ ;  /* 0x0000000000207805 */ /* 0x002fe4000001ff00 */
[----:B------:R-:W-:Y:S01]  /*5640*/  LOP3.LUT R28, R30, 0x60, RZ, 0x3c, !PT ;  /* 0x000000601e1c7812 */ /* 0x000fe200078e3cff */
[----:B------:R1:W-:Y:S01]  /*5650*/  STL [R1+0x828], R26 ;  /* 0x0008281a01007387 */ /* 0x0003e20000100800 */
[----:B0-----:R-:W-:-:S03]  /*5660*/  SHF.R.S32.HI R24, RZ, 0x1f, R31 ;  /* 0x0000001fff187819 */ /* 0x001fc6000001141f */
[----:B------:R0:W-:Y:S01]  /*5670*/  STL [R1+0x824], R27 ;  /* 0x0008241b01007387 */ /* 0x0001e20000100800 */
[C---:B--2---:R-:W-:Y:S02]  /*5680*/  LOP3.LUT R25, R30.reuse, 0x30, RZ, 0x3c, !PT ;  /* 0x000000301e197812 */ /* 0x044fe400078e3cff */
[----:B------:R-:W-:Y:S01]  /*5690*/  SHF.L.U64.HI R79, R31, 0x1, R24 ;  /* 0x000000011f4f7819 */ /* 0x000fe20000010218 */
[----:B------:R2:W-:Y:S01]  /*56a0*/  STL [R1+0x878], R80 ;  /* 0x0008785001007387 */ /* 0x0005e20000100800 */
[C---:B------:R-:W-:Y:S02]  /*56b0*/  LOP3.LUT R24, R30.reuse, 0x20, RZ, 0x3c, !PT ;  /* 0x000000201e187812 */ /* 0x040fe400078e3cff */
[C---:B-1----:R-:W-:Y:S01]  /*56c0*/  LOP3.LUT R26, R30.reuse, 0x40, RZ, 0x3c, !PT ;  /* 0x000000401e1a7812 */ /* 0x042fe200078e3cff */
[----:B------:R1:W-:Y:S01]  /*56d0*/  STL [R1+0x84c], R90 ;  /* 0x00084c5a01007387 */ /* 0x0003e20000100800 */
[----:B0-----:R-:W-:-:S03]  /*56e0*/  LOP3.LUT R27, R30, 0x50, RZ, 0x3c, !PT ;  /* 0x000000501e1b7812 */ /* 0x001fc600078e3cff */
[----:B------:R0:W-:Y:S01]  /*56f0*/  STL [R1+0x848], R0 ;  /* 0x0008480001007387 */ /* 0x0001e20000100800 */
[----:B------:R-:W-:Y:S01]  /*5700*/  LOP3.LUT R30, R30, 0x70, RZ, 0x3c, !PT ;  /* 0x000000701e1e7812 */ /* 0x000fe200078e3cff */
[----:B--2---:R-:W-:Y:S02]  /*5710*/  IMAD.SHL.U32 R80, R31, 0x2, RZ ;  /* 0x000000021f507824 */ /* 0x004fe400078e00ff */
[C---:B-1----:R-:W-:Y:S02]  /*5720*/  IMAD.IADD R90, R89.reuse, 0x1, R24 ;  /* 0x00000001595a7824 */ /* 0x042fe400078e0218 */
[----:B0-----:R-:W-:-:S03]  /*5730*/  IMAD.IADD R0, R89, 0x1, R25 ;  /* 0x0000000159007824 */ /* 0x001fc600078e0219 */
[----:B------:R0:W-:Y:S01]  /*5740*/  STL [R1+0x844], R90 ;  /* 0x0008445a01007387 */ /* 0x0001e20000100800 */
[----:B------:R-:W-:-:S03]  /*5750*/  CS2R R24, SRZ ;  /* 0x0000000000187805 */ /* 0x000fc6000001ff00 */
[----:B------:R1:W-:Y:S01]  /*5760*/  STL [R1+0x840], R0 ;  /* 0x0008400001007387 */ /* 0x0003e20000100800 */
[C---:B0-----:R-:W-:Y:S01]  /*5770*/  IADD3 R90, R89.reuse, R26, RZ ;  /* 0x0000001a595a7210 */ /* 0x041fe20007ffe0ff */
[----:B-1----:R-:W-:-:S04]  /*5780*/  IMAD.IADD R0, R89, 0x1, R27 ;  /* 0x0000000159007824 */ /* 0x002fc800078e021b */
[----:B------:R0:W-:Y:S01]  /*5790*/  STL [R1+0x83c], R90 ;  /* 0x00083c5a01007387 */ /* 0x0001e20000100800 */
[----:B------:R-:W-:-:S03]  /*57a0*/  CS2R R26, SRZ ;  /* 0x00000000001a7805 */ /* 0x000fc6000001ff00 */
[----:B------:R1:W-:Y:S01]  /*57b0*/  STL [R1+0x838], R0 ;  /* 0x0008380001007387 */ /* 0x0003e20000100800 */
[C---:B0-----:R-:W-:Y:S01]  /*57c0*/  IMAD.IADD R90, R89.reuse, 0x1, R28 ;  /* 0x00000001595a7824 */ /* 0x041fe200078e021c */
[----:B------:R-:W-:Y:S01]  /*57d0*/  CS2R R28, SRZ ;  /* 0x00000000001c7805 */ /* 0x000fe2000001ff00 */
[----:B-1----:R-:W-:-:S03]  /*57e0*/  IMAD.IADD R0, R89, 0x1, R30 ;  /* 0x0000000159007824 */ /* 0x002fc600078e021e */
[----:B------:R-:W-:Y:S01]  /*57f0*/  STL [R1+0x834], R90 ;  /* 0x0008345a01007387 */ /* 0x000fe20000100800 */
[----:B------:R-:W-:-:S03]  /*5800*/  CS2R R30, SRZ ;  /* 0x00000000001e7805 */ /* 0x000fc6000001ff00 */
[----:B------:R0:W-:Y:S02]  /*5810*/  STL [R1+0x830], R0 ;  /* 0x0008300001007387 */ /* 0x0001e40000100800 */
[----:B0-----:R-:W-:-:S07]  /*5820*/  IMAD.MOV.U32 R0, RZ, RZ, RZ ;  /* 0x000000ffff007224 */ /* 0x001fce00078e00ff */
.L_x_1:
[----:B------:R-:W-:Y:S04]  /*5830*/  STL [R1+0x9dc], R81 ;  /* 0x0009dc5101007387 */ /* 0x000fe80000100800 */
        /* <DEDUP_REMOVED lines=33> */
[----:B------:R-:W-:Y:S01]  /*5a50*/  STL [R1+0x8dc], R14 ;  /* 0x0008dc0e01007387 */ /* 0x000fe20000100800 */
[----:B------:R-:W-:-:S03]  /*5a60*/  MOV R89, UR49 ;  /* 0x0000003100597c02 */ /* 0x000fc60008000f00 */
[----:B------:R-:W-:Y:S04]  /*5a70*/  STL [R1+0x8d8], R22 ;  /* 0x0008d81601007387 */ /* 0x000fe80000100800 */
[----:B------:R-:W-:Y:S01]  /*5a80*/  STL [R1+0x8d4], R12 ;  /* 0x0008d40c01007387 */ /* 0x000fe20000100800 */
[----:B------:R-:W-:-:S03]  /*5a90*/  MOV R80, UR48 ;  /* 0x0000003000507c02 */ /* 0x000fc60008000f00 */
[----:B------:R-:W-:Y:S04]  /*5aa0*/  STL [R1+0x8d0], R20 ;  /* 0x0008d01401007387 */ /* 0x000fe80000100800 */
[----:B------:R-:W-:Y:S04]  /*5ab0*/  STL [R1+0x8cc], R10 ;  /* 0x0008cc0a01007387 */ /* 0x000fe80000100800 */
[----:B------:R-:W-:Y:S04]  /*5ac0*/  STL [R1+0x8bc], R88 ;  /* 0x0008bc5801007387 */ /* 0x000fe80000100800 */
[----:B------:R0:W-:Y:S04]  /*5ad0*/  STL [R1+0x89c], R79 ;  /* 0x00089c4f01007387 */ /* 0x0001e80000100800 */
[----:B------:R1:W-:Y:S01]  /*5ae0*/  STL [R1+0x880], R78 ;  /* 0x0008804e01007387 */ /* 0x0003e20000100800 */
[----:B0-----:R-:W-:-:S03]  /*5af0*/  MOV R79, UR53 ;  /* 0x00000035004f7c02 */ /* 0x001fc60008000f00 */
[----:B-1----:R-:W2:Y:S04]  /*5b00*/  LDL.LU R78, [R1+0x54] ;  /* 0x00005400014e7983 */ /* 0x002ea80000300800 */
[----:B------:R0:W-:Y:S04]  /*5b10*/  STL [R1+0x864], R89 ;  /* 0x0008645901007387 */ /* 0x0001e80000100800 */
[----:B------:R-:W3:Y:S04]  /*5b20*/  LDL R119, [R1+0x824] ;  /* 0x0008240001777983 */ /* 0x000ee80000100800 */
[----:B------:R-:W-:Y:S01]  /*5b30*/  STL [R1+0x860], R80 ;  /* 0x0008605001007387 */ /* 0x000fe20000100800 */
[----:B0-----:R-:W0:Y:S03]  /*5b40*/  LDC R89, c[0x0][0x230] ;  /* 0x00008c00ff597b82 */ /* 0x001e260000000800 */
[----:B------:R-:W4:Y:S04]  /*5b50*/  LDL R112, [R1+0x828] ;  /* 0x0008280001707983 */ /* 0x000f280000100800 */
[----:B------:R1:W-:Y:S04]  /*5b60*/  STL [R1+0x85c], R79 ;  /* 0x00085c4f01007387 */ /* 0x0003e80000100800 */
[----:B------:R-:W5:Y:S04]  /*5b70*/  LDL R106, [R1+0x81c] ;  /* 0x00081c00016a7983 */ /* 0x000f680000100800 */
[----:B------:R-:W2:Y:S01]  /*5b80*/  LDL R105, [R1+0x820] ;  /* 0x0008200001697983 */ /* 0x000ea20000100800 */
[----:B-1----:R-:W-:-:S05]  /*5b90*/  MOV R79, UR52 ;  /* 0x00000034004f7c02 */ /* 0x002fca0008000f00 */
[----:B------:R1:W-:Y:S04]  /*5ba0*/  STL [R1+0x858], R79 ;  /* 0x0008584f01007387 */ /* 0x0003e80000100800 */
[----:B------:R-:W5:Y:S04]  /*5bb0*/  LDL R103, [R1+0x814] ;  /* 0x0008140001677983 */ /* 0x000f680000100800 */
[----:B------:R-:W5:Y:S04]  /*5bc0*/  LDL R92, [R1+0x818] ;  /* 0x00081800015c7983 */ /* 0x000f680000100800 */
[----:B------:R-:W5:Y:S04]  /*5bd0*/  LDL R107, [R1+0x80c] ;  /* 0x00080c00016b7983 */ /* 0x000f680000100800 */
[----:B------:R-:W5:Y:S01]  /*5be0*/  LDL R102, [R1+0x810] ;  /* 0x0008100001667983 */ /* 0x000f620000100800 */
[----:B0-----:R-:W-:-:S05]  /*5bf0*/  IMAD R89, R0, -0x80, R89 ;  /* 0xffffff8000597824 */ /* 0x001fca00078e0259 */
[C---:B------:R-:W-:Y:S02]  /*5c00*/  ISETP.GT.AND P0, PT, R89.reuse, RZ, PT ;  /* 0x000000ff5900720c */ /* 0x040fe40003f04270 */
[----:B------:R-:W-:Y:S02]  /*5c10*/  ISETP.GT.AND P1, PT, R89, 0x1, PT ;  /* 0x000000015900780c */ /* 0x000fe40003f24270 */
[----:B------:R-:W-:Y:S02]  /*5c20*/  PRMT R124, RZ, 0x7610, R124 ;  /* 0x00007610ff7c7816 */ /* 0x000fe4000000007c */
[----:B------:R-:W-:-:S07]  /*5c30*/  PRMT R123, RZ, 0x7610, R123 ;  /* 0x00007610ff7b7816 */ /* 0x000fce000000007b */
[----:B------:R-:W-:Y:S01]  /*5c40*/  @P0 MOV R90, R140 ;  /* 0x0000008c005a0202 */ /* 0x000fe20000000f00 */
[----:B------:R-:W-:-:S05]  /*5c50*/  @P0 IMAD.MOV.U32 R91, RZ, RZ, R141 ;  /* 0x000000ffff5b0224 */ /* 0x000fca00078e008d */
[----:B------:R0:W5:Y:S01]  /*5c60*/  @P0 LDG.E.U16 R124, desc[UR60][R90.64] ;  /* 0x0000003c5a7c0981 */ /* 0x000162000c1e1500 */
[----:B------:R-:W-:Y:S02]  /*5c70*/  ISETP.GT.AND P2, PT, R89, 0x2, PT ;  /* 0x000000025900780c */ /* 0x000fe40003f44270 */
[----:B------:R-:W-:Y:S01]  /*5c80*/  PRMT R122, RZ, 0x7610, R122 ;  /* 0x00007610ff7a7816 */ /* 0x000fe2000000007a */
[----:B0-----:R-:W-:Y:S02]  /*5c90*/  @P0 IMAD.MOV.U32 R90, RZ, RZ, R142 ;  /* 0x000000ffff5a0224 */ /* 0x001fe400078e008e */
[----:B------:R-:W-:-:S05]  /*5ca0*/  @P0 IMAD.MOV.U32 R91, RZ, RZ, R143 ;  /* 0x000000ffff5b0224 */ /* 0x000fca00078e008f */
[----:B------:R3:W5:Y:S01]  /*5cb0*/  @P0 LDG.E.U16 R123, desc[UR60][R90.64] ;  /* 0x0000003c5a7b0981 */ /* 0x000762000c1e1500 */
[----:B------:R-:W-:Y:S02]  /*5cc0*/  PRMT R121, RZ, 0x7610, R121 ;  /* 0x00007610ff797816 */ /* 0x000fe40000000079 */
[----:B------:R-:W-:Y:S02]  /*5cd0*/  PRMT R114, RZ, 0x7610, R114 ;  /* 0x00007610ff727816 */ /* 0x000fe40000000072 */
[----:B------:R-:W-:Y:S02]  /*5ce0*/  PRMT R120, RZ, 0x7610, R120 ;  /* 0x00007610ff787816 */ /* 0x000fe40000000078 */
[----:B-1----:R-:W-:Y:S02]  /*5cf0*/  MOV R79, UR57 ;  /* 0x00000039004f7c02 */ /* 0x002fe40008000f00 */
[----:B------:R-:W-:-:S03]  /*5d00*/  MOV R80, UR56 ;  /* 0x0000003800507c02 */ /* 0x000fc60008000f00 */
[----:B------:R-:W-:Y:S04]  /*5d10*/  STL [R1+0x8a0], R79 ;  /* 0x0008a04f01007387 */ /* 0x000fe80000100800 */
[----:B------:R-:W-:Y:S04]  /*5d20*/  STL [R1+0x8a4], R80 ;  /* 0x0008a45001007387 */ /* 0x000fe80000100800 */
[----:B------:R-:W-:Y:S04]  /*5d30*/  STL [R1+0x8a8], R0 ;  /* 0x0008a80001007387 */ /* 0x000fe80000100800 */
[----:B------:R-:W-:Y:S04]  /*5d40*/  STL [R1+0x8b0], R140 ;  /* 0x0008b08c01007387 */ /* 0x000fe80000100800 */
[----:B------:R-:W-:Y:S04]  /*5d50*/  STL [R1+0x8ac], R141 ;  /* 0x0008ac8d01007387 */ /* 0x000fe80000100800 */
[----:B------:R-:W-:Y:S04]  /*5d60*/  STL [R1+0x8b8], R142 ;  /* 0x0008b88e01007387 */ /* 0x000fe80000100800 */
[----:B------:R-:W-:Y:S01]  /*5d70*/  STL [R1+0x8b4], R143 ;  /* 0x0008b48f01007387 */ /* 0x000fe20000100800 */
[----:B---3--:R-:W-:-:S03]  /*5d80*/  @P1 MOV R91, R119 ;  /* 0x00000077005b1202 */ /* 0x008fc60000000f00 */
[----:B------:R-:W3:Y:S01]  /*5d90*/  LDL R119, [R1+0x804] ;  /* 0x0008040001777983 */ /* 0x000ee20000100800 */
[----:B----4-:R-:W-:-:S03]  /*5da0*/  @P1 IMAD.MOV.U32 R90, RZ, RZ, R112 ;  /* 0x000000ffff5a1224 */ /* 0x010fc600078e0070 */
[----:B------:R-:W4:Y:S04]  /*5db0*/  LDL R112, [R1+0x808] ;  /* 0x0008080001707983 */ /* 0x000f280000100800 */
[----:B------:R2:W4:Y:S02]  /*5dc0*/  @P1 LDG.E.U16 R122, desc[UR60][R90.64] ;  /* 0x0000003c5a7a1981 */ /* 0x000524000c1e1500 */
[----:B--2---:R-:W-:Y:S02]  /*5dd0*/  @P1 IMAD.MOV.U32 R90, RZ, RZ, R105 ;  /* 0x000000ffff5a1224 */ /* 0x004fe400078e0069 */
[----:B-----5:R-:W-:Y:S01]  /*5de0*/  @P1 IMAD.MOV.U32 R91, RZ, RZ, R106 ;  /* 0x000000ffff5b1224 */ /* 0x020fe200078e006a */
[----:B------:R-:W2:Y:S04]  /*5df0*/  LDL R105, [R1+0x800] ;  /* 0x0008000001697983 */ /* 0x000ea80000100800 */
[----:B------:R0:W5:Y:S04]  /*5e00*/  @P1 LDG.E.U16 R121, desc[UR60][R90.64] ;  /* 0x0000003c5a791981 */ /* 0x000168000c1e1500 */
[----:B------:R-:W5:Y:S01]  /*5e10*/  LDL R106, [R1+0x7fc] ;  /* 0x0007fc00016a7983 */ /* 0x000f620000100800 */
[----:B0-----:R-:W-:-:S02]  /*5e20*/  @P2 IMAD.MOV.U32 R90, RZ, RZ, R92 ;  /* 0x000000ffff5a2224 */ /* 0x001fc400078e005c */
[----:B------:R-:W-:Y:S01]  /*5e30*/  @P2 IMAD.MOV.U32 R91, RZ, RZ, R103 ;  /* 0x000000ffff5b2224 */ /* 0x000fe200078e0067 */
[----:B------:R-:W5:Y:S04]  /*5e40*/  LDL R92, [R1+0x7f8] ;  /* 0x0007f800015c7983 */ /* 0x000f680000100800 */
[----:B------:R0:W2:Y:S04]  /*5e50*/  @P2 LDG.E.U16 R114, desc[UR60][R90.64] ;  /* 0x0000003c5a722981 */ /* 0x0000a8000c1e1500 */
[----:B------:R-:W5:Y:S01]  /*5e60*/  LDL R103, [R1+0x7f4] ;  /* 0x0007f40001677983 */ /* 0x000f620000100800 */
[----:B0-----:R-:W-:Y:S01]  /*5e70*/  @P2 MOV R90, R102 ;  /* 0x00000066005a2202 */ /* 0x001fe20000000f00 */
[----:B------:R-:W-:-:S05]  /*5e80*/  @P2 IMAD.MOV.U32 R91, RZ, RZ, R107 ;  /* 0x000000ffff5b2224 */ /* 0x000fca00078e006b */
[----:B------:R3:W5:Y:S01]  /*5e90*/  @P2 LDG.E.U16 R120, desc[UR60][R90.64] ;  /* 0x0000003c5a782981 */ /* 0x000762000c1e1500 */
[----:B------:R-:W-:Y:S02]  /*5ea0*/  ISETP.GT.AND P0, PT, R89, 0x3, PT ;  /* 0x000000035900780c */ /* 0x000fe40003f04270 */
[----:B------:R-:W-:-:S11]  /*5eb0*/  PRMT R94, RZ, 0x7610, R94 ;  /* 0x00007610ff5e7816 */ /* 0x000fd6000000005e */
[----:B---3--:R-:W-:Y:S02]  /*5ec0*/  @P0 IMAD.MOV.U32 R91, RZ, RZ, R119 ;  /* 0x000000ffff5b0224 */ /* 0x008fe400078e0077 */
[----:B----4-:R-:W-:-:S05]  /*5ed0*/  @P0 IMAD.MOV.U32 R90, RZ, RZ, R112 ;  /* 0x000000ffff5a0224 */ /* 0x010fca00078e0070 */
[----:B------:R0:W3:Y:S04]  /*5ee0*/  @P0 LDG.E.U16 R94, desc[UR60][R90.64] ;  /* 0x0000003c5a5e0981 */ /* 0x0000e8000c1e1500 */
[----:B--2---:R1:W-:Y:S04]  /*5ef0*/  STL [R1+0x40], R114 ;  /* 0x0000407201007387 */ /* 0x0043e80000100800 */
[----:B------:R-:W2:Y:S04]  /*5f00*/  LDL R102, [R1+0x7f0] ;  /* 0x0007f00001667983 */ /* 0x000ea80000100800 */
[----:B------:R-:W4:Y:S04]  /*5f10*/  LDL R107, [R1+0x7e8] ;  /* 0x0007e800016b7983 */ /* 0x000f280000100800 */
[----:B-1----:R-:W4:Y:S04]  /*5f20*/  LDL R114, [R1+0x7ec] ;  /* 0x0007ec0001727983 */ /* 0x002f280000100800 */
[----:B------:R-:W-:Y:S04]  /*5f30*/  STL [R1+0x50], R124 ;  /* 0x0000507c01007387 */ /* 0x000fe80000100800 */
[----:B-----5:R1:W-:Y:S01]  /*5f40*/  STL [R1+0x3c], R120 ;  /* 0x00003c7801007387 */ /* 0x0203e20000100800 */
[----:B------:R-:W-:Y:S01]  /*5f50*/  ISETP.GT.AND P1, PT, R89, 0x4, PT ;  /* 0x000000045900780c */ /* 0x000fe20003f24270 */
[----:B0-----:R-:W-:Y:S01]  /*5f60*/  @P0 IMAD.MOV.U32 R90, RZ, RZ, R105 ;  /* 0x000000ffff5a0224 */ /* 0x001fe200078e0069 */
[----:B------:R-:W-:Y:S01]  /*5f70*/  PRMT R104, RZ, 0x7610, R104 ;  /* 0x00007610ff687816 */ /* 0x000fe20000000068 */
[----:B------:R-:W5:Y:S01]  /*5f80*/  LDL R112, [R1+0x7e0] ;  /* 0x0007e00001707983 */ /* 0x000f620000100800 */
[----:B------:R-:W-:-:S02]  /*5f90*/  @P0 MOV R91, R106 ;  /* 0x0000006a005b0202 */ /* 0x000fc40000000f00 */
[----:B------:R-:W-:Y:S01]  /*5fa0*/  ISETP.GT.AND P2, PT, R89, 0x5, PT ;  /* 0x000000055900780c */ /* 0x000fe20003f44270 */
[----:B------:R-:W5:Y:S04]  /*5fb0*/  LDL R119, [R1+0x7dc] ;  /* 0x0007dc0001777983 */ /* 0x000f680000100800 */
[----:B-1----:R-:W5:Y:S01]  /*5fc0*/  LDL R120, [R1+0x7e4] ;  /* 0x0007e40001787983 */ /* 0x002f620000100800 */
[----:B------:R-:W-:-:S03]  /*5fd0*/  PRMT R71, RZ, 0x7610, R71 ;  /* 0x00007610ff477816 */ /* 0x000fc60000000047 */
[----:B------:R0:W5:Y:S01]  /*5fe0*/  @P0 LDG.E.U16 R104, desc[UR60][R90.64] ;  /* 0x0000003c5a680981 */ /* 0x000162000c1e1500 */
[----:B------:R-:W-:Y:S01]  /*5ff0*/  PRMT R15, RZ, 0x7610, R15 ;  /* 0x00007610ff0f7816 */ /* 0x000fe2000000000f */
[----:B0-----:R-:W-:Y:S02]  /*6000*/  @P1 IMAD.MOV.U32 R90, RZ, RZ, R92 ;  /* 0x000000ffff5a1224 */ /* 0x001fe400078e005c */
[----:B------:R-:W-:-:S05]  /*6010*/  @P1 IMAD.MOV.U32 R91, RZ, RZ, R103 ;  /* 0x000000ffff5b1224 */ /* 0x000fca00078e0067 */
[----:B------:R2:W5:Y:S01]  /*6020*/  @P1 LDG.E.U16 R71, desc[UR60][R90.64] ;  /* 0x0000003c5a471981 */ /* 0x000562000c1e1500 */
[----:B------:R-:W-:-:S03]  /*6030*/  PRMT R64, RZ, 0x7610, R64 ;  /* 0x00007610ff407816 */ /* 0x000fc60000000040 */
[----:B------:R-:W-:Y:S04]  /*6040*/  STL [R1+0x4c], R123 ;  /* 0x00004c7b01007387 */ /* 0x000fe80000100800 */
[----:B---3--:R0:W-:Y:S04]  /*6050*/  STL [R1+0x38], R94 ;  /* 0x0000385e01007387 */ /* 0x0081e80000100800 */
[----:B------:R-:W3:Y:S04]  /*6060*/  LDL R106, [R1+0x7d4] ;  /* 0x0007d400016a7983 */ /* 0x000ee80000100800 */
[----:B0-----:R-:W3:Y:S01]  /*6070*/  LDL R94, [R1+0x7d8] ;  /* 0x0007d800015e7983 */ /* 0x001ee20000100800 */
[----:B--2---:R-:W-:-:S02]  /*6080*/  @P1 IMAD.MOV.U32 R90, RZ, RZ, R102 ;  /* 0x000000ffff5a1224 */ /* 0x004fc400078e0066 */
[----:B----4-:R-:W-:-:S05]  /*6090*/  @P1 IMAD.MOV.U32 R91, RZ, RZ, R114 ;  /* 0x000000ffff5b1224 */ /* 0x010fca00078e0072 */
[----:B------:R0:W2:Y:S02]  /*60a0*/  @P1 LDG.E.U16 R15, desc[UR60][R90.64] ;  /* 0x0000003c5a0f1981 */ /* 0x0000a4000c1e1500 */
[----:B0-----:R-:W-:Y:S01]  /*60b0*/  @P2 MOV R90, R107 ;  /* 0x0000006b005a2202 */ /* 0x001fe20000000f00 */
[----:B-----5:R-:W-:-:S05]  /*60c0*/  @P2 IMAD.MOV.U32 R91, RZ, RZ, R120 ;  /* 0x000000ffff5b2224 */ /* 0x020fca00078e0078 */
[----:B------:R0:W4:Y:S04]  /*60d0*/  @P2 LDG.E.U16 R64, desc[UR60][R90.64] ;  /* 0x0000003c5a402981 */ /* 0x000128000c1e1500 */
[----:B------:R-:W-:Y:S04]  /*60e0*/  STL [R1+0x48], R122 ;  /* 0x0000487a01007387 */ /* 0x000fe80000100800 */
[----:B------:R-:W5:Y:S04]  /*60f0*/  LDL R105, [R1+0x7cc] ;  /* 0x0007cc0001697983 */ /* 0x000f680000100800 */
[----:B------:R-:W5:Y:S04]  /*6100*/  LDL R103, [R1+0x7d0] ;  /* 0x0007d00001677983 */ /* 0x000f680000100800 */
[----:B------:R-:W-:Y:S04]  /*6110*/  STL [R1+0x44], R121 ;  /* 0x0000447901007387 */ /* 0x000fe80000100800 */
[----:B------:R1:W-:Y:S04]  /*6120*/  STL [R1+0x34], R104 ;  /* 0x0000346801007387 */ /* 0x0003e80000100800 */
[----:B------:R-:W5:Y:S04]  /*6130*/  LDL R92, [R1+0x7c8] ;  /* 0x0007c800015c7983 */ /* 0x000f680000100800 */
[----:B-1----:R-:W5:Y:S04]  /*6140*/  LDL R104, [R1+0x7c4] ;  /* 0x0007c40001687983 */ /* 0x002f680000100800 */
[----:B------:R-:W-:Y:S04]  /*6150*/  STL [R1+0x958], R71 ;  /* 0x0009584701007387 */ /* 0x000fe80000100800 */
[----:B------:R-:W5:Y:S04]  /*6160*/  LDL R114, [R1+0x7bc] ;  /* 0x0007bc0001727983 */ /* 0x000f680000100800 */
[----:B------:R-:W5:Y:S01]  /*6170*/  LDL R102, [R1+0x7c0] ;  /* 0x0007c00001667983 */ /* 0x000f620000100800 */
[----:B0-----:R-:W-:Y:S01]  /*6180*/  @P2 IMAD.MOV.U32 R90, RZ, RZ, R112 ;  /* 0x000000ffff5a2224 */ /* 0x001fe200078e0070 */
[----:B------:R-:W-:Y:S01]  /*6190*/  ISETP.GT.AND P0, PT, R89, 0x6, PT ;  /* 0x000000065900780c */ /* 0x000fe20003f04270 */
[----:B------:R-:W-:Y:S01]  /*61a0*/  @P2 IMAD.MOV.U32 R91, RZ, RZ, R119 ;  /* 0x000000ffff5b2224 */ /* 0x000fe200078e0077 */
[----:B------:R-:W-:-:S02]  /*61b0*/  PRMT R6, RZ, 0x7610, R6 ;  /* 0x00007610ff067816 */ /* 0x000fc40000000006 */
[----:B------:R-:W-:-:S04]  /*61c0*/  PRMT R58, RZ, 0x7610, R58 ;  /* 0x00007610ff3a7816 */ /* 0x000fc8000000003a */
[----:B------:R3:W5:Y:S01]  /*61d0*/  @P2 LDG.E.U16 R6, desc[UR60][R90.64] ;  /* 0x0000003c5a062981 */ /* 0x000762000c1e1500 */
[----:B------:R-:W-:-:S04]  /*61e0*/  PRMT R16, RZ, 0x7610, R16 ;  /* 0x00007610ff107816 */ /* 0x000fc80000000010 */
[----:B---3--:R-:W-:Y:S01]  /*61f0*/  @P0 MOV R91, R106 ;  /* 0x0000006a005b0202 */ /* 0x008fe20000000f00 */
[----:B------:R-:W-:-:S05]  /*6200*/  @P0 IMAD.MOV.U32 R90, RZ, RZ, R94 ;  /* 0x000000ffff5a0224 */ /* 0x000fca00078e005e */
[----:B------:R5:W3:Y:S04]  /*6210*/  @P0 LDG.E.U16 R58, desc[UR60][R90.64] ;  /* 0x0000003c5a3a0981 */ /* 0x000ae8000c1e1500 */
[----:B--2---:R-:W-:Y:S04]  /*6220*/  STL [R1+0x95c], R15 ;  /* 0x00095c0f01007387 */ /* 0x004fe80000100800 */
[----:B------:R-:W2:Y:S04]  /*6230*/  LDL R107, [R1+0x7b8] ;  /* 0x0007b800016b7983 */ /* 0x000ea80000100800 */
[----:B----4-:R-:W-:Y:S04]  /*6240*/  STL [R1+0x960], R64 ;  /* 0x0009604001007387 */ /* 0x010fe80000100800 */
[----:B------:R-:W4:Y:S01]  /*6250*/  LDL R112, [R1+0x7b4] ;  /* 0x0007b40001707983 */ /* 0x000f220000100800 */
[----:B-----5:R-:W-:-:S02]  /*6260*/  @P0 IMAD.MOV.U32 R91, RZ, RZ, R105 ;  /* 0x000000ffff5b0224 */ /* 0x020fc400078e0069 */
[----:B------:R-:W-:-:S05]  /*6270*/  @P0 IMAD.MOV.U32 R90, RZ, RZ, R103 ;  /* 0x000000ffff5a0224 */ /* 0x000fca00078e0067 */
[----:B------:R0:W5:Y:S01]  /*6280*/  @P0 LDG.E.U16 R16, desc[UR60][R90.64] ;  /* 0x0000003c5a100981 */ /* 0x000162000c1e1500 */
[C---:B------:R-:W-:Y:S02]  /*6290*/  ISETP.GT.AND P1, PT, R89.reuse, 0x7, PT ;  /* 0x000000075900780c */ /* 0x040fe40003f24270 */
[----:B------:R-:W-:Y:S02]  /*62a0*/  ISETP.GT.AND P2, PT, R89, 0x8, PT ;  /* 0x000000085900780c */ /* 0x000fe40003f44270 */
[----:B------:R-:W-:Y:S02]  /*62b0*/  PRMT R118, RZ, 0x7610, R118 ;  /* 0x00007610ff767816 */ /* 0x000fe40000000076 */
[----:B------:R-:W-:-:S07]  /*62c0*/  PRMT R113, RZ, 0x7610, R113 ;  /* 0x00007610ff717816 */ /* 0x000fce0000000071 */
[----:B0-----:R-:W-:Y:S02]  /*62d0*/  @P1 IMAD.MOV.U32 R90, RZ, RZ, R92 ;  /* 0x000000ffff5a1224 */ /* 0x001fe400078e005c */
[----:B------:R-:W-:-:S05]  /*62e0*/  @P1 IMAD.MOV.U32 R91, RZ, RZ, R104 ;  /* 0x000000ffff5b1224 */ /* 0x000fca00078e0068 */
[----:B------:R0:W5:Y:S01]  /*62f0*/  @P1 LDG.E.U16 R118, desc[UR60][R90.64] ;  /* 0x0000003c5a761981 */ /* 0x000162000c1e1500 */
[----:B------:R-:W-:Y:S02]  /*6300*/  PRMT R108, RZ, 0x7610, R108 ;  /* 0x00007610ff6c7816 */ /* 0x000fe4000000006c */
[----:B0-----:R-:W-:Y:S01]  /*6310*/  @P1 MOV R90, R102 ;  /* 0x00000066005a1202 */ /* 0x001fe20000000f00 */
[----:B------:R-:W-:-:S05]  /*6320*/  @P1 IMAD.MOV.U32 R91, RZ, RZ, R114 ;  /* 0x000000ffff5b1224 */ /* 0x000fca00078e0072 */
[----:B------:R2:W5:Y:S04]  /*6330*/  @P1 LDG.E.U16 R113, desc[UR60][R90.64] ;  /* 0x0000003c5a711981 */ /* 0x000568000c1e1500 */
[----:B------:R-:W-:Y:S04]  /*6340*/  STL [R1+0x964], R6 ;  /* 0x0009640601007387 */ /* 0x000fe80000100800 */
[----:B------:R-:W5:Y:S04]  /*6350*/  LDL R106, [R1+0x7ac] ;  /* 0x0007ac00016a7983 */ /* 0x000f680000100800 */
[----:B------:R-:W5:Y:S04]  /*6360*/  LDL R94, [R1+0x7b0] ;  /* 0x0007b000015e7983 */ /* 0x000f680000100800 */
[----:B---3--:R-:W-:Y:S04]  /*6370*/  STL [R1+0x968], R58 ;  /* 0x0009683a01007387 */ /* 0x008fe80000100800 */
[----:B------:R-:W3:Y:S01]  /*6380*/  LDL R103, [R1+0x7a8] ;  /* 0x0007a80001677983 */ /* 0x000ee20000100800 */
[----:B--2---:R-:W-:-:S02]  /*6390*/  @P2 IMAD.MOV.U32 R90, RZ, RZ, R107 ;  /* 0x000000ffff5a2224 */ /* 0x004fc400078e006b */
[----:B----4-:R-:W-:-:S05]  /*63a0*/  @P2 IMAD.MOV.U32 R91, RZ, RZ, R112 ;  /* 0x000000ffff5b2224 */ /* 0x010fca00078e0070 */
[----:B------:R0:W2:Y:S04]  /*63b0*/  @P2 LDG.E.U16 R108, desc[UR60][R90.64] ;  /* 0x0000003c5a6c2981 */ /* 0x0000a8000c1e1500 */
[----:B-----5:R-:W-:Y:S04]  /*63c0*/  STL [R1+0x96c], R16 ;  /* 0x00096c1001007387 */ /* 0x020fe80000100800 */
[----:B------:R-:W4:Y:S04]  /*63d0*/  LDL R105, [R1+0x7a4] ;  /* 0x0007a40001697983 */ /* 0x000f280000100800 */
[----:B------:R-:W5:Y:S04]  /*63e0*/  LDL R104, [R1+0x79c] ;  /* 0x00079c0001687983 */ /* 0x000f680000100800 */
[----:B------:R-:W5:Y:S04]  /*63f0*/  LDL R92, [R1+0x7a0] ;  /* 0x0007a000015c7983 */ /* 0x000f680000100800 */
[----:B------:R-:W5:Y:S04]  /*6400*/  LDL R114, [R1+0x794] ;  /* 0x0007940001727983 */ /* 0x000f680000100800 */
[----:B------:R-:W5:Y:S04]  /*6410*/  LDL R102, [R1+0x798] ;  /* 0x0007980001667983 */ /* 0x000f680000100800 */
[----:B------:R1:W-:Y:S04]  /*6420*/  STL [R1+0x10c], R113 ;  /* 0x00010c7101007387 */ /* 0x0003e80000100800 */
[----:B------:R-:W5:Y:S04]  /*6430*/  LDL R112, [R1+0x790] ;  /* 0x0007900001707983 */ /* 0x000f680000100800 */
[----:B------:R-:W5:Y:S04]  /*6440*/  LDL R107, [R1+0x788] ;  /* 0x00078800016b7983 */ /* 0x000f680000100800 */
[----:B-1----:R-:W5:Y:S01]  /*6450*/  LDL R113, [R1+0x78c] ;  /* 0x00078c0001717983 */ /* 0x002f620000100800 */
[----:B------:R-:W-:Y:S01]  /*6460*/  ISETP.GT.AND P0, PT, R89, 0x9, PT ;  /* 0x000000095900780c */ /* 0x000fe20003f04270 */
[----:B0-----:R-:W-:Y:S01]  /*6470*/  @P2 IMAD.MOV.U32 R90, RZ, RZ, R94 ;  /* 0x000000ffff5a2224 */ /* 0x001fe200078e005e */
[----:B------:R-:W-:-:S02]  /*6480*/  @P2 MOV R91, R106 ;  /* 0x0000006a005b2202 */ /* 0x000fc40000000f00 */
[----:B------:R-:W-:-:S06]  /*6490*/  PRMT R117, RZ, 0x7610, R117 ;  /* 0x00007610ff757816 */ /* 0x000fcc0000000075 */
[----:B------:R3:W5:Y:S03]  /*64a0*/  @P2 LDG.E.U16 R117, desc[UR60][R90.64] ;  /* 0x0000003c5a752981 */ /* 0x000766000c1e1500 */
[----:B---3--:R-:W-:Y:S01]  /*64b0*/  @P0 IMAD.MOV.U32 R90, RZ, RZ, R103 ;  /* 0x000000ffff5a0224 */ /* 0x008fe200078e0067 */
[----:B--2---:R0:W-:Y:S04]  /*64c0*/  STL [R1+0x30], R108 ;  /* 0x0000306c01007387 */ /* 0x0041e80000100800 */
[----:B------:R-:W2:Y:S04]  /*64d0*/  LDL R106, [R1+0x77c] ;  /* 0x00077c00016a7983 */ /* 0x000ea80000100800 */
[----:B------:R-:W3:Y:S04]  /*64e0*/  LDL R94, [R1+0x780] ;  /* 0x00078000015e7983 */ /* 0x000ee80000100800 */
[----:B0-----:R-:W2:Y:S01]  /*64f0*/  LDL R108, [R1+0x784] ;  /* 0x00078400016c7983 */ /* 0x001ea20000100800 */
[----:B----4-:R-:W-:-:S03]  /*6500*/  @P0 IMAD.MOV.U32 R91, RZ, RZ, R105 ;  /* 0x000000ffff5b0224 */ /* 0x010fc600078e0069 */
[----:B------:R-:W4:Y:S04]  /*6510*/  LDL R105, [R1+0x774] ;  /* 0x0007740001697983 */ /* 0x000f280000100800 */
[----:B------:R-:W4:Y:S01]  /*6520*/  LDL R103, [R1+0x778] ;  /* 0x0007780001677983 */ /* 0x000f220000100800 */
[----:B------:R-:W-:Y:S02]  /*6530*/  ISETP.GT.AND P1, PT, R89, 0xa, PT ;  /* 0x0000000a5900780c */ /* 0x000fe40003f24270 */
[----:B------:R-:W-:Y:S02]  /*6540*/  PRMT R116, RZ, 0x7610, R116 ;  /* 0x00007610ff747816 */ /* 0x000fe40000000074 */
[----:B------:R-:W-:-:S04]  /*6550*/  PRMT R115, RZ, 0x7610, R115 ;  /* 0x00007610ff737816 */ /* 0x000fc80000000073 */
[----:B------:R5:W4:Y:S01]  /*6560*/  @P0 LDG.E.U16 R116, desc[UR60][R90.64] ;  /* 0x0000003c5a740981 */ /* 0x000b22000c1e1500 */
[----:B------:R-:W-:Y:S02]  /*6570*/  ISETP.GT.AND P2, PT, R89, 0xb, PT ;  /* 0x0000000b5900780c */ /* 0x000fe40003f44270 */
[----:B------:R-:W-:Y:S01]  /*6580*/  PRMT R97, RZ, 0x7610, R97 ;  /* 0x00007610ff617816 */ /* 0x000fe20000000061 */
[----:B-----5:R-:W-:Y:S02]  /*6590*/  @P0 IMAD.MOV.U32 R90, RZ, RZ, R92 ;  /* 0x000000ffff5a0224 */ /* 0x020fe400078e005c */
[----:B------:R-:W-:Y:S01]  /*65a0*/  @P0 IMAD.MOV.U32 R91, RZ, RZ, R104 ;  /* 0x000000ffff5b0224 */ /* 0x000fe200078e0068 */
[----:B------:R-:W-:Y:S01]  /*65b0*/  PRMT R111, RZ, 0x7610, R111 ;  /* 0x00007610ff6f7816 */ /* 0x000fe2000000006f */
[----:B------:R-:W5:Y:S04]  /*65c0*/  LDL R104, [R1+0x76c] ;  /* 0x00076c0001687983 */ /* 0x000f680000100800 */
[----:B------:R0:W5:Y:S01]  /*65d0*/  @P0 LDG.E.U16 R115, desc[UR60][R90.64] ;  /* 0x0000003c5a730981 */ /* 0x000162000c1e1500 */
[----:B------:R-:W-:-:S02]  /*65e0*/  PRMT R100, RZ, 0x7610, R100 ;  /* 0x00007610ff647816 */ /* 0x000fc40000000064 */
[----:B------:R-:W-:Y:S01]  /*65f0*/  PRMT R16, RZ, 0x7610, R16 ;  /* 0x00007610ff107816 */ /* 0x000fe20000000010 */
[----:B------:R-:W5:Y:S01]  /*6600*/  LDL R92, [R1+0x770] ;  /* 0x00077000015c7983 */ /* 0x000f620000100800 */
[----:B0-----:R-:W-:Y:S01]  /*6610*/  @P1 MOV R90, R102 ;  /* 0x00000066005a1202 */ /* 0x001fe20000000f00 */
[----:B------:R-:W-:-:S05]  /*6620*/  @P1 IMAD.MOV.U32 R91, RZ, RZ, R114 ;  /* 0x000000ffff5b1224 */ /* 0x000fca00078e0072 */
[----:B------:R0:W5:Y:S02]  /*6630*/  @P1 LDG.E.U16 R97, desc[UR60][R90.64] ;  /* 0x0000003c5a611981 */ /* 0x000164000c1e1500 */
[----:B0-----:R-:W-:Y:S02]  /*6640*/  @P1 IMAD.MOV.U32 R90, RZ, RZ, R112 ;  /* 0x000000ffff5a1224 */ /* 0x001fe400078e0070 */
[----:B------:R-:W-:-:S05]  /*6650*/  @P1 IMAD.MOV.U32 R91, RZ, RZ, R113 ;  /* 0x000000ffff5b1224 */ /* 0x000fca00078e0071 */
[----:B------:R0:W5:Y:S02]  /*6660*/  @P1 LDG.E.U16 R111, desc[UR60][R90.64] ;  /* 0x0000003c5a6f1981 */ /* 0x000164000c1e1500 */
[----:B0-----:R-:W-:Y:S01]  /*6670*/  @P2 IMAD.MOV.U32 R90, RZ, RZ, R107 ;  /* 0x000000ffff5a2224 */ /* 0x001fe200078e006b */
[----:B------:R-:W-:Y:S02]  /*6680*/  ISETP.GT.AND P0, PT, R89, 0xc, PT ;  /* 0x0000000c5900780c */ /* 0x000fe40003f04270 */
[----:B------:R-:W-:Y:S02]  /*6690*/  PRMT R70, RZ, 0x7610, R70 ;  /* 0x00007610ff467816 */ /* 0x000fe40000000046 */
[----:B--2---:R-:W-:-:S05]  /*66a0*/  @P2 MOV R91, R108 ;  /* 0x0000006c005b2202 */ /* 0x004fca0000000f00 */
[----:B------:R3:W2:Y:S02]  /*66b0*/  @P2 LDG.E.U16 R100, desc[UR60][R90.64] ;  /* 0x0000003c5a642981 */ /* 0x0006a4000c1e1500 */
[----:B---3--:R-:W-:Y:S02]  /*66c0*/  @P2 IMAD.MOV.U32 R90, RZ, RZ, R94 ;  /* 0x000000ffff5a2224 */ /* 0x008fe400078e005e */
[----:B------:R-:W-:-:S05]  /*66d0*/  @P2 IMAD.MOV.U32 R91, RZ, RZ, R106 ;  /* 0x000000ffff5b2224 */ /* 0x000fca00078e006a */
[----:B------:R4:W3:Y:S02]  /*66e0*/  @P2 LDG.E.U16 R16, desc[UR60][R90.64] ;  /* 0x0000003c5a102981 */ /* 0x0008e4000c1e1500 */
[----:B----4-:R-:W-:Y:S02]  /*66f0*/  @P0 IMAD.MOV.U32 R90, RZ, RZ, R103 ;  /* 0x000000ffff5a0224 */ /* 0x010fe400078e0067 */
[----:B------:R-:W-:-:S05]  /*6700*/  @P0 IMAD.MOV.U32 R91, RZ, RZ, R105 ;  /* 0x000000ffff5b0224 */ /* 0x000fca00078e0069 */
[----:B------:R0:W4:Y:S04]  /*6710*/  @P0 LDG.E.U16 R70, desc[UR60][R90.64] ;  /* 0x0000003c5a460981 */ /* 0x000128000c1e1500 */
[----:B------:R-:W-:Y:S04]  /*6720*/  STL [R1+0x114], R118 ;  /* 0x0001147601007387 */ /* 0x000fe80000100800 */
[----:B------:R-:W4:Y:S04]  /*6730*/  LDL R102, [R1+0x764] ;  /* 0x0007640001667983 */ /* 0x000f280000100800 */
[----:B-----5:R1:W-:Y:S04]  /*6740*/  STL [R1+0x20], R97 ;  /* 0x0000206101007387 */ /* 0x0203e80000100800 */
[----:B------:R-:W5:Y:S04]  /*6750*/  LDL R107, [R1+0x75c] ;  /* 0x00075c00016b7983 */ /* 0x000f680000100800 */
[----:B-1----:R-:W5:Y:S01]  /*6760*/  LDL R97, [R1+0x768] ;  /* 0x0007680001617983 */ /* 0x002f620000100800 */
[----:B0-----:R-:W-:Y:S01]  /*6770*/  @P0 MOV R90, R92 ;  /* 0x0000005c005a0202 */ /* 0x001fe20000000f00 */
[----:B------:R-:W-:-:S02]  /*6780*/  @P0 IMAD.MOV.U32 R91, RZ, RZ, R104 ;  /* 0x000000ffff5b0224 */ /* 0x000fc400078e0068 */
[----:B--2---:R0:W-:Y:S04]  /*6790*/  STL [R1+0x18], R100 ;  /* 0x0000186401007387 */ /* 0x0041e80000100800 */
[----:B------:R-:W2:Y:S04]  /*67a0*/  LDL R106, [R1+0x754] ;  /* 0x00075400016a7983 */ /* 0x000ea80000100800 */
[----:B0-----:R-:W2:Y:S04]  /*67b0*/  LDL R100, [R1+0x760] ;  /* 0x0007600001647983 */ /* 0x001ea80000100800 */
[----:B------:R-:W-:Y:S04]  /*67c0*/  STL [R1+0x2c], R117 ;  /* 0x00002c7501007387 */ /* 0x000fe80000100800 */
[----:B------:R-:W2:Y:S04]  /*67d0*/  LDL R94, [R1+0x758] ;  /* 0x00075800015e7983 */ /* 0x000ea80000100800 */
[----:B---3--:R-:W-:Y:S04]  /*67e0*/  STL [R1+0x974], R16 ;  /* 0x0009741001007387 */ /* 0x008fe80000100800 */
[----:B------:R-:W3:Y:S04]  /*67f0*/  LDL R105, [R1+0x74c] ;  /* 0x00074c0001697983 */ /* 0x000ee80000100800 */
[----:B------:R-:W-:Y:S04]  /*6800*/  STL [R1+0x28], R116 ;  /* 0x0000287401007387 */ /* 0x000fe80000100800 */
[----:B------:R-:W3:Y:S04]  /*6810*/  LDL R103, [R1+0x750] ;  /* 0x0007500001677983 */ /* 0x000ee80000100800 */
[----:B----4-:R-:W-:Y:S04]  /*6820*/  STL [R1+0x978], R70 ;  /* 0x0009784601007387 */ /* 0x010fe80000100800 */
[----:B------:R-:W-:Y:S04]  /*6830*/  STL [R1+0x24], R115 ;  /* 0x0000247301007387 */ /* 0x000fe80000100800 */
[----:B------:R-:W4:Y:S04]  /*6840*/  LDL R104, [R1+0x744] ;  /* 0x0007440001687983 */ /* 0x000f280000100800 */
[----:B------:R-:W4:Y:S01]  /*6850*/  LDL R92, [R1+0x748] ;  /* 0x00074800015c7983 */ /* 0x000f220000100800 */
[----:B------:R-:W-:-:S02]  /*6860*/  PRMT R13, RZ, 0x7610, R13 ;  /* 0x00007610ff0d7816 */ /* 0x000fc4000000000d */
[----:B------:R-:W-:-:S04]  /*6870*/  ISETP.GT.AND P1, PT, R89, 0xd, PT ;  /* 0x0000000d5900780c */ /* 0x000fc80003f24270 */
[----:B------:R5:W4:Y:S01]  /*6880*/  @P0 LDG.E.U16 R13, desc[UR60][R90.64] ;  /* 0x0000003c5a0d0981 */ /* 0x000b22000c1e1500 */
[----:B------:R-:W-:Y:S02]  /*6890*/  PRMT R63, RZ, 0x7610, R63 ;  /* 0x00007610ff3f7816 */ /* 0x000fe4000000003f */
[----:B------:R-:W-:Y:S02]  /*68a0*/  ISETP.GT.AND P2, PT, R89, 0xe, PT ;  /* 0x0000000e5900780c */ /* 0x000fe40003f44270 */
[----:B------:R-:W-:-:S04]  /*68b0*/  PRMT R5, RZ, 0x7610, R5 ;  /* 0x00007610ff057816 */ /* 0x000fc80000000005 */
[----:B-----5:R-:W-:Y:S02]  /*68c0*/  @P1 IMAD.MOV.U32 R90, RZ, RZ, R97 ;  /* 0x000000ffff5a1224 */ /* 0x020fe400078e0061 */
[----:B------:R-:W-:-:S05]  /*68d0*/  @P1 IMAD.MOV.U32 R91, RZ, RZ, R102 ;  /* 0x000000ffff5b1224 */ /* 0x000fca00078e0066 */
[----:B------:R0:W5:Y:S02]  /*68e0*/  @P1 LDG.E.U16 R63, desc[UR60][R90.64] ;  /* 0x0000003c5a3f1981 */ /* 0x000164000c1e1500 */
[----:B0-----:R-:W-:Y:S02]  /*68f0*/  @P1 MOV R91, R107 ;  /* 0x0000006b005b1202 */ /* 0x001fe40000000f00 */
[----:B------:R-:W-:Y:S02]  /*6900*/  PRMT R56, RZ, 0x7610, R56 ;  /* 0x00007610ff387816 */ /* 0x000fe40000000038 */
[----:B------:R-:W-:Y:S02]  /*6910*/  ISETP.GT.AND P0, PT, R89, 0xf, PT ;  /* 0x0000000f5900780c */ /* 0x000fe40003f04270 */
[----:B------:R-:W-:Y:S02]  /*6920*/  PRMT R14, RZ, 0x7610, R14 ;  /* 0x00007610ff0e7816 */ /* 0x000fe4000000000e */
[----:B------:R-:W-:Y:S01]  /*6930*/  PRMT R81, RZ, 0x7610, R81 ;  /* 0x00007610ff517816 */ /* 0x000fe20000000051 */
[----:B--2---:R-:W-:-:S05]  /*6940*/  @P1 IMAD.MOV.U32 R90, RZ, RZ, R100 ;  /* 0x000000ffff5a1224 */ /* 0x004fca00078e0064 */
[----:B------:R0:W2:Y:S02]  /*6950*/  @P1 LDG.E.U16 R5, desc[UR60][R90.64] ;  /* 0x0000003c5a051981 */ /* 0x0000a4000c1e1500 */
[----:B0-----:R-:W-:Y:S02]  /*6960*/  @P2 IMAD.MOV.U32 R90, RZ, RZ, R94 ;  /* 0x000000ffff5a2224 */ /* 0x001fe400078e005e */
[----:B------:R-:W-:-:S05]  /*6970*/  @P2 IMAD.MOV.U32 R91, RZ, RZ, R106 ;  /* 0x000000ffff5b2224 */ /* 0x000fca00078e006a */
[----:B------:R3:W2:Y:S02]  /*6980*/  @P2 LDG.E.U16 R56, desc[UR60][R90.64] ;  /* 0x0000003c5a382981 */ /* 0x0006a4000c1e1500 */
[----:B---3--:R-:W-:Y:S02]  /*6990*/  @P2 IMAD.MOV.U32 R90, RZ, RZ, R103 ;  /* 0x000000ffff5a2224 */ /* 0x008fe400078e0067 */
[----:B------:R-:W-:-:S05]  /*69a0*/  @P2 IMAD.MOV.U32 R91, RZ, RZ, R105 ;  /* 0x000000ffff5b2224 */ /* 0x000fca00078e0069 */
[----:B------:R4:W3:Y:S02]  /*69b0*/  @P2 LDG.E.U16 R14, desc[UR60][R90.64] ;  /* 0x0000003c5a0e2981 */ /* 0x0008e4000c1e1500 */
[----:B----4-:R-:W-:Y:S01]  /*69c0*/  @P0 MOV R90, R92 ;  /* 0x0000005c005a0202 */ /* 0x010fe20000000f00 */
[----:B------:R-:W-:-:S05]  /*69d0*/  @P0 IMAD.MOV.U32 R91, RZ, RZ, R104 ;  /* 0x000000ffff5b0224 */ /* 0x000fca00078e0068 */
[----:B------:R-:W4:Y:S04]  /*69e0*/  @P0 LDG.E.U16 R81, desc[UR60][R90.64] ;  /* 0x0000003c5a510981 */ /* 0x000f28000c1e1500 */
[----:B------:R-:W-:Y:S04]  /*69f0*/  STL [R1+0x97c], R13 ;  /* 0x00097c0d01007387 */ /* 0x000fe80000100800 */
[----:B------:R-:W4:Y:S04]  /*6a00*/  LDL R112, [R1+0x73c] ;  /* 0x00073c0001707983 */ /* 0x000f280000100800 */
[----:B------:R0:W-:Y:S04]  /*6a10*/  STL [R1+0x1c], R111 ;  /* 0x00001c6f01007387 */ /* 0x0001e80000100800 */
[----:B------:R-:W4:Y:S04]  /*6a20*/  LDL R102, [R1+0x734] ;  /* 0x0007340001667983 */ /* 0x000f280000100800 */
[----:B------:R-:W4:Y:S04]  /*6a30*/  LDL R97, [R1+0x738] ;  /* 0x0007380001617983 */ /* 0x000f280000100800 */
[----:B0-----:R-:W4:Y:S04]  /*6a40*/  LDL R111, [R1+0x740] ;  /* 0x00074000016f7983 */ /* 0x001f280000100800 */
[----:B-----5:R-:W-:Y:S04]  /*6a50*/  STL [R1+0x980], R63 ;  /* 0x0009803f01007387 */ /* 0x020fe80000100800 */
[----:B------:R-:W5:Y:S04]  /*6a60*/  LDL R108, [R1+0x72c] ;  /* 0x00072c00016c7983 */ /* 0x000f680000100800 */
[----:B------:R-:W5:Y:S04]  /*6a70*/  LDL R100, [R1+0x730] ;  /* 0x0007300001647983 */ /* 0x000f680000100800 */
[----:B--2---:R-:W-:Y:S04]  /*6a80*/  STL [R1+0x984], R5 ;  /* 0x0009840501007387 */ /* 0x004fe80000100800 */
[----:B------:R-:W2:Y:S04]  /*6a90*/  LDL R107, [R1+0x724] ;  /* 0x00072400016b7983 */ /* 0x000ea80000100800 */
[----:B------:R-:W2:Y:S04]  /*6aa0*/  LDL R94, [R1+0x728] ;  /* 0x00072800015e7983 */ /* 0x000ea80000100800 */
[----:B------:R-:W-:Y:S04]  /*6ab0*/  STL [R1+0x988], R56 ;  /* 0x0009883801007387 */ /* 0x000fe80000100800 */
[----:B------:R-:W2:Y:S04]  /*6ac0*/  LDL R106, [R1+0x71c] ;  /* 0x00071c00016a7983 */ /* 0x000ea80000100800 */
[----:B------:R-:W2:Y:S04]  /*6ad0*/  LDL R103, [R1+0x720] ;  /* 0x0007200001677983 */ /* 0x000ea80000100800 */
[----:B---3--:R-:W-:Y:S04]  /*6ae0*/  STL [R1+0x98c], R14 ;  /* 0x00098c0e01007387 */ /* 0x008fe80000100800 */
[----:B------:R-:W3:Y:S04]  /*6af0*/  LDL R105, [R1+0x714] ;  /* 0x0007140001697983 */ /* 0x000ee80000100800 */
[----:B------:R-:W3:Y:S04]  /*6b00*/  LDL R104, [R1+0x718] ;  /* 0x0007180001687983 */ /* 0x000ee80000100800 */
[----:B------:R-:W3:Y:S04]  /*6b10*/  LDL R92, [R1+0x70c] ;  /* 0x00070c00015c7983 */ /* 0x000ee80000100800 */
[----:B----4-:R0:W-:Y:S04]  /*6b20*/  STL [R1+0xd0], R81 ;  /* 0x0000d05101007387 */ /* 0x0101e80000100800 */
[----:B0-----:R-:W4:Y:S01]  /*6b30*/  LDL R81, [R1+0x710] ;  /* 0x0007100001517983 */ /* 0x001f220000100800 */
[----:B------:R-:W-:Y:S01]  /*6b40*/  ISETP.GT.AND P1, PT, R89, 0x10, PT ;  /* 0x000000105900780c */ /* 0x000fe20003f24270 */
[----:B------:R-:W-:Y:S01]  /*6b50*/  @P0 IMAD.MOV.U32 R91, RZ, RZ, R112 ;  /* 0x000000ffff5b0224 */ /* 0x000fe200078e0070 */
[----:B------:R-:W-:-:S02]  /*6b60*/  PRMT R110, RZ, 0x7610, R110 ;  /* 0x00007610ff6e7816 */ /* 0x000fc4000000006e */
[----:B------:R-:W-:Y:S02]  /*6b70*/  ISETP.GT.AND P2, PT, R89, 0x11, PT ;  /* 0x000000115900780c */ /* 0x000fe40003f44270 */
[----:B------:R-:W-:Y:S01]  /*6b80*/  PRMT R109, RZ, 0x7610, R109 ;  /* 0x00007610ff6d7816 */ /* 0x000fe2000000006d */
[----:B------:R-:W-:-:S05]  /*6b90*/  @P0 IMAD.MOV.U32 R90, RZ, RZ, R111 ;  /* 0x000000ffff5a0224 */ /* 0x000fca00078e006f */
[----:B------:R0:W4:Y:S01]  /*6ba0*/  @P0 LDG.E.U16 R110, desc[UR60][R90.64] ;  /* 0x0000003c5a6e0981 */ /* 0x000122000c1e1500 */
[----:B------:R-:W-:Y:S01]  /*6bb0*/  PRMT R95, RZ, 0x7610, R95 ;  /* 0x00007610ff5f7816 */ /* 0x000fe2000000005f */
[----:B0-----:R-:W-:Y:S01]  /*6bc0*/  @P1 IMAD.MOV.U32 R90, RZ, RZ, R97 ;  /* 0x000000ffff5a1224 */ /* 0x001fe200078e0061 */
[----:B------:R-:W-:Y:S01]  /*6bd0*/  @P1 MOV R91, R102 ;  /* 0x00000066005b1202 */ /* 0x000fe20000000f00 */
[----:B------:R-:W4:Y:S04]  /*6be0*/  LDL R97, [R1+0x708] ;  /* 0x0007080001617983 */ /* 0x000f280000100800 */
[----:B------:R5:W4:Y:S01]  /*6bf0*/  @P1 LDG.E.U16 R109, desc[UR60][R90.64] ;  /* 0x0000003c5a6d1981 */ /* 0x000b22000c1e1500 */
[----:B------:R-:W-:Y:S02]  /*6c00*/  PRMT R93, RZ, 0x7610, R93 ;  /* 0x00007610ff5d7816 */ /* 0x000fe4000000005d */
[----:B------:R-:W-:Y:S01]  /*6c10*/  ISETP.GT.AND P0, PT, R89, 0x12, PT ;  /* 0x000000125900780c */ /* 0x000fe20003f04270 */
[----:B------:R-:W4:Y:S01]  /*6c20*/  LDL R102, [R1+0x704] ;  /* 0x0007040001667983 */ /* 0x000f220000100800 */
[----:B-----5:R-:W-:-:S02]  /*6c30*/  @P1 IMAD.MOV.U32 R90, RZ, RZ, R100 ;  /* 0x000000ffff5a1224 */ /* 0x020fc400078e0064 */
[----:B------:R-:W-:Y:S01]  /*6c40*/  @P1 IMAD.MOV.U32 R91, RZ, RZ, R108 ;  /* 0x000000ffff5b1224 */ /* 0x000fe200078e006c */
[----:B------:R-:W-:Y:S01]  /*6c50*/  PRMT R99, RZ, 0x7610, R99 ;  /* 0x00007610ff637816 */ /* 0x000fe20000000063 */
[----:B------:R-:W5:Y:S04]  /*6c60*/  LDL R100, [R1+0x6fc] ;  /* 0x0006fc0001647983 */ /* 0x000f680000100800 */
[----:B------:R2:W5:Y:S01]  /*6c70*/  @P1 LDG.E.U16 R95, desc[UR60][R90.64] ;  /* 0x0000003c5a5f1981 */ /* 0x000562000c1e1500 */
[----:B------:R-:W-:Y:S02]  /*6c80*/  PRMT R14, RZ, 0x7610, R14 ;  /* 0x00007610ff0e7816 */ /* 0x000fe4000000000e */
[----:B------:R-:W-:Y:S01]  /*6c90*/  PRMT R56, RZ, 0x7610, R56 ;  /* 0x00007610ff387816 */ /* 0x000fe20000000038 */
[----:B--2---:R-:W-:-:S02]  /*6ca0*/  @P2 IMAD.MOV.U32 R91, RZ, RZ, R107 ;  /* 0x000000ffff5b2224 */ /* 0x004fc400078e006b */
[----:B------:R-:W-:-:S05]  /*6cb0*/  @P2 IMAD.MOV.U32 R90, RZ, RZ, R94 ;  /* 0x000000ffff5a2224 */ /* 0x000fca00078e005e */
[----:B------:R0:W2:Y:S02]  /*6cc0*/  @P2 LDG.E.U16 R93, desc[UR60][R90.64] ;  /* 0x0000003c5a5d2981 */ /* 0x0000a4000c1e1500 */
[----:B0-----:R-:W-:Y:S01]  /*6cd0*/  @P2 IMAD.MOV.U32 R91, RZ, RZ, R106 ;  /* 0x000000ffff5b2224 */ /* 0x001fe200078e006a */
[----:B------:R-:W-:-:S05]  /*6ce0*/  @P2 MOV R90, R103 ;  /* 0x00000067005a2202 */ /* 0x000fca0000000f00 */
[----:B------:R3:W2:Y:S02]  /*6cf0*/  @P2 LDG.E.U16 R99, desc[UR60][R90.64] ;  /* 0x0000003c5a632981 */ /* 0x0006a4000c1e1500 */
[----:B---3--:R-:W-:Y:S02]  /*6d00*/  @P0 IMAD.MOV.U32 R91, RZ, RZ, R105 ;  /* 0x000000ffff5b0224 */ /* 0x008fe400078e0069 */
[----:B------:R-:W-:-:S05]  /*6d10*/  @P0 IMAD.MOV.U32 R90, RZ, RZ, R104 ;  /* 0x000000ffff5a0224 */ /* 0x000fca00078e0068 */
[----:B------:R0:W3:Y:S02]  /*6d20*/  @P0 LDG.E.U16 R14, desc[UR60][R90.64] ;  /* 0x0000003c5a0e0981 */ /* 0x0000e4000c1e1500 */
[----:B0-----:R-:W-:Y:S01]  /*6d30*/  @P0 MOV R91, R92 ;  /* 0x0000005c005b0202 */ /* 0x001fe20000000f00 */
[----:B----4-:R-:W-:-:S05]  /*6d40*/  @P0 IMAD.MOV.U32 R90, RZ, RZ, R81 ;  /* 0x000000ffff5a0224 */ /* 0x010fca00078e0051 */
[----:B------:R0:W4:Y:S01]  /*6d50*/  @P0 LDG.E.U16 R56, desc[UR60][R90.64] ;  /* 0x0000003c5a380981 */ /* 0x000122000c1e1500 */
[----:B------:R-:W-:Y:S02]  /*6d60*/  ISETP.GT.AND P1, PT, R89, 0x13, PT ;  /* 0x000000135900780c */ /* 0x000fe40003f24270 */
[----:B------:R-:W-:Y:S01]  /*6d70*/  PRMT R58, RZ, 0x7610, R58 ;  /* 0x00007610ff3a7816 */ /* 0x000fe2000000003a */
[----:B-----5:R1:W-:Y:S04]  /*6d80*/  STL [R1+0x10], R95 ;  /* 0x0000105f01007387 */ /* 0x0203e80000100800 */
[----:B------:R-:W5:Y:S04]  /*6d90*/  LDL R94, [R1+0x6f4] ;  /* 0x0006f400015e7983 */ /* 0x000f680000100800 */
[----:B-1----:R-:W5:Y:S02]  /*6da0*/  LDL R95, [R1+0x700] ;  /* 0x00070000015f7983 */ /* 0x002f640000100800 */
[----:B0-----:R-:W-:-:S02]  /*6db0*/  @P1 IMAD.MOV.U32 R90, RZ, RZ, R97 ;  /* 0x000000ffff5a1224 */ /* 0x001fc400078e0061 */
[----:B------:R-:W-:-:S05]  /*6dc0*/  @P1 IMAD.MOV.U32 R91, RZ, RZ, R102 ;  /* 0x000000ffff5b1224 */ /* 0x000fca00078e0066 */
[----:B------:R0:W5:Y:S04]  /*6dd0*/  @P1 LDG.E.U16 R58, desc[UR60][R90.64] ;  /* 0x0000003c5a3a1981 */ /* 0x000168000c1e1500 */
[----:B--2---:R1:W-:Y:S04]  /*6de0*/  STL [R1+0xc], R93 ;  /* 0x00000c5d01007387 */ /* 0x0043e80000100800 */
[----:B------:R-:W2:Y:S04]  /*6df0*/  LDL R103, [R1+0x6ec] ;  /* 0x0006ec0001677983 */ /* 0x000ea80000100800 */
[----:B-1----:R-:W2:Y:S04]  /*6e00*/  LDL R93, [R1+0x6f8] ;  /* 0x0006f800015d7983 */ /* 0x002ea80000100800 */
[----:B------:R1:W-:Y:S04]  /*6e10*/  STL [R1+0x8], R99 ;  /* 0x0000086301007387 */ /* 0x0003e80000100800 */
[----:B-1----:R-:W2:Y:S04]  /*6e20*/  LDL R99, [R1+0x6f0] ;  /* 0x0006f00001637983 */ /* 0x002ea80000100800 */
[----:B---3--:R-:W-:Y:S04]  /*6e30*/  STL [R1+0x994], R14 ;  /* 0x0009940e01007387 */ /* 0x008fe80000100800 */
[----:B------:R-:W-:Y:S04]  /*6e40*/  STL [R1+0xc8], R110 ;  /* 0x0000c86e01007387 */ /* 0x000fe80000100800 */
[----:B------:R-:W3:Y:S04]  /*6e50*/  LDL R92, [R1+0x6e4] ;  /* 0x0006e400015c7983 */ /* 0x000ee80000100800 */
[----:B------:R-:W3:Y:S04]  /*6e60*/  LDL R81, [R1+0x6e8] ;  /* 0x0006e80001517983 */ /* 0x000ee80000100800 */
[----:B----4-:R-:W-:Y:S04]  /*6e70*/  STL [R1+0x998], R56 ;  /* 0x0009983801007387 */ /* 0x010fe80000100800 */
[----:B------:R-:W-:Y:S04]  /*6e80*/  STL [R1+0x14], R109 ;  /* 0x0000146d01007387 */ /* 0x000fe80000100800 */
[----:B------:R-:W4:Y:S04]  /*6e90*/  LDL R102, [R1+0x6dc] ;  /* 0x0006dc0001667983 */ /* 0x000f280000100800 */
[----:B------:R-:W4:Y:S01]  /*6ea0*/  LDL R97, [R1+0x6e0] ;  /* 0x0006e00001617983 */ /* 0x000f220000100800 */
[----:B------:R-:W-:-:S02]  /*6eb0*/  ISETP.GT.AND P2, PT, R89, 0x14, PT ;  /* 0x000000145900780c */ /* 0x000fc40003f44270 */
[----:B------:R-:W-:Y:S02]  /*6ec0*/  PRMT R6, RZ, 0x7610, R6 ;  /* 0x00007610ff067816 */ /* 0x000fe40000000006 */
[----:B0-----:R-:W-:Y:S02]  /*6ed0*/  @P1 MOV R91, R100 ;  /* 0x00000064005b1202 */ /* 0x001fe40000000f00 */
[----:B------:R-:W-:Y:S02]  /*6ee0*/  PRMT R69, RZ, 0x7610, R69 ;  /* 0x00007610ff457816 */ /* 0x000fe40000000045 */
[----:B------:R-:W-:Y:S02]  /*6ef0*/  ISETP.GT.AND P0, PT, R89, 0x15, PT ;  /* 0x000000155900780c */ /* 0x000fe40003f04270 */
[----:B------:R-:W-:Y:S02]  /*6f00*/  PRMT R11, RZ, 0x7610, R11 ;  /* 0x00007610ff0b7816 */ /* 0x000fe4000000000b */
[----:B------:R-:W-:Y:S01]  /*6f10*/  PRMT R62, RZ, 0x7610, R62 ;  /* 0x00007610ff3e7816 */ /* 0x000fe2000000003e */
[----:B-----5:R-:W-:-:S05]  /*6f20*/  @P1 IMAD.MOV.U32 R90, RZ, RZ, R95 ;  /* 0x000000ffff5a1224 */ /* 0x020fca00078e005f */
[----:B------:R0:W5:Y:S02]  /*6f30*/  @P1 LDG.E.U16 R6, desc[UR60][R90.64] ;  /* 0x0000003c5a061981 */ /* 0x000164000c1e1500 */
[----:B0-----:R-:W-:Y:S01]  /*6f40*/  @P2 IMAD.MOV.U32 R91, RZ, RZ, R94 ;  /* 0x000000ffff5b2224 */ /* 0x001fe200078e005e */
[----:B------:R-:W-:Y:S01]  /*6f50*/  PRMT R4, RZ, 0x7610, R4 ;  /* 0x00007610ff047816 */ /* 0x000fe20000000004 */
[----:B------:R-:W-:Y:S04]  /*6f60*/  STL [R1+0x99c], R58 ;  /* 0x00099c3a01007387 */ /* 0x000fe80000100800 */
[----:B------:R-:W5:Y:S04]  /*6f70*/  LDL R100, [R1+0x6d4] ;  /* 0x0006d40001647983 */ /* 0x000f680000100800 */
[----:B------:R-:W5:Y:S01]  /*6f80*/  LDL R95, [R1+0x6d8] ;  /* 0x0006d800015f7983 */ /* 0x000f620000100800 */
[----:B--2---:R-:W-:-:S05]  /*6f90*/  @P2 IMAD.MOV.U32 R90, RZ, RZ, R93 ;  /* 0x000000ffff5a2224 */ /* 0x004fca00078e005d */
[----:B------:R0:W2:Y:S02]  /*6fa0*/  @P2 LDG.E.U16 R69, desc[UR60][R90.64] ;  /* 0x0000003c5a452981 */ /* 0x0000a4000c1e1500 */
[----:B0-----:R-:W-:Y:S01]  /*6fb0*/  @P2 MOV R91, R103 ;  /* 0x00000067005b2202 */ /* 0x001fe20000000f00 */
[----:B------:R-:W-:-:S05]  /*6fc0*/  @P2 IMAD.MOV.U32 R90, RZ, RZ, R99 ;  /* 0x000000ffff5a2224 */ /* 0x000fca00078e0063 */
[----:B------:R3:W2:Y:S02]  /*6fd0*/  @P2 LDG.E.U16 R11, desc[UR60][R90.64] ;  /* 0x0000003c5a0b2981 */ /* 0x0006a4000c1e1500 */
[----:B---3--:R-:W-:Y:S02]  /*6fe0*/  @P0 IMAD.MOV.U32 R91, RZ, RZ, R92 ;  /* 0x000000ffff5b0224 */ /* 0x008fe400078e005c */
[----:B------:R-:W-:-:S05]  /*6ff0*/  @P0 IMAD.MOV.U32 R90, RZ, RZ, R81 ;  /* 0x000000ffff5a0224 */ /* 0x000fca00078e0051 */
[----:B------:R4:W3:Y:S02]  /*7000*/  @P0 LDG.E.U16 R62, desc[UR60][R90.64] ;  /* 0x0000003c5a3e0981 */ /* 0x0008e4000c1e1500 */
[----:B----4-:R-:W-:Y:S01]  /*7010*/  @P0 MOV R91, R102 ;  /* 0x00000066005b0202 */ /* 0x010fe20000000f00 */
[----:B------:R-:W-:-:S05]  /*7020*/  @P0 IMAD.MOV.U32 R90, RZ, RZ, R97 ;  /* 0x000000ffff5a0224 */ /* 0x000fca00078e0061 */
[----:B------:R0:W4:Y:S01]  /*7030*/  @P0 LDG.E.U16 R4, desc[UR60][R90.64] ;  /* 0x0000003c5a040981 */ /* 0x000122000c1e1500 */
[----:B------:R-:W-:Y:S02]  /*7040*/  ISETP.GT.AND P1, PT, R89, 0x16, PT ;  /* 0x000000165900780c */ /* 0x000fe40003f24270 */
[----:B------:R-:W-:Y:S01]  /*7050*/  PRMT R22, RZ, 0x7610, R22 ;  /* 0x00007610ff167816 */ /* 0x000fe20000000016 */
[----:B-----5:R-:W-:Y:S04]  /*7060*/  STL [R1+0x9a0], R6 ;  /* 0x0009a00601007387 */ /* 0x020fe80000100800 */
[----:B------:R-:W5:Y:S04]  /*7070*/  LDL R94, [R1+0x6cc] ;  /* 0x0006cc00015e7983 */ /* 0x000f680000100800 */
[----:B------:R-:W5:Y:S02]  /*7080*/  LDL R93, [R1+0x6d0] ;  /* 0x0006d000015d7983 */ /* 0x000f640000100800 */
[----:B0-----:R-:W-:-:S02]  /*7090*/  @P1 IMAD.MOV.U32 R91, RZ, RZ, R100 ;  /* 0x000000ffff5b1224 */ /* 0x001fc400078e0064 */
[----:B------:R-:W-:-:S05]  /*70a0*/  @P1 IMAD.MOV.U32 R90, RZ, RZ, R95 ;  /* 0x000000ffff5a1224 */ /* 0x000fca00078e005f */
[----:B------:R5:W5:Y:S04]  /*70b0*/  @P1 LDG.E.U16 R22, desc[UR60][R90.64] ;  /* 0x0000003c5a161981 */ /* 0x000b68000c1e1500 */
[----:B--2---:R-:W-:Y:S04]  /*70c0*/  STL [R1+0x9a4], R69 ;  /* 0x0009a44501007387 */ /* 0x004fe80000100800 */
[----:B------:R-:W2:Y:S04]  /*70d0*/  LDL R105, [R1+0x6c4] ;  /* 0x0006c40001697983 */ /* 0x000ea80000100800 */
[----:B------:R-:W2:Y:S04]  /*70e0*/  LDL R99, [R1+0x6c8] ;  /* 0x0006c80001637983 */ /* 0x000ea80000100800 */
[----:B------:R0:W-:Y:S04]  /*70f0*/  STL [R1+0x9a8], R11 ;  /* 0x0009a80b01007387 */ /* 0x0001e80000100800 */
[----:B------:R-:W2:Y:S04]  /*7100*/  LDL R92, [R1+0x6bc] ;  /* 0x0006bc00015c7983 */ /* 0x000ea80000100800 */
[----:B------:R-:W2:Y:S04]  /*7110*/  LDL R81, [R1+0x6c0] ;  /* 0x0006c00001517983 */ /* 0x000ea80000100800 */
[----:B---3--:R-:W-:Y:S04]  /*7120*/  STL [R1+0x9b0], R62 ;  /* 0x0009b03e01007387 */ /* 0x008fe80000100800 */
[----:B------:R-:W3:Y:S04]  /*7130*/  LDL R104, [R1+0x6b4] ;  /* 0x0006b40001687983 */ /* 0x000ee80000100800 */
[----:B------:R-:W3:Y:S04]  /*7140*/  LDL R97, [R1+0x6b8] ;  /* 0x0006b80001617983 */ /* 0x000ee80000100800 */
[----:B------:R-:W3:Y:S04]  /*7150*/  LDL R103, [R1+0x6ac] ;  /* 0x0006ac0001677983 */ /* 0x000ee80000100800 */
[----:B------:R-:W3:Y:S04]  /*7160*/  LDL R102, [R1+0x6b0] ;  /* 0x0006b00001667983 */ /* 0x000ee80000100800 */
[----:B----4-:R-:W-:Y:S04]  /*7170*/  STL [R1+0x9b4], R4 ;  /* 0x0009b40401007387 */ /* 0x010fe80000100800 */
[----:B------:R-:W4:Y:S04]  /*7180*/  LDL R100, [R1+0x6a4] ;  /* 0x0006a40001647983 */ /* 0x000f280000100800 */
[----:B------:R-:W4:Y:S01]  /*7190*/  LDL R95, [R1+0x6a8] ;  /* 0x0006a800015f7983 */ /* 0x000f220000100800 */
[----:B------:R-:W-:-:S02]  /*71a0*/  ISETP.GT.AND P2, PT, R89, 0x17, PT ;  /* 0x000000175900780c */ /* 0x000fc40003f44270 */
[----:B------:R-:W-:Y:S02]  /*71b0*/  PRMT R12, RZ, 0x7610, R12 ;  /* 0x00007610ff0c7816 */ /* 0x000fe4000000000c */
[----:B------:R-:W-:Y:S02]  /*71c0*/  PRMT R98, RZ, 0x7610, R98 ;  /* 0x00007610ff627816 */ /* 0x000fe40000000062 */
[----:B------:R-:W-:Y:S02]  /*71d0*/  ISETP.GT.AND P0, PT, R89, 0x18, PT ;  /* 0x000000185900780c */ /* 0x000fe40003f04270 */
[----:B------:R-:W-:Y:S02]  /*71e0*/  PRMT R142, RZ, 0x7610, R142 ;  /* 0x00007610ff8e7816 */ /* 0x000fe4000000008e */
[----:B------:R-:W-:Y:S02]  /*71f0*/  PRMT R96, RZ, 0x7610, R96 ;  /* 0x00007610ff607816 */ /* 0x000fe40000000060 */
[----:B-----5:R-:W-:Y:S01]  /*7200*/  @P1 MOV R91, R94 ;  /* 0x0000005e005b1202 */ /* 0x020fe20000000f00 */
[----:B------:R-:W-:-:S05]  /*7210*/  @P1 IMAD.MOV.U32 R90, RZ, RZ, R93 ;  /* 0x000000ffff5a1224 */ /* 0x000fca00078e005d */
[----:B------:R2:W5:Y:S01]  /*7220*/  @P1 LDG.E.U16 R12, desc[UR60][R90.64] ;  /* 0x0000003c5a0c1981 */ /* 0x000562000c1e1500 */
[----:B------:R-:W-:Y:S02]  /*7230*/  ISETP.GT.AND P1, PT, R89, 0x19, PT ;  /* 0x000000195900780c */ /* 0x000fe40003f24270 */
[----:B------:R-:W-:Y:S02]  /*7240*/  PRMT R101, RZ, 0x7610, R101 ;  /* 0x00007610ff657816 */ /* 0x000fe40000000065 */
[----:B0-----:R-:W-:Y:S01]  /*7250*/  PRMT R11, RZ, 0x7610, R11 ;  /* 0x00007610ff0b7816 */ /* 0x001fe2000000000b */
[----:B------:R-:W-:Y:S04]  /*7260*/  STL [R1+0x9b8], R22 ;  /* 0x0009b81601007387 */ /* 0x000fe80000100800 */
[----:B------:R-:W5:Y:S04]  /*7270*/  LDL R94, [R1+0x69c] ;  /* 0x00069c00015e7983 */ /* 0x000f680000100800 */
[----:B------:R-:W5:Y:S01]  /*7280*/  LDL R93, [R1+0x6a0] ;  /* 0x0006a000015d7983 */ /* 0x000f620000100800 */
[----:B--2---:R-:W-:-:S02]  /*7290*/  @P2 IMAD.MOV.U32 R91, RZ, RZ, R105 ;  /* 0x000000ffff5b2224 */ /* 0x004fc400078e0069 */
[----:B------:R-:W-:-:S05]  /*72a0*/  @P2 IMAD.MOV.U32 R90, RZ, RZ, R99 ;  /* 0x000000ffff5a2224 */ /* 0x000fca00078e0063 */
[----:B------:R0:W2:Y:S02]  /*72b0*/  @P2 LDG.E.U16 R98, desc[UR60][R90.64] ;  /* 0x0000003c5a622981 */ /* 0x0000a4000c1e1500 */
[----:B0-----:R-:W-:Y:S01]  /*72c0*/  @P2 MOV R91, R92 ;  /* 0x0000005c005b2202 */ /* 0x001fe20000000f00 */
[----:B------:R-:W-:-:S05]  /*72d0*/  @P2 IMAD.MOV.U32 R90, RZ, RZ, R81 ;  /* 0x000000ffff5a2224 */ /* 0x000fca00078e0051 */
[----:B------:R3:W2:Y:S02]  /*72e0*/  @P2 LDG.E.U16 R142, desc[UR60][R90.64] ;  /* 0x0000003c5a8e2981 */ /* 0x0006a4000c1e1500 */
[----:B---3--:R-:W-:Y:S02]  /*72f0*/  @P0 IMAD.MOV.U32 R91, RZ, RZ, R104 ;  /* 0x000000ffff5b0224 */ /* 0x008fe400078e0068 */
[----:B------:R-:W-:-:S05]  /*7300*/  @P0 IMAD.MOV.U32 R90, RZ, RZ, R97 ;  /* 0x000000ffff5a0224 */ /* 0x000fca00078e0061 */
[----:B------:R0:W3:Y:S02]  /*7310*/  @P0 LDG.E.U16 R96, desc[UR60][R90.64] ;  /* 0x0000003c5a600981 */ /* 0x0000e4000c1e1500 */
[----:B0-----:R-:W-:Y:S01]  /*7320*/  @P0 IMAD.MOV.U32 R90, RZ, RZ, R102 ;  /* 0x000000ffff5a0224 */ /* 0x001fe200078e0066 */
[----:B------:R-:W-:-:S05]  /*7330*/  @P0 MOV R91, R103 ;  /* 0x00000067005b0202 */ /* 0x000fca0000000f00 */
[----:B------:R4:W3:Y:S02]  /*7340*/  @P0 LDG.E.U16 R101, desc[UR60][R90.64] ;  /* 0x0000003c5a650981 */ /* 0x0008e4000c1e1500 */
[----:B----4-:R-:W-:Y:S02]  /*7350*/  @P1 IMAD.MOV.U32 R90, RZ, RZ, R95 ;  /* 0x000000ffff5a1224 */ /* 0x010fe400078e005f */
[----:B------:R-:W-:-:S05]  /*7360*/  @P1 IMAD.MOV.U32 R91, RZ, RZ, R100 ;  /* 0x000000ffff5b1224 */ /* 0x000fca00078e0064 */
[----:B------:R0:W4:Y:S04]  /*7370*/  @P1 LDG.E.U16 R11, desc[UR60][R90.64] ;  /* 0x0000003c5a0b1981 */ /* 0x000128000c1e1500 */
[----:B-----5:R-:W-:Y:S04]  /*7380*/  STL [R1+0x9bc], R12 ;  /* 0x0009bc0c01007387 */ /* 0x020fe80000100800 */
[----:B------:R-:W5:Y:S01]  /*7390*/  LDL R99, [R1+0x694] ;  /* 0x0006940001637983 */ /* 0x000f620000100800 */
[----:B0-----:R-:W-:Y:S01]  /*73a0*/  @P1 MOV R91, R94 ;  /* 0x0000005e005b1202 */ /* 0x001fe20000000f00 */
[----:B------:R-:W-:-:S02]  /*73b0*/  @P1 IMAD.MOV.U32 R90, RZ, RZ, R93 ;  /* 0x000000ffff5a1224 */ /* 0x000fc400078e005d */
[----:B--2---:R0:W-:Y:S04]  /*73c0*/  STL [R1+0x90], R98 ;  /* 0x0000906201007387 */ /* 0x0041e80000100800 */
[----:B------:R-:W2:Y:S04]  /*73d0*/  LDL R92, [R1+0x68c] ;  /* 0x00068c00015c7983 */ /* 0x000ea80000100800 */
[----:B------:R-:W2:Y:S04]  /*73e0*/  LDL R81, [R1+0x690] ;  /* 0x0006900001517983 */ /* 0x000ea80000100800 */
[----:B0-----:R-:W2:Y:S04]  /*73f0*/  LDL R98, [R1+0x698] ;  /* 0x0006980001627983 */ /* 0x001ea80000100800 */
[----:B------:R-:W-:Y:S04]  /*7400*/  STL [R1+0x8c0], R142 ;  /* 0x0008c08e01007387 */ /* 0x000fe80000100800 */
[----:B------:R-:W2:Y:S04]  /*7410*/  LDL R97, [R1+0x684] ;  /* 0x0006840001617983 */ /* 0x000ea80000100800 */
[----:B---3--:R0:W-:Y:S04]  /*7420*/  STL [R1+0x4], R96 ;  /* 0x0000046001007387 */ /* 0x0081e80000100800 */
[----:B0-----:R-:W3:Y:S04]  /*7430*/  LDL R96, [R1+0x688] ;  /* 0x0006880001607983 */ /* 0x001ee80000100800 */
[----:B------:R0:W-:Y:S04]  /*7440*/  STL [R1], R101 ;  /* 0x0000006501007387 */ /* 0x0001e80000100800 */
[----:B------:R-:W3:Y:S04]  /*7450*/  LDL R95, [R1+0x680] ;  /* 0x00068000015f7983 */ /* 0x000ee80000100800 */
[----:B0-----:R-:W3:Y:S04]  /*7460*/  LDL R101, [R1+0x67c] ;  /* 0x00067c0001657983 */ /* 0x001ee80000100800 */
[----:B----4-:R-:W-:Y:S04]  /*7470*/  STL [R1+0x9c0], R11 ;  /* 0x0009c00b01007387 */ /* 0x010fe80000100800 */
[----:B------:R-:W4:Y:S04]  /*7480*/  LDL R94, [R1+0x674] ;  /* 0x00067400015e7983 */ /* 0x000f280000100800 */
[----:B------:R-:W4:Y:S01]  /*7490*/  LDL R93, [R1+0x678] ;  /* 0x00067800015d7983 */ /* 0x000f220000100800 */
[----:B------:R-:W-:-:S02]  /*74a0*/  ISETP.GT.AND P2, PT, R89, 0x1a, PT ;  /* 0x0000001a5900780c */ /* 0x000fc40003f44270 */
[----:B------:R-:W-:Y:S02]  /*74b0*/  PRMT R69, RZ, 0x7610, R69 ;  /* 0x00007610ff457816 */ /* 0x000fe40000000045 */
[----:B------:R-:W-:-:S04]  /*74c0*/  PRMT R5, RZ, 0x7610, R5 ;  /* 0x00007610ff057816 */ /* 0x000fc80000000005 */
[----:B------:R5:W4:Y:S01]  /*74d0*/  @P1 LDG.E.U16 R69, desc[UR60][R90.64] ;  /* 0x0000003c5a451981 */ /* 0x000b22000c1e1500 */
[C---:B------:R-:W-:Y:S02]  /*74e0*/  ISETP.GT.AND P0, PT, R89.reuse, 0x1b, PT ;  /* 0x0000001b5900780c */ /* 0x040fe40003f04270 */
[----:B------:R-:W-:Y:S02]  /*74f0*/  PRMT R63, RZ, 0x7610, R63 ;  /* 0x00007610ff3f7816 */ /* 0x000fe4000000003f */
[----:B-----5:R-:W-:Y:S01]  /*7500*/  @P2 IMAD.MOV.U32 R91, RZ, RZ, R99 ;  /* 0x000000ffff5b2224 */ /* 0x020fe200078e0063 */
[----:B------:R-:W-:Y:S02]  /*7510*/  ISETP.GT.AND P1, PT, R89, 0x1c, PT ;  /* 0x0000001c5900780c */ /* 0x000fe40003f24270 */
[----:B------:R-:W-:Y:S02]  /*7520*/  PRMT R64, RZ, 0x7610, R64 ;  /* 0x00007610ff407816 */ /* 0x000fe40000000040 */
[----:B------:R-:W-:-:S02]  /*7530*/  PRMT R15, RZ, 0x7610, R15 ;  /* 0x00007610ff0f7816 */ /* 0x000fc4000000000f */
[----:B------:R-:W-:Y:S01]  /*7540*/  PRMT R68, RZ, 0x7610, R68 ;  /* 0x00007610ff447816 */ /* 0x000fe20000000044 */
[----:B--2---:R-:W-:-:S05]  /*7550*/  @P2 IMAD.MOV.U32 R90, RZ, RZ, R98 ;  /* 0x000000ffff5a2224 */ /* 0x004fca00078e0062 */
[----:B------:R0:W2:Y:S02]  /*7560*/  @P2 LDG.E.U16 R5, desc[UR60][R90.64] ;  /* 0x0000003c5a052981 */ /* 0x0000a4000c1e1500 */
[----:B0-----:R-:W-:Y:S01]  /*7570*/  @P2 IMAD.MOV.U32 R90, RZ, RZ, R81 ;  /* 0x000000ffff5a2224 */ /* 0x001fe200078e0051 */
[----:B------:R-:W-:-:S05]  /*7580*/  @P2 MOV R91, R92 ;  /* 0x0000005c005b2202 */ /* 0x000fca0000000f00 */
[----:B------:R0:W5:Y:S02]  /*7590*/  @P2 LDG.E.U16 R63, desc[UR60][R90.64] ;  /* 0x0000003c5a3f2981 */ /* 0x000164000c1e1500 */
[----:B0-----:R-:W-:Y:S02]  /*75a0*/  @P0 IMAD.MOV.U32 R91, RZ, RZ, R97 ;  /* 0x000000ffff5b0224 */ /* 0x001fe400078e0061 */
[----:B---3--:R-:W-:-:S05]  /*75b0*/  @P0 IMAD.MOV.U32 R90, RZ, RZ, R96 ;  /* 0x000000ffff5a0224 */ /* 0x008fca00078e0060 */
[----:B------:R0:W3:Y:S02]  /*75c0*/  @P0 LDG.E.U16 R64, desc[UR60][R90.64] ;  /* 0x0000003c5a400981 */ /* 0x0000e4000c1e1500 */
[----:B0-----:R-:W-:Y:S01]  /*75d0*/  @P0 IMAD.MOV.U32 R90, RZ, RZ, R95 ;  /* 0x000000ffff5a0224 */ /* 0x001fe200078e005f */
[----:B------:R-:W-:-:S05]  /*75e0*/  @P0 MOV R91, R101 ;  /* 0x00000065005b0202 */ /* 0x000fca0000000f00 */
[----:B------:R4:W3:Y:S02]  /*75f0*/  @P0 LDG.E.U16 R15, desc[UR60][R90.64] ;  /* 0x0000003c5a0f0981 */ /* 0x0008e4000c1e1500 */
[----:B----4-:R-:W-:Y:S02]  /*7600*/  @P1 IMAD.MOV.U32 R90, RZ, RZ, R93 ;  /* 0x000000ffff5a1224 */ /* 0x010fe400078e005d */
[----:B------:R-:W-:-:S05]  /*7610*/  @P1 IMAD.MOV.U32 R91, RZ, RZ, R94 ;  /* 0x000000ffff5b1224 */ /* 0x000fca00078e005e */
[----:B------:R-:W4:Y:S04]  /*7620*/  @P1 LDG.E.U16 R68, desc[UR60][R90.64] ;  /* 0x0000003c5a441981 */ /* 0x000f28000c1e1500 */
[----:B------:R0:W-:Y:S04]  /*7630*/  STL [R1+0x9c4], R69 ;  /* 0x0009c44501007387 */ /* 0x0001e80000100800 */
[----:B------:R-:W4:Y:S04]  /*7640*/  LDL R100, [R1+0x66c] ;  /* 0x00066c0001647983 */ /* 0x000f280000100800 */
[----:B------:R-:W4:Y:S04]  /*7650*/  LDL R99, [R1+0x670] ;  /* 0x0006700001637983 */ /* 0x000f280000100800 */
[----:B--2---:R-:W-:Y:S04]  /*7660*/  STL [R1+0x9c8], R5 ;  /* 0x0009c80501007387 */ /* 0x004fe80000100800 */
[----:B------:R-:W2:Y:S04]  /*7670*/  LDL R92, [R1+0x664] ;  /* 0x00066400015c7983 */ /* 0x000ea80000100800 */
[----:B------:R-:W2:Y:S04]  /*7680*/  LDL R81, [R1+0x668] ;  /* 0x0006680001517983 */ /* 0x000ea80000100800 */
[----:B-----5:R-:W-:Y:S04]  /*7690*/  STL [R1+0x9cc], R63 ;  /* 0x0009cc3f01007387 */ /* 0x020fe80000100800 */
[----:B------:R-:W5:Y:S04]  /*76a0*/  LDL R98, [R1+0x65c] ;  /* 0x00065c0001627983 */ /* 0x000f680000100800 */
[----:B0-----:R-:W5:Y:S04]  /*76b0*/  LDL R69, [R1+0x660] ;  /* 0x0006600001457983 */ /* 0x001f680000100800 */
[----:B------:R-:W5:Y:S04]  /*76c0*/  LDL R97, [R1+0x654] ;  /* 0x0006540001617983 */ /* 0x000f680000100800 */
[----:B------:R-:W5:Y:S04]  /*76d0*/  LDL R96, [R1+0x658] ;  /* 0x0006580001607983 */ /* 0x000f680000100800 */
[----:B---3--:R0:W-:Y:S04]  /*76e0*/  STL [R1+0x9d0], R64 ;  /* 0x0009d04001007387 */ /* 0x0081e80000100800 */
[----:B------:R-:W3:Y:S04]  /*76f0*/  LDL R95, [R1+0x64c] ;  /* 0x00064c00015f7983 */ /* 0x000ee80000100800 */
[----:B0-----:R-:W3:Y:S04]  /*7700*/  LDL R64, [R1+0x650] ;  /* 0x0006500001407983 */ /* 0x001ee80000100800 */
[----:B------:R0:W-:Y:S04]  /*7710*/  STL [R1+0x9d4], R15 ;  /* 0x0009d40f01007387 */ /* 0x0001e80000100800 */
[----:B------:R-:W3:Y:S04]  /*7720*/  LDL R94, [R1+0x644] ;  /* 0x00064400015e7983 */ /* 0x000ee80000100800 */
[----:B------:R-:W3:Y:S04]  /*7730*/  LDL R93, [R1+0x648] ;  /* 0x00064800015d7983 */ /* 0x000ee80000100800 */
[----:B----4-:R1:W-:Y:S04]  /*7740*/  STL [R1+0x9d8], R68 ;  /* 0x0009d84401007387 */ /* 0x0103e80000100800 */
[----:B------:R-:W4:Y:S04]  /*7750*/  LDL R63, [R1+0x63c] ;  /* 0x00063c00013f7983 */ /* 0x000f280000100800 */
[----:B------:R-:W4:Y:S01]  /*7760*/  LDL R5, [R1+0x640] ;  /* 0x0006400001057983 */ /* 0x000f220000100800 */
[----:B------:R-:W-:-:S02]  /*7770*/  ISETP.GT.AND P2, PT, R89, 0x1d, PT ;  /* 0x0000001d5900780c */ /* 0x000fc40003f44270 */
[----:B------:R-:W-:Y:S01]  /*7780*/  PRMT R9, RZ, 0x7610, R9 ;  /* 0x00007610ff097816 */ /* 0x000fe20000000009 */
[----:B------:R-:W-:Y:S01]  /*7790*/  @P1 IMAD.MOV.U32 R90, RZ, RZ, R99 ;  /* 0x000000ffff5a1224 */ /* 0x000fe200078e0063 */
[----:B------:R-:W-:Y:S01]  /*77a0*/  @P1 MOV R91, R100 ;  /* 0x00000064005b1202 */ /* 0x000fe20000000f00 */
[----:B0-----:R-:W4:Y:S01]  /*77b0*/  LDL R15, [R1+0x630] ;  /* 0x00063000010f7983 */ /* 0x001f220000100800 */
[C---:B------:R-:W-:Y:S02]  /*77c0*/  ISETP.GT.AND P0, PT, R89.reuse, 0x1e, PT ;  /* 0x0000001e5900780c */ /* 0x040fe40003f04270 */
[----:B------:R-:W-:Y:S01]  /*77d0*/  PRMT R61, RZ, 0x7610, R61 ;  /* 0x00007610ff3d7816 */ /* 0x000fe2000000003d */
[----:B------:R2:W4:Y:S01]  /*77e0*/  @P1 LDG.E.U16 R9, desc[UR60][R90.64] ;  /* 0x0000003c5a091981 */ /* 0x000522000c1e1500 */
[----:B------:R-:W-:Y:S02]  /*77f0*/  PRMT R3, RZ, 0x7610, R3 ;  /* 0x00007610ff037816 */ /* 0x000fe40000000003 */
[----:B------:R-:W-:Y:S01]  /*7800*/  ISETP.GT.AND P1, PT, R89, 0x1f, PT ;  /* 0x0000001f5900780c */ /* 0x000fe20003f24270 */
[----:B-1----:R-:W4:Y:S01]  /*7810*/  LDL R68, [R1+0x61c] ;  /* 0x00061c0001447983 */ /* 0x002f220000100800 */
[----:B------:R-:W-:-:S02]  /*7820*/  PRMT R20, RZ, 0x7610, R20 ;  /* 0x00007610ff147816 */ /* 0x000fc40000000014 */
[----:B------:R-:W-:Y:S02]  /*7830*/  PRMT R10, RZ, 0x7610, R10 ;  /* 0x00007610ff0a7816 */ /* 0x000fe4000000000a */
[----:B------:R-:W-:Y:S02]  /*7840*/  PRMT R143, RZ, 0x7610, R143 ;  /* 0x00007610ff8f7816 */ /* 0x000fe4000000008f */
[----:B------:R-:W-:Y:S01]  /*7850*/  PRMT R140, RZ, 0x7610, R140 ;  /* 0x00007610ff8c7816 */ /* 0x000fe2000000008c */
[----:B--2---:R-:W-:Y:S02]  /*7860*/  @P2 IMAD.MOV.U32 R91, RZ, RZ, R92 ;  /* 0x000000ffff5b2224 */ /* 0x004fe400078e005c */
[----:B------:R-:W2:Y:S01]  /*7870*/  LDL R92, [R1+0x634] ;  /* 0x00063400015c7983 */ /* 0x000ea20000100800 */
[----:B------:R-:W-:-:S03]  /*7880*/  @P2 IMAD.MOV.U32 R90, RZ, RZ, R81 ;  /* 0x000000ffff5a2224 */ /* 0x000fc600078e0051 */
[----:B------:R-:W2:Y:S04]  /*7890*/  LDL R81, [R1+0x638] ;  /* 0x0006380001517983 */ /* 0x000ea80000100800 */
[----:B------:R5:W2:Y:S02]  /*78a0*/  @P2 LDG.E.U16 R61, desc[UR60][R90.64] ;  /* 0x0000003c5a3d2981 */ /* 0x000aa4000c1e1500 */
[----:B-----5:R-:W-:Y:S01]  /*78b0*/  @P2 IMAD.MOV.U32 R90, RZ, RZ, R69 ;  /* 0x000000ffff5a2224 */ /* 0x020fe200078e0045 */
[----:B------:R-:W-:Y:S01]  /*78c0*/  @P2 MOV R91, R98 ;  /* 0x00000062005b2202 */ /* 0x000fe20000000f00 */
[----:B------:R-:W5:Y:S04]  /*78d0*/  LDL R69, [R1+0x62c] ;  /* 0x00062c0001457983 */ /* 0x000f680000100800 */
[----:B------:R0:W5:Y:S04]  /*78e0*/  @P2 LDG.E.U16 R3, desc[UR60][R90.64] ;  /* 0x0000003c5a032981 */ /* 0x000168000c1e1500 */
[----:B------:R-:W5:Y:S01]  /*78f0*/  LDL R98, [R1+0x624] ;  /* 0x0006240001627983 */ /* 0x000f620000100800 */
[----:B0-----:R-:W-:-:S02]  /*7900*/  @P0 IMAD.MOV.U32 R90, RZ, RZ, R96 ;  /* 0x000000ffff5a0224 */ /* 0x001fc400078e0060 */
[----:B------:R-:W-:Y:S01]  /*7910*/  @P0 IMAD.MOV.U32 R91, RZ, RZ, R97 ;  /* 0x000000ffff5b0224 */ /* 0x000fe200078e0061 */
[----:B------:R-:W-:Y:S01]  /*7920*/  ISETP.GT.AND P2, PT, R89, 0x20, PT ;  /* 0x000000205900780c */ /* 0x000fe20003f44270 */
[----:B------:R-:W5:Y:S04]  /*7930*/  LDL R97, [R1+0x628] ;  /* 0x0006280001617983 */ /* 0x000f680000100800 */
[----:B------:R3:W5:Y:S04]  /*7940*/  @P0 LDG.E.U16 R20, desc[UR60][R90.64] ;  /* 0x0000003c5a140981 */ /* 0x000768000c1e1500 */
[----:B------:R-:W5:Y:S01]  /*7950*/  LDL R96, [R1+0x614] ;  /* 0x0006140001607983 */ /* 0x000f620000100800 */
[----:B---3--:R-:W-:Y:S01]  /*7960*/  @P0 IMAD.MOV.U32 R90, RZ, RZ, R64 ;  /* 0x000000ffff5a0224 */ /* 0x008fe200078e0040 */
[----:B------:R-:W-:-:S02]  /*7970*/  @P0 MOV R91, R95 ;  /* 0x0000005f005b0202 */ /* 0x000fc40000000f00 */
[----:B------:R-:W3:Y:S04]  /*7980*/  LDL R64, [R1+0x620] ;  /* 0x0006200001407983 */ /* 0x000ee80000100800 */
[----:B------:R0:W3:Y:S04]  /*7990*/  @P0 LDG.E.U16 R10, desc[UR60][R90.64] ;  /* 0x0000003c5a0a0981 */ /* 0x0000e8000c1e1500 */
[----:B------:R-:W3:Y:S01]  /*79a0*/  LDL R95, [R1+0x618] ;  /* 0x00061800015f7983 */ /* 0x000ee20000100800 */
[----:B0-----:R-:W-:Y:S02]  /*79b0*/  @P1 IMAD.MOV.U32 R90, RZ, RZ, R93 ;  /* 0x000000ffff5a1224 */ /* 0x001fe400078e005d */
[----:B------:R-:W-:-:S05]  /*79c0*/  @P1 IMAD.MOV.U32 R91, RZ, RZ, R94 ;  /* 0x000000ffff5b1224 */ /* 0x000fca00078e005e */
[----:B------:R4:W3:Y:S02]  /*79d0*/  @P1 LDG.E.U16 R143, desc[UR60][R90.64] ;  /* 0x0000003c5a8f1981 */ /* 0x0008e4000c1e1500 */
[----:B----4-:R-:W-:Y:S01]  /*79e0*/  @P1 IMAD.MOV.U32 R90, RZ, RZ, R5 ;  /* 0x000000ffff5a1224 */ /* 0x010fe200078e0005 */
[----:B------:R-:W-:-:S05]  /*79f0*/  @P1 MOV R91, R63 ;  /* 0x0000003f005b1202 */ /* 0x000fca0000000f00 */
[----:B------:R2:W4:Y:S01]  /*7a00*/  @P1 LDG.E.U16 R140, desc[UR60][R90.64] ;  /* 0x0000003c5a8c1981 */ /* 0x000522000c1e1500 */
[----:B------:R-:W-:Y:S01]  /*7a10*/  PRMT R11, RZ, 0x7610, R11 ;  /* 0x00007610ff0b7816 */ /* 0x000fe2000000000b */
[----:B--2---:R-:W-:Y:S02]  /*7a20*/  @P2 IMAD.MOV.U32 R91, RZ, RZ, R92 ;  /* 0x000000ffff5b2224 */ /* 0x004fe400078e005c */
[----:B------:R-:W-:-:S05]  /*7a30*/  @P2 IMAD.MOV.U32 R90, RZ, RZ, R81 ;  /* 0x000000ffff5a2224 */ /* 0x000fca00078e0051 */
[----:B------:R5:W2:Y:S02]  /*7a40*/  @P2 LDG.E.U16 R11, desc[UR60][R90.64] ;  /* 0x0000003c5a0b2981 */ /* 0x000aa4000c1e1500 */
[----:B-----5:R-:W-:Y:S01]  /*7a50*/  @P2 MOV R91, R69 ;  /* 0x00000045005b2202 */ /* 0x020fe20000000f00 */
[----:B------:R-:W-:Y:S01]  /*7a60*/  @P2 IMAD.MOV.U32 R90, RZ, RZ, R15 ;  /* 0x000000ffff5a2224 */ /* 0x000fe200078e000f */
[----:B---3--:R-:W-:Y:S04]  /*7a70*/  STL [R1+0x8c4], R143 ;  /* 0x0008c48f01007387 */ /* 0x008fe80000100800 */
[----:B------:R-:W3:Y:S04]  /*7a80*/  LDL R63, [R1+0x60c] ;  /* 0x00060c00013f7983 */ /* 0x000ee80000100800 */
[----:B------:R-:W5:Y:S04]  /*7a90*/  LDL R5, [R1+0x610] ;  /* 0x0006100001057983 */ /* 0x000f680000100800 */
[----:B----4-:R0:W-:Y:S04]  /*7aa0*/  STL [R1+0x8c8], R140 ;  /* 0x0008c88c01007387 */ /* 0x0101e80000100800 */
[----:B------:R-:W4:Y:S04]  /*7ab0*/  LDL R94, [R1+0x604] ;  /* 0x00060400015e7983 */ /* 0x000f280000100800 */
[----:B------:R-:W2:Y:S04]  /*7ac0*/  LDL R93, [R1+0x608] ;  /* 0x00060800015d7983 */ /* 0x000ea80000100800 */
[----:B------:R-:W4:Y:S04]  /*7ad0*/  LDL R69, [R1+0x5fc] ;  /* 0x0005fc0001457983 */ /* 0x000f280000100800 */
[----:B------:R-:W4:Y:S01]  /*7ae0*/  LDL R15, [R1+0x600] ;  /* 0x00060000010f7983 */ /* 0x000f220000100800 */
[----:B------:R-:W-:-:S02]  /*7af0*/  ISETP.GT.AND P0, PT, R89, 0x21, PT ;  /* 0x000000215900780c */ /* 0x000fc40003f04270 */
[----:B------:R-:W-:Y:S01]  /*7b00*/  PRMT R12, RZ, 0x7610, R12 ;  /* 0x00007610ff0c7816 */ /* 0x000fe2000000000c */
[----:B------:R-:W4:Y:S01]  /*7b10*/  LDL R92, [R1+0x5f4] ;  /* 0x0005f400015c7983 */ /* 0x000f220000100800 */
[----:B------:R-:W-:Y:S02]  /*7b20*/  ISETP.GT.AND P1, PT, R89, 0x22, PT ;  /* 0x000000225900780c */ /* 0x000fe40003f24270 */
[----:B------:R-:W-:Y:S01]  /*7b30*/  PRMT R6, RZ, 0x7610, R6 ;  /* 0x00007610ff067816 */ /* 0x000fe20000000006 */
[----:B------:R-:W4:Y:S04]  /*7b40*/  LDL R81, [R1+0x5f8] ;  /* 0x0005f80001517983 */ /* 0x000f280000100800 */
[----:B------:R1:W4:Y:S01]  /*7b50*/  @P2 LDG.E.U16 R12, desc[UR60][R90.64] ;  /* 0x0000003c5a0c2981 */ /* 0x000322000c1e1500 */
[----:B------:R-:W-:-:S02]  /*7b60*/  PRMT R58, RZ, 0x7610, R58 ;  /* 0x00007610ff3a7816 */ /* 0x000fc4000000003a */
[----:B------:R-:W-:Y:S01]  /*7b70*/  PRMT R13, RZ, 0x7610, R13 ;  /* 0x00007610ff0d7816 */ /* 0x000fe2000000000d */
[----:B------:R-:W4:Y:S01]  /*7b80*/  LDL R100, [R1+0x354] ;  /* 0x0003540001647983 */ /* 0x000f220000100800 */
[----:B------:R-:W-:Y:S02]  /*7b90*/  PRMT R70, RZ, 0x7610, R70 ;  /* 0x00007610ff467816 */ /* 0x000fe40000000046 */
[----:B------:R-:W-:Y:S01]  /*7ba0*/  PRMT R71, RZ, 0x7610, R71 ;  /* 0x00007610ff477816 */ /* 0x000fe20000000047 */
[----:B------:R-:W4:Y:S01]  /*7bb0*/  LDL R99, [R1+0x344] ;  /* 0x0003440001637983 */ /* 0x000f220000100800 */
[----:B-1----:R-:W-:Y:S02]  /*7bc0*/  @P0 IMAD.MOV.U32 R90, RZ, RZ, R97 ;  /* 0x000000ffff5a0224 */ /* 0x002fe400078e0061 */
[----:B------:R-:W-:Y:S01]  /*7bd0*/  @P0 IMAD.MOV.U32 R91, RZ, RZ, R98 ;  /* 0x000000ffff5b0224 */ /* 0x000fe200078e0062 */
[----:B------:R-:W-:Y:S01]  /*7be0*/  ISETP.GT.AND P2, PT, R89, 0x23, PT ;  /* 0x000000235900780c */ /* 0x000fe20003f44270 */
[----:B------:R-:W4:Y:S04]  /*7bf0*/  LDL R98, [R1+0x5e4] ;  /* 0x0005e40001627983 */ /* 0x000f280000100800 */
[----:B------:R1:W4:Y:S04]  /*7c00*/  @P0 LDG.E.U16 R6, desc[UR60][R90.64] ;  /* 0x0000003c5a060981 */ /* 0x000328000c1e1500 */
[----:B------:R-:W4:Y:S01]  /*7c10*/  LDL R97, [R1+0x5e8] ;  /* 0x0005e80001617983 */ /* 0x000f220000100800 */
[----:B------:R-:W-:-:S02]  /*7c20*/  PRMT R85, RZ, 0x7610, R85 ;  /* 0x00007610ff557816 */ /* 0x000fc40000000055 */
[----:B------:R-:W-:Y:S01]  /*7c30*/  PRMT R67, RZ, 0x7610, R67 ;  /* 0x00007610ff437816 */ /* 0x000fe20000000043 */
[----:B------:R-:W4:Y:S01]  /*7c40*/  LDL R103, [R1+0x328] ;  /* 0x0003280001677983 */ /* 0x000f220000100800 */
[----:B-1----:R-:W-:Y:S01]  /*7c50*/  @P0 IMAD.MOV.U32 R90, RZ, RZ, R64 ;  /* 0x000000ffff5a0224 */ /* 0x002fe200078e0040 */
[----:B------:R-:W-:Y:S02]  /*7c60*/  @P0 MOV R91, R68 ;  /* 0x00000044005b0202 */ /* 0x000fe40000000f00 */
[----:B------:R-:W4:Y:S04]  /*7c70*/  LDL R64, [R1+0x5f0] ;  /* 0x0005f00001407983 */ /* 0x000f280000100800 */
[----:B------:R-:W4:Y:S04]  /*7c80*/  LDL R68, [R1+0x5ec] ;  /* 0x0005ec0001447983 */ /* 0x000f280000100800 */
[----:B------:R1:W4:Y:S01]  /*7c90*/  @P0 LDG.E.U16 R58, desc[UR60][R90.64] ;  /* 0x0000003c5a3a0981 */ /* 0x000322000c1e1500 */
[----:B------:R-:W-:-:S02]  /*7ca0*/  PRMT R8, RZ, 0x7610, R8 ;  /* 0x00007610ff087816 */ /* 0x000fc40000000008 */
[----:B------:R-:W-:Y:S01]  /*7cb0*/  PRMT R60, RZ, 0x7610, R60 ;  /* 0x00007610ff3c7816 */ /* 0x000fe2000000003c */
[----:B------:R-:W4:Y:S01]  /*7cc0*/  LDL R108, [R1+0x324] ;  /* 0x00032400016c7983 */ /* 0x000f220000100800 */
[----:B------:R-:W-:Y:S02]  /*7cd0*/  PRMT R2, RZ, 0x7610, R2 ;  /* 0x00007610ff027816 */ /* 0x000fe40000000002 */
[----:B0-----:R-:W-:Y:S01]  /*7ce0*/  PRMT R140, RZ, 0x7610, R140 ;  /* 0x00007610ff8c7816 */ /* 0x001fe2000000008c */
[----:B------:R-:W4:Y:S01]  /*7cf0*/  LDL R102, [R1+0x31c] ;  /* 0x00031c0001667983 */ /* 0x000f220000100800 */
[----:B-1----:R-:W-:Y:S02]  /*7d00*/  @P1 IMAD.MOV.U32 R90, RZ, RZ, R95 ;  /* 0x000000ffff5a1224 */ /* 0x002fe400078e005f */
[----:B------:R-:W-:Y:S01]  /*7d10*/  @P1 IMAD.MOV.U32 R91, RZ, RZ, R96 ;  /* 0x000000ffff5b1224 */ /* 0x000fe200078e0060 */
[----:B------:R-:W4:Y:S04]  /*7d20*/  LDL R95, [R1+0x5d8] ;  /* 0x0005d800015f7983 */ /* 0x000f280000100800 */
[----:B------:R3:W4:Y:S04]  /*7d30*/  @P1 LDG.E.U16 R13, desc[UR60][R90.64] ;  /* 0x0000003c5a0d1981 */ /* 0x000728000c1e1500 */
[----:B------:R-:W4:Y:S01]  /*7d40*/  LDL R96, [R1+0x5d4] ;  /* 0x0005d40001607983 */ /* 0x000f220000100800 */
[----:B------:R-:W-:-:S02]  /*7d50*/  PRMT R143, RZ, 0x7610, R143 ;  /* 0x00007610ff8f7816 */ /* 0x000fc4000000008f */
[----:B------:R-:W-:Y:S01]  /*7d60*/  PRMT R141, RZ, 0x7610, R141 ;  /* 0x00007610ff8d7816 */ /* 0x000fe2000000008d */
[----:B------:R-:W4:Y:S01]  /*7d70*/  LDL R105, [R1+0x314] ;  /* 0x0003140001697983 */ /* 0x000f220000100800 */
[----:B------:R-:W-:Y:S02]  /*7d80*/  PRMT R0, RZ, 0x7610, R0 ;  /* 0x00007610ff007816 */ /* 0x000fe40000000000 */
[----:B------:R-:W-:Y:S01]  /*7d90*/  PRMT R22, RZ, 0x7610, R22 ;  /* 0x00007610ff167816 */ /* 0x000fe20000000016 */
[----:B------:R-:W4:Y:S01]  /*7da0*/  LDL R104, [R1+0x318] ;  /* 0x0003180001687983 */ /* 0x000f220000100800 */
[----:B------:R-:W-:Y:S02]  /*7db0*/  PRMT R4, RZ, 0x7610, R4 ;  /* 0x00007610ff047816 */ /* 0x000fe40000000004 */
[----:B------:R-:W-:Y:S01]  /*7dc0*/  PRMT R56, RZ, 0x7610, R56 ;  /* 0x00007610ff387816 */ /* 0x000fe20000000038 */
        /* <DEDUP_REMOVED lines=52> */
[----:B---3--:R-:W-:-:S03]  /*8110*/  @P1 MOV R91, R63 ;  /* 0x0000003f005b1202 */ /* 0x008fc60000000f00 */
[----:B------:R-:W3:Y:S01]  /*8120*/  LDL R63, [R1+0x5dc] ;  /* 0x0005dc00013f7983 */ /* 0x000ee20000100800 */
[----:B-----5:R-:W-:-:S03]  /*8130*/  @P1 IMAD.MOV.U32 R90, RZ, RZ, R5 ;  /* 0x000000ffff5a1224 */ /* 0x020fc600078e0005 */
[----:B------:R-:W5:Y:S04]  /*8140*/  LDL R5, [R1+0x5e0] ;  /* 0x0005e00001057983 */ /* 0x000f680000100800 */
[----:B------:R2:W5:Y:S02]  /*8150*/  @P1 LDG.E.U16 R70, desc[UR60][R90.64] ;  /* 0x0000003c5a461981 */ /* 0x000564000c1e1500 */
[----:B--2---:R-:W-:Y:S02]  /*8160*/  @P2 IMAD.MOV.U32 R90, RZ, RZ, R93 ;  /* 0x000000ffff5a2224 */ /* 0x004fe400078e005d */
[----:B----4-:R-:W-:Y:S01]  /*8170*/  @P2 IMAD.MOV.U32 R91, RZ, RZ, R94 ;  /* 0x000000ffff5b2224 */ /* 0x010fe200078e005e */
[C---:B------:R-:W-:Y:S01]  /*8180*/  ISETP.GT.AND P0, PT, R89.reuse, 0x24, PT ;  /* 0x000000245900780c */ /* 0x040fe20003f04270 */
[----:B------:R-:W2:Y:S04]  /*8190*/  LDL R94, [R1+0x5c4] ;  /* 0x0005c400015e7983 */ /* 0x000ea80000100800 */
[----:B------:R0:W4:Y:S01]  /*81a0*/  @P2 LDG.E.U16 R71, desc[UR60][R90.64] ;  /* 0x0000003c5a472981 */ /* 0x000122000c1e1500 */
[----:B------:R-:W-:-:S03]  /*81b0*/  ISETP.GT.AND P1, PT, R89, 0x25, PT ;  /* 0x000000255900780c */ /* 0x000fc60003f24270 */
[----:B------:R-:W2:Y:S01]  /*81c0*/  LDL R93, [R1+0x5c8] ;  /* 0x0005c800015d7983 */ /* 0x000ea20000100800 */
[----:B0-----:R-:W-:-:S03]  /*81d0*/  @P2 MOV R91, R69 ;  /* 0x00000045005b2202 */ /* 0x001fc60000000f00 */
[----:B------:R-:W4:Y:S01]  /*81e0*/  LDL R69, [R1+0x5cc] ;  /* 0x0005cc0001457983 */ /* 0x000f220000100800 */
[----:B------:R-:W-:-:S03]  /*81f0*/  @P2 IMAD.MOV.U32 R90, RZ, RZ, R15 ;  /* 0x000000ffff5a2224 */ /* 0x000fc600078e000f */
[----:B------:R-:W2:Y:S04]  /*8200*/  LDL R15, [R1+0x5d0] ;  /* 0x0005d000010f7983 */ /* 0x000ea80000100800 */
[----:B------:R0:W2:Y:S02]  /*8210*/  @P2 LDG.E.U16 R85, desc[UR60][R90.64] ;  /* 0x0000003c5a552981 */ /* 0x0000a4000c1e1500 */
[----:B0-----:R-:W-:Y:S02]  /*8220*/  @P0 IMAD.MOV.U32 R90, RZ, RZ, R81 ;  /* 0x000000ffff5a0224 */ /* 0x001fe400078e0051 */
[----:B------:R-:W-:Y:S01]  /*8230*/  @P0 IMAD.MOV.U32 R91, RZ, RZ, R92 ;  /* 0x000000ffff5b0224 */ /* 0x000fe200078e005c */
[----:B------:R-:W-:Y:S01]  /*8240*/  ISETP.GT.AND P2, PT, R89, 0x26, PT ;  /* 0x000000265900780c */ /* 0x000fe20003f44270 */
[----:B------:R-:W2:Y:S04]  /*8250*/  LDL R92, [R1+0x5b4] ;  /* 0x0005b400015c7983 */ /* 0x000ea80000100800 */
[----:B------:R0:W2:Y:S04]  /*8260*/  @P0 LDG.E.U16 R67, desc[UR60][R90.64] ;  /* 0x0000003c5a430981 */ /* 0x0000a8000c1e1500 */
[----:B------:R-:W2:Y:S01]  /*8270*/  LDL R81, [R1+0x5b8] ;  /* 0x0005b80001517983 */ /* 0x000ea20000100800 */
[----:B0-----:R-:W-:Y:S01]  /*8280*/  @P0 IMAD.MOV.U32 R90, RZ, RZ, R64 ;  /* 0x000000ffff5a0224 */ /* 0x001fe200078e0040 */
[----:B------:R-:W-:-:S02]  /*8290*/  @P0 MOV R91, R68 ;  /* 0x00000044005b0202 */ /* 0x000fc40000000f00 */
[----:B------:R-:W2:Y:S04]  /*82a0*/  LDL R64, [R1+0x5c0] ;  /* 0x0005c00001407983 */ /* 0x000ea80000100800 */
[----:B------:R-:W2:Y:S04]  /*82b0*/  LDL R68, [R1+0x5bc] ;  /* 0x0005bc0001447983 */ /* 0x000ea80000100800 */
[----:B------:R0:W2:Y:S02]  /*82c0*/  @P0 LDG.E.U16 R8, desc[UR60][R90.64] ;  /* 0x0000003c5a080981 */ /* 0x0000a4000c1e1500 */
[----:B0-----:R-:W-:-:S02]  /*82d0*/  @P1 IMAD.MOV.U32 R90, RZ, RZ, R97 ;  /* 0x000000ffff5a1224 */ /* 0x001fc400078e0061 */
[----:B------:R-:W-:Y:S01]  /*82e0*/  @P1 IMAD.MOV.U32 R91, RZ, RZ, R98 ;  /* 0x000000ffff5b1224 */ /* 0x000fe200078e0062 */
[----:B------:R-:W2:Y:S04]  /*82f0*/  LDL R97, [R1+0x5a8] ;  /* 0x0005a80001617983 */ /* 0x000ea80000100800 */
[----:B------:R3:W2:Y:S04]  /*8300*/  @P1 LDG.E.U16 R60, desc[UR60][R90.64] ;  /* 0x0000003c5a3c1981 */ /* 0x0006a8000c1e1500 */
[----:B------:R-:W2:Y:S01]  /*8310*/  LDL R98, [R1+0x5a4] ;  /* 0x0005a40001627983 */ /* 0x000ea20000100800 */
[----:B---3--:R-:W-:-:S03]  /*8320*/  @P1 MOV R91, R63 ;  /* 0x0000003f005b1202 */ /* 0x008fc60000000f00 */
[----:B------:R-:W3:Y:S01]  /*8330*/  LDL R63, [R1+0x5ac] ;  /* 0x0005ac00013f7983 */ /* 0x000ee20000100800 */
[----:B-----5:R-:W-:-:S03]  /*8340*/  @P1 IMAD.MOV.U32 R90, RZ, RZ, R5 ;  /* 0x000000ffff5a1224 */ /* 0x020fc600078e0005 */
[----:B------:R-:W5:Y:S04]  /*8350*/  LDL R5, [R1+0x5b0] ;  /* 0x0005b00001057983 */ /* 0x000f680000100800 */
[----:B------:R0:W5:Y:S02]  /*8360*/  @P1 LDG.E.U16 R2, desc[UR60][R90.64] ;  /* 0x0000003c5a021981 */ /* 0x000164000c1e1500 */
[----:B0-----:R-:W-:Y:S02]  /*8370*/  @P2 IMAD.MOV.U32 R90, RZ, RZ, R95 ;  /* 0x000000ffff5a2224 */ /* 0x001fe400078e005f */
[----:B------:R-:W-:Y:S01]  /*8380*/  @P2 IMAD.MOV.U32 R91, RZ, RZ, R96 ;  /* 0x000000ffff5b2224 */ /* 0x000fe200078e0060 */
[C---:B------:R-:W-:Y:S01]  /*8390*/  ISETP.GT.AND P0, PT, R89.reuse, 0x27, PT ;  /* 0x000000275900780c */ /* 0x040fe20003f04270 */
[----:B------:R-:W5:Y:S04]  /*83a0*/  LDL R96, [R1+0x594] ;  /* 0x0005940001607983 */ /* 0x000f680000100800 */
[----:B------:R4:W5:Y:S01]  /*83b0*/  @P2 LDG.E.U16 R140, desc[UR60][R90.64] ;  /* 0x0000003c5a8c2981 */ /* 0x000962000c1e1500 */
[----:B------:R-:W-:-:S03]  /*83c0*/  ISETP.GT.AND P1, PT, R89, 0x28, PT ;  /* 0x000000285900780c */ /* 0x000fc60003f24270 */
[----:B------:R-:W5:Y:S01]  /*83d0*/  LDL R95, [R1+0x598] ;  /* 0x00059800015f7983 */ /* 0x000f620000100800 */
[----:B----4-:R-:W-:-:S03]  /*83e0*/  @P2 MOV R91, R69 ;  /* 0x00000045005b2202 */ /* 0x010fc60000000f00 */
[----:B------:R-:W4:Y:S01]  /*83f0*/  LDL R69, [R1+0x59c] ;  /* 0x00059c0001457983 */ /* 0x000f220000100800 */
[----:B--2---:R-:W-:-:S03]  /*8400*/  @P2 IMAD.MOV.U32 R90, RZ, RZ, R15 ;  /* 0x000000ffff5a2224 */ /* 0x004fc600078e000f */
        /* <DEDUP_REMOVED lines=8> */
[----:B0-----:R-:W-:-:S03]  /*8490*/  @P0 IMAD.MOV.U32 R90, RZ, RZ, R64 ;  /* 0x000000ffff5a0224 */ /* 0x001fc600078e0040 */
[----:B------:R-:W2:Y:S01]  /*84a0*/  LDL R64, [R1+0x590] ;  /* 0x0005900001407983 */ /* 0x000ea20000100800 */
[----:B------:R-:W-:-:S03]  /*84b0*/  @P0 MOV R91, R68 ;  /* 0x00000044005b0202 */ /* 0x000fc60000000f00 */
[----:B------:R-:W2:Y:S04]  /*84c0*/  LDL R68, [R1+0x58c] ;  /* 0x00058c0001447983 */ /* 0x000ea80000100800 */
[----:B------:R0:W2:Y:S02]  /*84d0*/  @P0 LDG.E.U16 R0, desc[UR60][R90.64] ;  /* 0x0000003c5a000981 */ /* 0x0000a4000c1e1500 */
[----:B0-----:R-:W-:Y:S02]  /*84e0*/  @P1 IMAD.MOV.U32 R90, RZ, RZ, R81 ;  /* 0x000000ffff5a1224 */ /* 0x001fe400078e0051 */
        /* <DEDUP_REMOVED lines=196> */
[----:B------:R0:W2:Y:S01]  /*9130*/  @P0 LDG.E.U16 R219, desc[UR60][R90.64] ;  /* 0x0000003c5adb0981 */ /* 0x0000a2000c1e1500 */
[----:B------:R-:W-:Y:S01]  /*9140*/  PRMT R215, RZ, 0x7610, R215 ;  /* 0x00007610ffd77816 */ /* 0x000fe200000000d7 */
[----:B0-----:R-:W-:Y:S02]  /*9150*/  @P1 IMAD.MOV.U32 R90, RZ, RZ, R95 ;  /* 0x000000ffff5a1224 */ /* 0x001fe400078e005f */
[----:B------:R-:W-:Y:S01]  /*9160*/  @P1 IMAD.MOV.U32 R91, RZ, RZ, R96 ;  /* 0x000000ffff5b1224 */ /* 0x000fe200078e0060 */
[----:B------:R-:W-:Y:S01]  /*9170*/  PRMT R213, RZ, 0x7610, R213 ;  /* 0x00007610ffd57816 */ /* 0x000fe200000000d5 */
        /* <DEDUP_REMOVED lines=10> */
[----:B------:R-:W-:Y:S01]  /*9220*/  ISETP.GT.AND P0, PT, R89, 0x3c, PT ;  /* 0x0000003c5900780c */ /* 0x000fe20003f04270 */
[----:B------:R-:W5:Y:S04]  /*9230*/  LDL R94, [R1+0x444] ;  /* 0x00044400015e7983 */ /* 0x000f680000100800 */
[----:B------:R4:W5:Y:S01]  /*9240*/  @P2 LDG.E.U16 R213, desc[UR60][R90.64] ;  /* 0x0000003c5ad52981 */ /* 0x000962000c1e1500 */
[----:B------:R-:W-:-:S02]  /*9250*/  PRMT R211, RZ, 0x7610, R211 ;  /* 0x00007610ffd37816 */ /* 0x000fc400000000d3 */
[----:B------:R-:W-:Y:S01]  /*9260*/  ISETP.GT.AND P1, PT, R89, 0x3d, PT ;  /* 0x0000003d5900780c */ /* 0x000fe20003f24270 */
[----:B------:R-:W5:Y:S01]  /*9270*/  LDL R93, [R1+0x448] ;  /* 0x00044800015d7983 */ /* 0x000f620000100800 */
[----:B----4-:R-:W-:-:S03]  /*9280*/  @P2 MOV R91, R69 ;  /* 0x00000045005b2202 */ /* 0x010fc60000000f00 */
[----:B------:R-:W4:Y:S01]  /*9290*/  LDL R69, [R1+0x44c] ;  /* 0x00044c0001457983 */ /* 0x000f220000100800 */
[----:B--2---:R-:W-:-:S03]  /*92a0*/  @P2 IMAD.MOV.U32 R90, RZ, RZ, R15 ;  /* 0x000000ffff5a2224 */ /* 0x004fc600078e000f */
[----:B------:R-:W2:Y:S01]  /*92b0*/  LDL R15, [R1+0x450] ;  /* 0x00045000010f7983 */ /* 0x000ea20000100800 */
[----:B------:R-:W-:-:S03]  /*92c0*/  PRMT R209, RZ, 0x7610, R209 ;  /* 0x00007610ffd17816 */ /* 0x000fc600000000d1 */
[----:B------:R0:W2:Y:S01]  /*92d0*/  @P2 LDG.E.U16 R211, desc[UR60][R90.64] ;  /* 0x0000003c5ad32981 */ /* 0x0000a2000c1e1500 */
[----:B------:R-:W-:Y:S01]  /*92e0*/  PRMT R207, RZ, 0x7610, R207 ;  /* 0x00007610ffcf7816 */ /* 0x000fe200000000cf */
[----:B0-----:R-:W-:Y:S02]  /*92f0*/  @P0 IMAD.MOV.U32 R90, RZ, RZ, R81 ;  /* 0x000000ffff5a0224 */ /* 0x001fe400078e0051 */
[----:B------:R-:W-:Y:S01]  /*9300*/  @P0 IMAD.MOV.U32 R91, RZ, RZ, R92 ;  /* 0x000000ffff5b0224 */ /* 0x000fe200078e005c */
[----:B------:R-:W-:Y:S01]  /*9310*/  ISETP.GT.AND P2, PT, R89, 0x3e, PT ;  /* 0x0000003e5900780c */ /* 0x000fe20003f44270 */
[----:B------:R-:W2:Y:S04]  /*9320*/  LDL R92, [R1+0x434] ;  /* 0x00043400015c7983 */ /* 0x000ea80000100800 */
[----:B------:R0:W2:Y:S01]  /*9330*/  @P0 LDG.E.U16 R209, desc[UR60][R90.64] ;  /* 0x0000003c5ad10981 */ /* 0x0000a2000c1e1500 */
[----:B------:R-:W-:-:S03]  /*9340*/  PRMT R205, RZ, 0x7610, R205 ;  /* 0x00007610ffcd7816 */ /* 0x000fc600000000cd */
        /* <DEDUP_REMOVED lines=128> */
[----:B------:R3:W2:Y:S01]  /*9b50*/  @P1 LDG.E.U16 R169, desc[UR60][R90.64] ;  /* 0x0000003c5aa91981 */ /* 0x0006a2000c1e1500 */
[----:B------:R-:W-:-:S02]  /*9b60*/  ISETP.GT.AND P0, PT, R89, 0x48, PT ;  /* 0x000000485900780c */ /* 0x000fc40003f04270 */
[----:B------:R-:W-:Y:S01]  /*9b70*/  PRMT R163, RZ, 0x7610, R163 ;  /* 0x00007610ffa37816 */ /* 0x000fe200000000a3 */
        /* <DEDUP_REMOVED lines=12> */
[----:B------:R-:W-:Y:S01]  /*9c40*/  PRMT R160, RZ, 0x7610, R160 ;  /* 0x00007610ffa07816 */ /* 0x000fe200000000a0 */
        /* <DEDUP_REMOVED lines=10> */
[----:B------:R0:W2:Y:S01]  /*9cf0*/  @P0 LDG.E.U16 R161, desc[UR60][R90.64] ;  /* 0x0000003c5aa10981 */ /* 0x0000a2000c1e1500 */
[----:B------:R-:W-:-:S02]  /*9d00*/  PRMT R159, RZ, 0x7610, R159 ;  /* 0x00007610ff9f7816 */ /* 0x000fc4000000009f */
[----:B------:R-:W-:Y:S01]  /*9d10*/  PRMT R157, RZ, 0x7610, R157 ;  /* 0x00007610ff9d7816 */ /* 0x000fe2000000009d */
        /* <DEDUP_REMOVED lines=21> */
[----:B------:R-:W5:Y:S04]  /*9e70*/  LDL R95, [R1+0x364] ;  /* 0x00036400015f7983 */ /* 0x000f680000100800 */
[----:B------:R4:W5:Y:S04]  /*9e80*/  @P2 LDG.E.U16 R155, desc[UR60][R90.64] ;  /* 0x0000003c5a9b2981 */ /* 0x000968000c1e1500 */
[----:B------:R-:W5:Y:S01]  /*9e90*/  LDL R94, [R1+0x368] ;  /* 0x00036800015e7983 */ /* 0x000f620000100800 */
[----:B----4-:R-:W-:-:S03]  /*9ea0*/  @P2 MOV R91, R69 ;  /* 0x00000045005b2202 */ /* 0x010fc60000000f00 */
[----:B------:R-:W4:Y:S01]  /*9eb0*/  LDL R69, [R1+0x35c] ;  /* 0x00035c0001457983 */ /* 0x000f220000100800 */
[----:B--2---:R-:W-:-:S03]  /*9ec0*/  @P2 IMAD.MOV.U32 R90, RZ, RZ, R15 ;  /* 0x000000ffff5a2224 */ /* 0x004fc600078e000f */
[----:B------:R-:W2:Y:S01]  /*9ed0*/  LDL R15, [R1+0x360] ;  /* 0x00036000010f7983 */ /* 0x000ea20000100800 */
[----:B------:R-:W-:-:S03]  /*9ee0*/  PRMT R151, RZ, 0x7610, R151 ;  /* 0x00007610ff977816 */ /* 0x000fc60000000097 */
[----:B------:R0:W2:Y:S01]  /*9ef0*/  @P2 LDG.E.U16 R153, desc[UR60][R90.64] ;  /* 0x0000003c5a992981 */ /* 0x0000a2000c1e1500 */
[C---:B------:R-:W-:Y:S02]  /*9f00*/  ISETP.GT.AND P1, PT, R89.reuse, 0x4c, PT ;  /* 0x0000004c5900780c */ /* 0x040fe40003f24270 */
[----:B------:R-:W-:Y:S01]  /*9f10*/  PRMT R149, RZ, 0x7610, R149 ;  /* 0x00007610ff957816 */ /* 0x000fe20000000095 */
[----:B0-----:R-:W-:Y:S02]  /*9f20*/  @P0 IMAD.MOV.U32 R90, RZ, RZ, R93 ;  /* 0x000000ffff5a0224 */ /* 0x001fe400078e005d */
[----:B------:R-:W-:Y:S02]  /*9f30*/  @P0 IMAD.MOV.U32 R91, RZ, RZ, R96 ;  /* 0x000000ffff5b0224 */ /* 0x000fe400078e0060 */
[----:B------:R-:W2:Y:S04]  /*9f40*/  LDL R96, [R1+0x34c] ;  /* 0x00034c0001607983 */ /* 0x000ea80000100800 */
[----:B------:R0:W2:Y:S01]  /*9f50*/  @P0 LDG.E.U16 R151, desc[UR60][R90.64] ;  /* 0x0000003c5a970981 */ /* 0x0000a2000c1e1500 */
[----:B------:R-:W-:-:S02]  /*9f60*/  ISETP.GT.AND P2, PT, R89, 0x4d, PT ;  /* 0x0000004d5900780c */ /* 0x000fc40003f44270 */
[----:B0-----:R-:W-:Y:S01]  /*9f70*/  @P0 MOV R91, R92 ;  /* 0x0000005c005b0202 */ /* 0x001fe20000000f00 */
[----:B------:R-:W-:Y:S02]  /*9f80*/  @P0 IMAD.MOV.U32 R90, RZ, RZ, R68 ;  /* 0x000000ffff5a0224 */ /* 0x000fe400078e0044 */
[----:B------:R-:W2:Y:S04]  /*9f90*/  LDL R68, [R1+0x350] ;  /* 0x0003500001447983 */ /* 0x000ea80000100800 */
[----:B------:R0:W2:Y:S01]  /*9fa0*/  @P0 LDG.E.U16 R149, desc[UR60][R90.64] ;  /* 0x0000003c5a950981 */ /* 0x0000a2000c1e1500 */
[----:B------:R-:W-:Y:S01]  /*9fb0*/  PRMT R139, RZ, 0x7610, R139 ;  /* 0x00007610ff8b7816 */ /* 0x000fe2000000008b */
[----:B0-----:R-:W-:Y:S02]  /*9fc0*/  @P1 IMAD.MOV.U32 R91, RZ, RZ, R81 ;  /* 0x000000ffff5b1224 */ /* 0x001fe400078e0051 */
[----:B------:R-:W-:Y:S01]  /*9fd0*/  @P1 IMAD.MOV.U32 R90, RZ, RZ, R64 ;  /* 0x000000ffff5a1224 */ /* 0x000fe200078e0040 */
[----:B------:R-:W2:Y:S04]  /*9fe0*/  LDL R81, [R1+0x33c] ;  /* 0x00033c0001517983 */ /* 0x000ea80000100800 */
[----:B------:R-:W2:Y:S01]  /*9ff0*/  LDL R64, [R1+0x340] ;  /* 0x0003400001407983 */ /* 0x000ea20000100800 */
[----:B---3--:R-:W-:-:S03]  /*a000*/  @P1 MOV R93, R63 ;  /* 0x0000003f005d1202 */ /* 0x008fc60000000f00 */
[----:B------:R-:W3:Y:S01]  /*a010*/  LDL R63, [R1+0x334] ;  /* 0x00033400013f7983 */ /* 0x000ee20000100800 */
[----:B-----5:R-:W-:-:S03]  /*a020*/  @P1 IMAD.MOV.U32 R92, RZ, RZ, R5 ;  /* 0x000000ffff5c1224 */ /* 0x020fc600078e0005 */
[----:B------:R-:W5:Y:S04]  /*a030*/  LDL R5, [R1+0x338] ;  /* 0x0003380001057983 */ /* 0x000f680000100800 */
[----:B------:R0:W3:Y:S02]  /*a040*/  @P1 LDG.E.U16 R139, desc[UR60][R92.64] ;  /* 0x0000003c5c8b1981 */ /* 0x0000e4000c1e1500 */
[----:B0-----:R-:W-:Y:S02]  /*a050*/  @P2 IMAD.MOV.U32 R93, RZ, RZ, R95 ;  /* 0x000000ffff5d2224 */ /* 0x001fe400078e005f */
[----:B------:R-:W-:Y:S01]  /*a060*/  @P2 IMAD.MOV.U32 R92, RZ, RZ, R94 ;  /* 0x000000ffff5c2224 */ /* 0x000fe200078e005e */
[----:B----4-:R-:W-:Y:S02]  /*a070*/  @P2 MOV R95, R69 ;  /* 0x00000045005f2202 */ /* 0x010fe40000000f00 */
[----:B------:R-:W4:Y:S01]  /*a080*/  LDL R69, [R1+0x32c] ;  /* 0x00032c0001457983 */ /* 0x000f220000100800 */
[----:B--2---:R-:W-:-:S03]  /*a090*/  @P2 IMAD.MOV.U32 R94, RZ, RZ, R15 ;  /* 0x000000ffff5e2224 */ /* 0x004fc600078e000f */
[----:B------:R-:W2:Y:S01]  /*a0a0*/  LDL R15, [R1+0x330] ;  /* 0x00033000010f7983 */ /* 0x000ea20000100800 */
[----:B------:R-:W-:Y:S02]  /*a0b0*/  PRMT R147, RZ, 0x7610, R147 ;  /* 0x00007610ff937816 */ /* 0x000fe40000000093 */
[----:B------:R-:W-:-:S04]  /*a0c0*/  ISETP.GT.AND P0, PT, R89, 0x4e, PT ;  /* 0x0000004e5900780c */ /* 0x000fc80003f04270 */
[----:B------:R0:W2:Y:S01]  /*a0d0*/  @P1 LDG.E.U16 R147, desc[UR60][R90.64] ;  /* 0x0000003c5a931981 */ /* 0x0000a2000c1e1500 */
[----:B------:R-:W-:Y:S02]  /*a0e0*/  ISETP.GT.AND P1, PT, R89, 0x4f, PT ;  /* 0x0000004f5900780c */ /* 0x000fe40003f24270 */
[----:B0-----:R-:W-:Y:S02]  /*a0f0*/  PRMT R91, RZ, 0x7610, R91 ;  /* 0x00007610ff5b7816 */ /* 0x001fe4000000005b */
[----:B------:R-:W-:-:S04]  /*a100*/  PRMT R90, RZ, 0x7610, R90 ;  /* 0x00007610ff5a7816 */ /* 0x000fc8000000005a */
[----:B------:R0:W2:Y:S04]  /*a110*/  @P2 LDG.E.U16 R91, desc[UR60][R94.64] ;  /* 0x0000003c5e5b2981 */ /* 0x0000a8000c1e1500 */
[----:B------:R1:W2:Y:S01]  /*a120*/  @P2 LDG.E.U16 R90, desc[UR60][R92.64] ;  /* 0x0000003c5c5a2981 */ /* 0x0002a2000c1e1500 */
[----:B------:R-:W-:Y:S01]  /*a130*/  ISETP.GT.AND P2, PT, R89, 0x50, PT ;  /* 0x000000505900780c */ /* 0x000fe20003f44270 */
[----:B0-----:R-:W-:Y:S02]  /*a140*/  @P0 IMAD.MOV.U32 R94, RZ, RZ, R97 ;  /* 0x000000ffff5e0224 */ /* 0x001fe400078e0061 */
[----:B------:R-:W-:Y:S01]  /*a150*/  @P0 IMAD.MOV.U32 R97, RZ, RZ, R96 ;  /* 0x000000ffff610224 */ /* 0x000fe200078e0060 */
[----:B------:R-:W-:Y:S02]  /*a160*/  @P0 MOV R96, R68 ;  /* 0x0000004400600202 */ /* 0x000fe40000000f00 */
[----:B-1----:R-:W-:Y:S01]  /*a170*/  PRMT R93, RZ, 0x7610, R93 ;  /* 0x00007610ff5d7816 */ /* 0x002fe2000000005d */
[----:B------:R-:W2:Y:S01]  /*a180*/  LDL R68, [R1+0x320] ;  /* 0x0003200001447983 */ /* 0x000ea20000100800 */
[----:B------:R-:W-:Y:S01]  /*a190*/  PRMT R92, RZ, 0x7610, R92 ;  /* 0x00007610ff5c7816 */ /* 0x000fe2000000005c */
[----:B------:R-:W-:-:S03]  /*a1a0*/  @P0 IMAD.MOV.U32 R95, RZ, RZ, R100 ;  /* 0x000000ffff5f0224 */ /* 0x000fc600078e0064 */
[----:B------:R0:W2:Y:S04]  /*a1b0*/  @P0 LDG.E.U16 R93, desc[UR60][R96.64] ;  /* 0x0000003c605d0981 */ /* 0x0000a8000c1e1500 */
[----:B------:R1:W2:Y:S01]  /*a1c0*/  @P0 LDG.E.U16 R92, desc[UR60][R94.64] ;  /* 0x0000003c5e5c0981 */ /* 0x0002a2000c1e1500 */
[----:B0-----:R-:W-:Y:S01]  /*a1d0*/  @P1 IMAD.MOV.U32 R97, RZ, RZ, R99 ;  /* 0x000000ffff611224 */ /* 0x001fe200078e0063 */
[----:B------:R-:W-:Y:S01]  /*a1e0*/  @P1 MOV R99, R81 ;  /* 0x0000005100631202 */ /* 0x000fe20000000f00 */
[----:B------:R-:W-:Y:S01]  /*a1f0*/  @P1 IMAD.MOV.U32 R96, RZ, RZ, R98 ;  /* 0x000000ffff601224 */ /* 0x000fe200078e0062 */
[----:B------:R-:W2:Y:S01]  /*a200*/  LDL R81, [R1+0x30c] ;  /* 0x00030c0001517983 */ /* 0x000ea20000100800 */
[----:B-1----:R-:W-:Y:S01]  /*a210*/  PRMT R95, RZ, 0x7610, R95 ;  /* 0x00007610ff5f7816 */ /* 0x002fe2000000005f */
[----:B------:R-:W-:-:S02]  /*a220*/  @P1 IMAD.MOV.U32 R98, RZ, RZ, R64 ;  /* 0x000000ffff621224 */ /* 0x000fc400078e0040 */
[----:B------:R-:W2:Y:S04]  /*a230*/  LDL R64, [R1+0x310] ;  /* 0x0003100001407983 */ /* 0x000ea80000100800 */
[----:B------:R5:W2:Y:S02]  /*a240*/  @P1 LDG.E.U16 R95, desc[UR60][R98.64] ;  /* 0x0000003c625f1981 */ /* 0x000aa4000c1e1500 */
[----:B-----5:R-:W-:Y:S02]  /*a250*/  @P2 IMAD.MOV.U32 R98, RZ, RZ, R5 ;  /* 0x000000ffff622224 */ /* 0x020fe400078e0005 */
[----:B------:R-:W5:Y:S01]  /*a260*/  LDL R5, [R1+0x308] ;  /* 0x0003080001057983 */ /* 0x000f620000100800 */
[----:B---3--:R-:W-:-:S03]  /*a270*/  @P2 IMAD.MOV.U32 R99, RZ, RZ, R63 ;  /* 0x000000ffff632224 */ /* 0x008fc600078e003f */
[----:B------:R-:W3:Y:S01]  /*a280*/  LDL R63, [R1+0x304] ;  /* 0x00030400013f7983 */ /* 0x000ee20000100800 */
[----:B----4-:R-:W-:-:S03]  /*a290*/  @P2 MOV R101, R69 ;  /* 0x0000004500652202 */ /* 0x010fc60000000f00 */
        /* <DEDUP_REMOVED lines=13> */
[----:B------:R-:W-:Y:S02]  /*a370*/  @P0 IMAD.MOV.U32 R101, RZ, RZ, R108 ;  /* 0x000000ffff650224 */ /* 0x000fe400078e006c */
[----:B------:R-:W-:Y:S01]  /*a380*/  @P0 IMAD.MOV.U32 R103, RZ, RZ, R102 ;  /* 0x000000ffff670224 */ /* 0x000fe200078e0066 */
[----:B-1----:R-:W-:Y:S01]  /*a390*/  PRMT R98, RZ, 0x7610, R98 ;  /* 0x00007610ff627816 */ /* 0x002fe20000000062 */
[----:B------:R-:W2:Y:S01]  /*a3a0*/  LDL R108, [R1+0x2ec] ;  /* 0x0002ec00016c7983 */ /* 0x000ea20000100800 */
[----:B------:R-:W-:-:S02]  /*a3b0*/  PRMT R99, RZ, 0x7610, R99 ;  /* 0x00007610ff637816 */ /* 0x000fc40000000063 */
[----:B------:R-:W-:Y:S02]  /*a3c0*/  @P0 MOV R102, R68 ;  /* 0x0000004400660202 */ /* 0x000fe40000000f00 */
[----:B------:R-:W2:Y:S04]  /*a3d0*/  LDL R68, [R1+0x2f0] ;  /* 0x0002f00001447983 */ /* 0x000ea80000100800 */
[----:B------:R0:W2:Y:S04]  /*a3e0*/  @P0 LDG.E.U16 R98, desc[UR60][R100.64] ;  /* 0x0000003c64620981 */ /* 0x0000a8000c1e1500 */
[----:B------:R1:W2:Y:S01]  /*a3f0*/  @P0 LDG.E.U16 R99, desc[UR60][R102.64] ;  /* 0x0000003c66630981 */ /* 0x0002a2000c1e1500 */
[----:B------:R-:W-:-:S02]  /*a400*/  ISETP.GT.AND P0, PT, R89, 0x54, PT ;  /* 0x000000545900780c */ /* 0x000fc40003f04270 */
[----:B0-----:R-:W-:Y:S02]  /*a410*/  PRMT R100, RZ, 0x7610, R100 ;  /* 0x00007610ff647816 */ /* 0x001fe40000000064 */
[----:B------:R-:W-:Y:S01]  /*a420*/  PRMT R101, RZ, 0x7610, R101 ;  /* 0x00007610ff657816 */ /* 0x000fe20000000065 */
[----:B-1----:R-:W-:Y:S01]  /*a430*/  @P1 IMAD.MOV.U32 R103, RZ, RZ, R105 ;  /* 0x000000ffff671224 */ /* 0x002fe200078e0069 */
[----:B------:R-:W-:Y:S01]  /*a440*/  @P1 MOV R105, R81 ;  /* 0x0000005100691202 */ /* 0x000fe20000000f00 */
[----:B------:R-:W-:Y:S01]  /*a450*/  @P1 IMAD.MOV.U32 R102, RZ, RZ, R104 ;  /* 0x000000ffff661224 */ /* 0x000fe200078e0068 */
[----:B------:R-:W2:Y:S01]  /*a460*/  LDL R81, [R1+0x2e0] ;  /* 0x0002e00001517983 */ /* 0x000ea20000100800 */
[----:B------:R-:W-:-:S03]  /*a470*/  @P1 IMAD.MOV.U32 R104, RZ, RZ, R64 ;  /* 0x000000ffff681224 */ /* 0x000fc600078e0040 */
[----:B------:R0:W2:Y:S04]  /*a480*/  @P1 LDG.E.U16 R100, desc[UR60][R102.64] ;  /* 0x0000003c66641981 */ /* 0x0000a8000c1e1500 */
[----:B------:R5:W2:Y:S04]  /*a490*/  @P1 LDG.E.U16 R101, desc[UR60][R104.64] ;  /* 0x0000003c68651981 */ /* 0x000aa8000c1e1500 */
[----:B------:R-:W2:Y:S01]  /*a4a0*/  LDL R64, [R1+0x2c8] ;  /* 0x0002c80001407983 */ /* 0x000ea20000100800 */
[----:B0-----:R-:W-:-:S06]  /*a4b0*/  PRMT R103, RZ, 0x7610, R103 ;  /* 0x00007610ff677816 */ /* 0x001fcc0000000067 */
[----:B------:R4:W2:Y:S01]  /*a4c0*/  @P2 LDG.E.U16 R103, desc[UR60][R106.64] ;  /* 0x0000003c6a672981 */ /* 0x0008a2000c1e1500 */
[----:B-----5:R-:W-:-:S03]  /*a4d0*/  @P2 IMAD.MOV.U32 R104, RZ, RZ, R5 ;  /* 0x000000ffff682224 */ /* 0x020fc600078e0005 */
        /* <DEDUP_REMOVED lines=12> */
[----:B------:R-:W-:-:S06]  /*a5a0*/  PRMT R104, RZ, 0x7610, R104 ;  /* 0x00007610ff687816 */ /* 0x000fcc0000000068 */
[----:B------:R0:W2:Y:S01]  /*a5b0*/  @P0 LDG.E.U16 R104, desc[UR60][R106.64] ;  /* 0x0000003c6a680981 */ /* 0x0000a2000c1e1500 */
[----:B------:R-:W-:Y:S02]  /*a5c0*/  @P0 IMAD.MOV.U32 R109, RZ, RZ, R108 ;  /* 0x000000ffff6d0224 */ /* 0x000fe400078e006c */
[----:B------:R-:W-:Y:S01]  /*a5d0*/  @P0 IMAD.MOV.U32 R108, RZ, RZ, R68 ;  /* 0x000000ffff6c0224 */ /* 0x000fe200078e0044 */
[----:B0-----:R-:W-:Y:S01]  /*a5e0*/  PRMT R106, RZ, 0x7610, R106 ;  /* 0x00007610ff6a7816 */ /* 0x001fe2000000006a */
[----:B------:R-:W2:Y:S01]  /*a5f0*/  LDL R68, [R1+0x2b8] ;  /* 0x0002b80001447983 */ /* 0x000ea20000100800 */
[----:B------:R-:W-:-:S03]  /*a600*/  PRMT R107, RZ, 0x7610, R107 ;  /* 0x00007610ff6b7816 */ /* 0x000fc6000000006b */
[----:B------:R0:W2:Y:S01]  /*a610*/  @P0 LDG.E.U16 R105, desc[UR60][R108.64] ;  /* 0x0000003c6c690981 */ /* 0x0000a2000c1e1500 */
[----:B------:R-:W-:Y:S01]  /*a620*/  ISETP.GT.AND P0, PT, R89, 0x57, PT ;  /* 0x000000575900780c */ /* 0x000fe20003f04270 */
[----:B0-----:R-:W-:Y:S01]  /*a630*/  @P1 IMAD.MOV.U32 R108, RZ, RZ, R111 ;  /* 0x000000ffff6c1224 */ /* 0x001fe200078e006f */
[----:B------:R-:W-:Y:S01]  /*a640*/  @P1 MOV R109, R113 ;  /* 0x00000071006d1202 */ /* 0x000fe20000000f00 */
[----:B------:R-:W-:Y:S02]  /*a650*/  @P1 IMAD.MOV.U32 R111, RZ, RZ, R110 ;  /* 0x000000ffff6f1224 */ /* 0x000fe400078e006e */
[----:B------:R-:W-:Y:S02]  /*a660*/  @P1 IMAD.MOV.U32 R110, RZ, RZ, R81 ;  /* 0x000000ffff6e1224 */ /* 0x000fe400078e0051 */
[----:B------:R0:W2:Y:S04]  /*a670*/  @P1 LDG.E.U16 R106, desc[UR60][R108.64] ;  /* 0x0000003c6c6a1981 */ /* 0x0000a8000c1e1500 */
[----:B------:R1:W2:Y:S04]  /*a680*/  @P1 LDG.E.U16 R107, desc[UR60][R110.64] ;  /* 0x0000003c6e6b1981 */ /* 0x0002a8000c1e1500 */
[----:B------:R-:W2:Y:S01]  /*a690*/  LDL R81, [R1+0x2ac] ;  /* 0x0002ac0001517983 */ /* 0x000ea20000100800 */
[----:B0-----:R-:W-:Y:S01]  /*a6a0*/  PRMT R109, RZ, 0x7610, R109 ;  /* 0x00007610ff6d7816 */ /* 0x001fe2000000006d */
[----:B------:R-:W-:-:S02]  /*a6b0*/  @P2 IMAD.MOV.U32 R113, RZ, RZ, R64 ;  /* 0x000000ffff712224 */ /* 0x000fc400078e0040 */
[----:B------:R-:W2:Y:S01]  /*a6c0*/  LDL R64, [R1+0x2a0] ;  /* 0x0002a00001407983 */ /* 0x000ea20000100800 */
[----:B-1----:R-:W-:Y:S01]  /*a6d0*/  @P2 MOV R111, R112 ;  /* 0x00000070006f2202 */ /* 0x002fe20000000f00 */
[----:B-----5:R-:W-:Y:S02]  /*a6e0*/  @P2 IMAD.MOV.U32 R112, RZ, RZ, R5 ;  /* 0x000000ffff702224 */ /* 0x020fe400078e0005 */
[----:B------:R-:W5:Y:S01]  /*a6f0*/  LDL R5, [R1+0x29c] ;  /* 0x00029c0001057983 */ /* 0x000f620000100800 */
[----:B---3--:R-:W-:-:S03]  /*a700*/  @P2 IMAD.MOV.U32 R110, RZ, RZ, R63 ;  /* 0x000000ffff6e2224 */ /* 0x008fc600078e003f */
[----:B------:R0:W3:Y:S04]  /*a710*/  @P2 LDG.E.U16 R109, desc[UR60][R112.64] ;  /* 0x0000003c706d2981 */ /* 0x0000e8000c1e1500 */
[----:B------:R-:W3:Y:S01]  /*a720*/  LDL R63, [R1+0x2a4] ;  /* 0x0002a400013f7983 */ /* 0x000ee20000100800 */
[----:B0-----:R-:W-:Y:S01]  /*a730*/  @P0 MOV R113, R114 ;  /* 0x0000007200710202 */ /* 0x001fe20000000f00 */
[----:B----4-:R-:W-:Y:S02]  /*a740*/  @P0 IMAD.MOV.U32 R112, RZ, RZ, R69 ;  /* 0x000000ffff700224 */ /* 0x010fe400078e0045 */
        /* <DEDUP_REMOVED lines=9> */
[----:B------:R0:W2:Y:S02]  /*a7e0*/  @P0 LDG.E.U16 R110, desc[UR60][R112.64] ;  /* 0x0000003c706e0981 */ /* 0x0000a4000c1e1500 */
[----:B0-----:R-:W-:Y:S02]  /*a7f0*/  PRMT R112, RZ, 0x7610, R112 ;  /* 0x00007610ff707816 */ /* 0x001fe40000000070 */
[----:B------:R-:W-:Y:S01]  /*a800*/  PRMT R113, RZ, 0x7610, R113 ;  /* 0x00007610ff717816 */ /* 0x000fe20000000071 */
[----:B------:R-:W-:Y:S02]  /*a810*/  @P0 IMAD.MOV.U32 R115, RZ, RZ, R68 ;  /* 0x000000ffff730224 */ /* 0x000fe400078e0044 */
[----:B------:R-:W2:Y:S04]  /*a820*/  LDL R68, [R1+0x290] ;  /* 0x0002900001447983 */ /* 0x000ea80000100800 */
[----:B------:R0:W2:Y:S01]  /*a830*/  @P0 LDG.E.U16 R111, desc[UR60][R114.64] ;  /* 0x0000003c726f0981 */ /* 0x0000a2000c1e1500 */
[----:B------:R-:W-:Y:S01]  /*a840*/  ISETP.GT.AND P0, PT, R89, 0x5a, PT ;  /* 0x0000005a5900780c */ /* 0x000fe20003f04270 */
[----:B0-----:R-:W-:Y:S01]  /*a850*/  @P1 IMAD.MOV.U32 R114, RZ, RZ, R117 ;  /* 0x000000ffff721224 */ /* 0x001fe200078e0075 */
[----:B------:R-:W-:Y:S01]  /*a860*/  @P1 MOV R115, R118 ;  /* 0x0000007600731202 */ /* 0x000fe20000000f00 */
[----:B------:R-:W-:-:S04]  /*a870*/  @P1 IMAD.MOV.U32 R117, RZ, RZ, R116 ;  /* 0x000000ffff751224 */ /* 0x000fc800078e0074 */
[----:B------:R0:W2:Y:S01]  /*a880*/  @P1 LDG.E.U16 R112, desc[UR60][R114.64] ;  /* 0x0000003c72701981 */ /* 0x0000a2000c1e1500 */
[----:B------:R-:W-:-:S03]  /*a890*/  @P1 IMAD.MOV.U32 R116, RZ, RZ, R81 ;  /* 0x000000ffff741224 */ /* 0x000fc600078e0051 */
[----:B------:R-:W2:Y:S01]  /*a8a0*/  LDL R81, [R1+0x284] ;  /* 0x0002840001517983 */ /* 0x000ea20000100800 */
[----:B0-----:R-:W-:-:S03]  /*a8b0*/  PRMT R115, RZ, 0x7610, R115 ;  /* 0x00007610ff737816 */ /* 0x001fc60000000073 */
[----:B------:R0:W2:Y:S02]  /*a8c0*/  @P1 LDG.E.U16 R113, desc[UR60][R116.64] ;  /* 0x0000003c74711981 */ /* 0x0000a4000c1e1500 */
[----:B0-----:R-:W-:Y:S02]  /*a8d0*/  @P2 MOV R117, R64 ;  /* 0x0000004000752202 */ /* 0x001fe40000000f00 */
[----:B------:R-:W2:Y:S01]  /*a8e0*/  LDL R64, [R1+0x278] ;  /* 0x0002780001407983 */ /* 0x000ea20000100800 */
[----:B-----5:R-:W-:-:S03]  /*a8f0*/  @P2 IMAD.MOV.U32 R118, RZ, RZ, R5 ;  /* 0x000000ffff762224 */ /* 0x020fc600078e0005 */
[----:B------:R-:W5:Y:S01]  /*a900*/  LDL R5, [R1+0x274] ;  /* 0x0002740001057983 */ /* 0x000f620000100800 */
[----:B---3--:R-:W-:-:S03]  /*a910*/  @P2 IMAD.MOV.U32 R116, RZ, RZ, R63 ;  /* 0x000000ffff742224 */ /* 0x008fc600078e003f */
[----:B------:R-:W3:Y:S01]  /*a920*/  LDL R63, [R1+0x27c] ;  /* 0x00027c00013f7983 */ /* 0x000ee20000100800 */
[----:B----4-:R-:W-:Y:S01]  /*a930*/  @P2 IMAD.MOV.U32 R119, RZ, RZ, R69 ;  /* 0x000000ffff772224 */ /* 0x010fe200078e0045 */
[----:B------:R-:W-:Y:S02]  /*a940*/  PRMT R114, RZ, 0x7610, R114 ;  /* 0x00007610ff727816 */ /* 0x000fe40000000072 */
[----:B------:R-:W4:Y:S04]  /*a950*/  LDL R69, [R1+0x270] ;  /* 0x0002700001457983 */ /* 0x000f280000100800 */
[----:B------:R2:W4:Y:S01]  /*a960*/  @P2 LDG.E.U16 R115, desc[UR60][R118.64] ;  /* 0x0000003c76732981 */ /* 0x000522000c1e1500 */
[----:B------:R-:W-:-:S03]  /*a970*/  ISETP.GT.AND P1, PT, R89, 0x5b, PT ;  /* 0x0000005b5900780c */ /* 0x000fc60003f24270 */
[----:B------:R0:W4:Y:S01]  /*a980*/  @P2 LDG.E.U16 R114, desc[UR60][R116.64] ;  /* 0x0000003c74722981 */ /* 0x000122000c1e1500 */
[----:B--2---:R-:W-:-:S03]  /*a990*/  @P0 IMAD.MOV.U32 R118, RZ, RZ, R15 ;  /* 0x000000ffff760224 */ /* 0x004fc600078e000f */
[----:B------:R-:W2:Y:S01]  /*a9a0*/  LDL R15, [R1+0x26c] ;  /* 0x00026c00010f7983 */ /* 0x000ea20000100800 */
[----:B------:R-:W-:Y:S02]  /*a9b0*/  ISETP.GT.AND P2, PT, R89, 0x5c, PT ;  /* 0x0000005c5900780c */ /* 0x000fe40003f44270 */
[----:B0-----:R-:W-:Y:S02]  /*a9c0*/  PRMT R116, RZ, 0x7610, R116 ;  /* 0x00007610ff747816 */ /* 0x001fe40000000074 */
[----:B------:R-:W-:-:S06]  /*a9d0*/  PRMT R117, RZ, 0x7610, R117 ;  /* 0x00007610ff757816 */ /* 0x000fcc0000000075 */
[----:B------:R0:W4:Y:S02]  /*a9e0*/  @P0 LDG.E.U16 R117, desc[UR60][R120.64] ;  /* 0x0000003c78750981 */ /* 0x000124000c1e1500 */
[----:B0-----:R-:W-:Y:S01]  /*a9f0*/  @P1 IMAD.MOV.U32 R121, RZ, RZ, R122 ;  /* 0x000000ffff791224 */ /* 0x001fe200078e007a */
[----:B------:R-:W-:Y:S02]  /*aa00*/  @P0 MOV R119, R68 ;  /* 0x0000004400770202 */ /* 0x000fe40000000f00 */
[----:B------:R-:W4:Y:S04]  /*aa10*/  LDL R68, [R1+0x268] ;  /* 0x0002680001447983 */ /* 0x000f280000100800 */
[----:B------:R0:W4:Y:S02]  /*aa20*/  @P0 LDG.E.U16 R116, desc[UR60][R118.64] ;  /* 0x0000003c76740981 */ /* 0x000124000c1e1500 */
[----:B0-----:R-:W-:-:S02]  /*aa30*/  PRMT R119, RZ, 0x7610, R119 ;  /* 0x00007610ff777816 */ /* 0x001fc40000000077 */
[----:B------:R-:W-:Y:S02]  /*aa40*/  @P1 MOV R123, R64 ;  /* 0x00000040007b1202 */ /* 0x000fe40000000f00 */
[----:B------:R-:W4:Y:S01]  /*aa50*/  LDL R64, [R1+0x258] ;  /* 0x0002580001407983 */ /* 0x000f220000100800 */
[----:B---3--:R-:W-:-:S03]  /*aa60*/  @P1 IMAD.MOV.U32 R122, RZ, RZ, R63 ;  /* 0x000000ffff7a1224 */ /* 0x008fc600078e003f */
[----:B------:R-:W3:Y:S04]  /*aa70*/  LDL R63, [R1+0x25c] ;  /* 0x00025c00013f7983 */ /* 0x000ee80000100800 */
[----:B------:R5:W3:Y:S02]  /*aa80*/  @P1 LDG.E.U16 R119, desc[UR60][R122.64] ;  /* 0x0000003c7a771981 */ /* 0x000ae4000c1e1500 */
[----:B-----5:R-:W-:Y:S02]  /*aa90*/  @P2 IMAD.MOV.U32 R122, RZ, RZ, R5 ;  /* 0x000000ffff7a2224 */ /* 0x020fe400078e0005 */
[----:B------:R-:W5:Y:S01]  /*aaa0*/  LDL R5, [R1+0x254] ;  /* 0x0002540001057983 */ /* 0x000f620000100800 */
[----:B--2---:R-:W-:-:S03]  /*aab0*/  @P2 IMAD.MOV.U32 R124, RZ, RZ, R15 ;  /* 0x000000ffff7c2224 */ /* 0x004fc600078e000f */
[----:B------:R-:W2:Y:S01]  /*aac0*/  LDL R15, [R1+0x250] ;  /* 0x00025000010f7983 */ /* 0x000ea20000100800 */
[----:B------:R-:W-:Y:S01]  /*aad0*/  PRMT R118, RZ, 0x7610, R118 ;  /* 0x00007610ff767816 */ /* 0x000fe20000000076 */
[----:B------:R-:W-:Y:S01]  /*aae0*/  @P1 IMAD.MOV.U32 R120, RZ, RZ, R81 ;  /* 0x000000ffff781224 */ /* 0x000fe200078e0051 */
[----:B------:R-:W-:Y:S01]  /*aaf0*/  ISETP.GT.AND P0, PT, R89, 0x5d, PT ;  /* 0x0000005d5900780c */ /* 0x000fe20003f04270 */
[----:B------:R-:W2:Y:S01]  /*ab00*/  LDL R81, [R1+0x264] ;  /* 0x0002640001517983 */ /* 0x000ea20000100800 */
[----:B----4-:R-:W-:-:S03]  /*ab10*/  @P2 IMAD.MOV.U32 R123, RZ, RZ, R69 ;  /* 0x000000ffff7b2224 */ /* 0x010fc600078e0045 */
[----:B------:R0:W4:Y:S01]  /*ab20*/  @P1 LDG.E.U16 R118, desc[UR60][R120.64] ;  /* 0x0000003c78761981 */ /* 0x000122000c1e1500 */
[----:B------:R-:W-:-:S03]  /*ab30*/  ISETP.GT.AND P1, PT, R89, 0x5e, PT ;  /* 0x0000005e5900780c */ /* 0x000fc60003f24270 */
[----:B------:R-:W4:Y:S01]  /*ab40*/  LDL R69, [R1+0x248] ;  /* 0x0002480001457983 */ /* 0x000f220000100800 */
[----:B0-----:R-:W-:Y:S02]  /*ab50*/  PRMT R120, RZ, 0x7610, R120 ;  /* 0x00007610ff787816 */ /* 0x001fe40000000078 */
[----:B------:R-:W-:-:S04]  /*ab60*/  PRMT R121, RZ, 0x7610, R121 ;  /* 0x00007610ff797816 */ /* 0x000fc80000000079 */
[----:B------:R0:W4:Y:S01]  /*ab70*/  @P2 LDG.E.U16 R120, desc[UR60][R122.64] ;  /* 0x0000003c7a782981 */ /* 0x000122000c1e1500 */
[----:B------:R-:W-:-:S03]  /*ab80*/  @P2 MOV R125, R68 ;  /* 0x00000044007d2202 */ /* 0x000fc60000000f00 */
[----:B------:R-:W4:Y:S01]  /*ab90*/  LDL R68, [R1+0x24c] ;  /* 0x00024c0001447983 */ /* 0x000f220000100800 */
[----:B0-----:R-:W-:-:S03]  /*aba0*/  PRMT R123, RZ, 0x7610, R123 ;  /* 0x00007610ff7b7816 */ /* 0x001fc6000000007b */
[----:B------:R0:W4:Y:S02]  /*abb0*/  @P2 LDG.E.U16 R121, desc[UR60][R124.64] ;  /* 0x0000003c7c792981 */ /* 0x000124000c1e1500 */
[----:B0-----:R-:W-:Y:S01]  /*abc0*/  @P0 IMAD.MOV.U32 R125, RZ, RZ, R126 ;  /* 0x000000ffff7d0224 */ /* 0x001fe200078e007e */
        /* <DEDUP_REMOVED lines=11> */
[C---:B------:R-:W-:Y:S01]  /*ac80*/  ISETP.GT.AND P2, PT, R89.reuse, 0x5f, PT ;  /* 0x0000005f5900780c */ /* 0x040fe20003f44270 */
[----:B------:R-:W2:Y:S04]  /*ac90*/  LDL R81, [R1+0x244] ;  /* 0x0002440001517983 */ /* 0x000ea80000100800 */
[----:B------:R0:W2:Y:S01]  /*aca0*/  @P0 LDG.E.U16 R122, desc[UR60][R124.64] ;  /* 0x0000003c7c7a0981 */ /* 0x0000a2000c1e1500 */
[----:B------:R-:W-:Y:S02]  /*acb0*/  ISETP.GT.AND P0, PT, R89, 0x60, PT ;  /* 0x000000605900780c */ /* 0x000fe40003f04270 */
[----:B----4-:R-:W-:-:S02]  /*acc0*/  @P1 MOV R129, R69 ;  /* 0x0000004500811202 */ /* 0x010fc40000000f00 */
[----:B------:R-:W4:Y:S01]  /*acd0*/  LDL R69, [R1+0x228] ;  /* 0x0002280001457983 */ /* 0x000f220000100800 */
[----:B0-----:R-:W-:Y:S02]  /*ace0*/  PRMT R124, RZ, 0x7610, R124 ;  /* 0x00007610ff7c7816 */ /* 0x001fe4000000007c */
[----:B------:R-:W-:-:S04]  /*acf0*/  PRMT R125, RZ, 0x7610, R125 ;  /* 0x00007610ff7d7816 */ /* 0x000fc8000000007d */
[----:B------:R0:W4:Y:S01]  /*ad00*/  @P1 LDG.E.U16 R124, desc[UR60][R126.64] ;  /* 0x0000003c7e7c1981 */ /* 0x000122000c1e1500 */
[----:B------:R-:W-:-:S03]  /*ad10*/  @P1 IMAD.MOV.U32 R128, RZ, RZ, R68 ;  /* 0x000000ffff801224 */ /* 0x000fc600078e0044 */
        /* <DEDUP_REMOVED lines=16> */
[----:B------:R-:W2:Y:S04]  /*ae20*/  LDL R81, [R1+0x20c] ;  /* 0x00020c0001517983 */ /* 0x000ea80000100800 */
[----:B------:R0:W2:Y:S01]  /*ae30*/  @P2 LDG.E.U16 R126, desc[UR60][R128.64] ;  /* 0x0000003c807e2981 */ /* 0x0000a2000c1e1500 */
[----:B----4-:R-:W-:-:S03]  /*ae40*/  @P0 MOV R133, R69 ;  /* 0x0000004500850202 */ /* 0x010fc60000000f00 */
[----:B------:R-:W4:Y:S01]  /*ae50*/  LDL R69, [R1+0x200] ;  /* 0x0002000001457983 */ /* 0x000f220000100800 */
[----:B0-----:R-:W-:Y:S01]  /*ae60*/  PRMT R129, RZ, 0x7610, R129 ;  /* 0x00007610ff817816 */ /* 0x001fe20000000081 */
[----:B------:R-:W-:Y:S02]  /*ae70*/  @P0 IMAD.MOV.U32 R132, RZ, RZ, R68 ;  /* 0x000000ffff840224 */ /* 0x000fe400078e0044 */
[----:B------:R-:W4:Y:S04]  /*ae80*/  LDL R68, [R1+0x204] ;  /* 0x0002040001447983 */ /* 0x000f280000100800 */
[----:B------:R0:W4:Y:S02]  /*ae90*/  @P0 LDG.E.U16 R129, desc[UR60][R132.64] ;  /* 0x0000003c84810981 */ /* 0x000124000c1e1500 */
[----:B0-----:R-:W-:-:S02]  /*aea0*/  @P1 IMAD.MOV.U32 R133, RZ, RZ, R64 ;  /* 0x000000ffff851224 */ /* 0x001fc400078e0040 */
[----:B------:R-:W4:Y:S01]  /*aeb0*/  LDL R64, [R1+0x1f8] ;  /* 0x0001f80001407983 */ /* 0x000f220000100800 */
[----:B---3--:R-:W-:-:S03]  /*aec0*/  @P1 IMAD.MOV.U32 R132, RZ, RZ, R63 ;  /* 0x000000ffff841224 */ /* 0x008fc600078e003f */
[----:B------:R-:W3:Y:S01]  /*aed0*/  LDL R63, [R1+0x1fc] ;  /* 0x0001fc00013f7983 */ /* 0x000ee20000100800 */
[----:B-----5:R-:W-:-:S03]  /*aee0*/  @P1 IMAD.MOV.U32 R134, RZ, RZ, R5 ;  /* 0x000000ffff861224 */ /* 0x020fc600078e0005 */
[----:B------:R-:W5:Y:S01]  /*aef0*/  LDL R5, [R1+0x1f4] ;  /* 0x0001f40001057983 */ /* 0x000f620000100800 */
[----:B--2---:R-:W-:-:S03]  /*af00*/  @P1 MOV R135, R15 ;  /* 0x0000000f00871202 */ /* 0x004fc60000000f00 */
        /* <DEDUP_REMOVED lines=9> */
[----:B------:R-:W-:Y:S02]  /*afa0*/  ISETP.GT.AND P1, PT, R89, 0x64, PT ;  /* 0x000000645900780c */ /* 0x000fe40003f24270 */
[----:B0-----:R-:W-:Y:S02]  /*afb0*/  PRMT R132, RZ, 0x7610, R132 ;  /* 0x00007610ff847816 */ /* 0x001fe40000000084 */
[----:B------:R-:W-:Y:S01]  /*afc0*/  PRMT R133, RZ, 0x7610, R133 ;  /* 0x00007610ff857816 */ /* 0x000fe20000000085 */
[----:B-1----:R-:W-:-:S02]  /*afd0*/  @P2 IMAD.MOV.U32 R134, RZ, RZ, R137 ;  /* 0x000000ffff862224 */ /* 0x002fc400078e0089 */
[----:B------:R-:W-:Y:S02]  /*afe0*/  @P2 IMAD.MOV.U32 R135, RZ, RZ, R144 ;  /* 0x000000ffff872224 */ /* 0x000fe400078e0090 */
[----:B------:R-:W-:Y:S01]  /*aff0*/  @P2 IMAD.MOV.U32 R137, RZ, RZ, R136 ;  /* 0x000000ffff892224 */ /* 0x000fe200078e0088 */
[----:B------:R-:W-:Y:S02]  /*b000*/  @P2 MOV R136, R81 ;  /* 0x0000005100882202 */ /* 0x000fe40000000f00 */
[----:B------:R0:W2:Y:S04]  /*b010*/  @P2 LDG.E.U16 R132, desc[UR60][R134.64] ;  /* 0x0000003c86842981 */ /* 0x0000a8000c1e1500 */
[----:B------:R4:W2:Y:S04]  /*b020*/  @P2 LDG.E.U16 R133, desc[UR60][R136.64] ;  /* 0x0000003c88852981 */ /* 0x0008a8000c1e1500 */
[----:B------:R-:W2:Y:S01]  /*b030*/  LDL R81, [R1+0x1ec] ;  /* 0x0001ec0001517983 */ /* 0x000ea20000100800 */
[----:B0-----:R-:W-:-:S02]  /*b040*/  PRMT R134, RZ, 0x7610, R134 ;  /* 0x00007610ff867816 */ /* 0x001fc40000000086 */
[----:B------:R-:W-:Y:S01]  /*b050*/  PRMT R135, RZ, 0x7610, R135 ;  /* 0x00007610ff877816 */ /* 0x000fe20000000087 */
[----:B----4-:R-:W-:Y:S02]  /*b060*/  @P0 IMAD.MOV.U32 R136, RZ, RZ, R68 ;  /* 0x000000ffff880224 */ /* 0x010fe400078e0044 */
[----:B------:R-:W-:Y:S01]  /*b070*/  @P0 IMAD.MOV.U32 R137, RZ, RZ, R69 ;  /* 0x000000ffff890224 */ /* 0x000fe200078e0045 */
[----:B------:R-:W4:Y:S04]  /*b080*/  LDL R68, [R1+0x1e4] ;  /* 0x0001e40001447983 */ /* 0x000f280000100800 */
[----:B------:R0:W4:Y:S04]  /*b090*/  @P0 LDG.E.U16 R134, desc[UR60][R136.64] ;  /* 0x0000003c88860981 */ /* 0x000128000c1e1500 */
[----:B------:R-:W4:Y:S01]  /*b0a0*/  LDL R69, [R1+0x1e0] ;  /* 0x0001e00001457983 */ /* 0x000f220000100800 */
[----:B------:R-:W-:-:S02]  /*b0b0*/  @P0 MOV R145, R64 ;  /* 0x0000004000910202 */ /* 0x000fc40000000f00 */
[----:B0-----:R-:W-:Y:S01]  /*b0c0*/  PRMT R136, RZ, 0x7610, R136 ;  /* 0x00007610ff887816 */ /* 0x001fe20000000088 */
[----:B------:R-:W4:Y:S01]  /*b0d0*/  LDL R64, [R1+0x1d8] ;  /* 0x0001d80001407983 */ /* 0x000f220000100800 */
[----:B---3--:R-:W-:-:S03]  /*b0e0*/  @P0 IMAD.MOV.U32 R144, RZ, RZ, R63 ;  /* 0x000000ffff900224 */ /* 0x008fc600078e003f */
[----:B------:R-:W3:Y:S04]  /*b0f0*/  LDL R63, [R1+0x1dc] ;  /* 0x0001dc00013f7983 */ /* 0x000ee80000100800 */
[----:B------:R5:W3:Y:S02]  /*b100*/  @P0 LDG.E.U16 R135, desc[UR60][R144.64] ;  /* 0x0000003c90870981 */ /* 0x000ae4000c1e1500 */
[----:B-----5:R-:W-:Y:S02]  /*b110*/  @P1 IMAD.MOV.U32 R144, RZ, RZ, R5 ;  /* 0x000000ffff901224 */ /* 0x020fe400078e0005 */
[----:B------:R-:W5:Y:S01]  /*b120*/  LDL R5, [R1+0x1d4] ;  /* 0x0001d40001057983 */ /* 0x000f620000100800 */
[----:B--2---:R-:W-:-:S03]  /*b130*/  @P1 IMAD.MOV.U32 R145, RZ, RZ, R15 ;  /* 0x000000ffff911224 */ /* 0x004fc600078e000f */
[----:B------:R-:W2:Y:S04]  /*b140*/  LDL R15, [R1+0x1d0] ;  /* 0x0001d000010f7983 */ /* 0x000ea80000100800 */
[----:B------:R0:W2:Y:S04]  /*b150*/  @P1 LDG.E.U16 R136, desc[UR60][R144.64] ;  /* 0x0000003c90881981 */ /* 0x0000a8000c1e1500 */
[----:B------:R-:W4:Y:S01]  /*b160*/  LDL R145, [R1+0x1e8] ;  /* 0x0001e80001917983 */ /* 0x000f220000100800 */
[----:B------:R-:W-:Y:S02]  /*b170*/  ISETP.GT.AND P2, PT, R89, 0x65, PT ;  /* 0x000000655900780c */ /* 0x000fe40003f44270 */
[----:B------:R-:W-:-:S02]  /*b180*/  PRMT R137, RZ, 0x7610, R137 ;  /* 0x00007610ff897816 */ /* 0x000fc40000000089 */
[----:B------:R-:W-:Y:S02]  /*b190*/  ISETP.GT.AND P0, PT, R89, 0x66, PT ;  /* 0x000000665900780c */ /* 0x000fe40003f04270 */
[----:B------:R-:W-:Y:S02]  /*b1a0*/  PRMT R138, RZ, 0x7610, R138 ;  /* 0x00007610ff8a7816 */ /* 0x000fe4000000008a */
[----:B------:R-:W-:Y:S02]  /*b1b0*/  PRMT R146, RZ, 0x7610, R146 ;  /* 0x00007610ff927816 */ /* 0x000fe40000000092 */
[----:B------:R-:W-:Y:S01]  /*b1c0*/  PRMT R148, RZ, 0x7610, R148 ;  /* 0x00007610ff947816 */ /* 0x000fe20000000094 */
[----:B0-----:R-:W-:Y:S02]  /*b1d0*/  @P1 IMAD.MOV.U32 R144, RZ, RZ, R81 ;  /* 0x000000ffff901224 */ /* 0x001fe400078e0051 */
[----:B------:R-:W2:Y:S04]  /*b1e0*/  LDL R81, [R1+0x1b4] ;  /* 0x0001b40001517983 */ /* 0x000ea80000100800 */
[----:B----4-:R0:W4:Y:S02]  /*b1f0*/  @P1 LDG.E.U16 R137, desc[UR60][R144.64] ;  /* 0x0000003c90891981 */ /* 0x010124000c1e1500 */
[----:B0-----:R-:W-:Y:S01]  /*b200*/  @P2 MOV R144, R68 ;  /* 0x0000004400902202 */ /* 0x001fe20000000f00 */
[----:B------:R-:W-:Y:S01]  /*b210*/  @P2 IMAD.MOV.U32 R145, RZ, RZ, R69 ;  /* 0x000000ffff912224 */ /* 0x000fe200078e0045 */
[----:B------:R-:W4:Y:S04]  /*b220*/  LDL R68, [R1+0x1ac] ;  /* 0x0001ac0001447983 */ /* 0x000f280000100800 */
[----:B------:R3:W4:Y:S04]  /*b230*/  @P2 LDG.E.U16 R138, desc[UR60][R144.64] ;  /* 0x0000003c908a2981 */ /* 0x000728000c1e1500 */
[----:B------:R-:W4:Y:S01]  /*b240*/  LDL R69, [R1+0x1a8] ;  /* 0x0001a80001457983 */ /* 0x000f220000100800 */
[----:B---3--:R-:W-:-:S02]  /*b250*/  @P2 IMAD.MOV.U32 R144, RZ, RZ, R63 ;  /* 0x000000ffff902224 */ /* 0x008fc400078e003f */
[----:B------:R-:W-:Y:S01]  /*b260*/  @P2 IMAD.MOV.U32 R145, RZ, RZ, R64 ;  /* 0x000000ffff912224 */ /* 0x000fe200078e0040 */
[----:B------:R-:W3:Y:S04]  /*b270*/  LDL R63, [R1+0x1a4] ;  /* 0x0001a400013f7983 */ /* 0x000ee80000100800 */
[----:B------:R5:W3:Y:S04]  /*b280*/  @P2 LDG.E.U16 R146, desc[UR60][R144.64] ;  /* 0x0000003c90922981 */ /* 0x000ae8000c1e1500 */
[----:B------:R-:W3:Y:S01]  /*b290*/  LDL R64, [R1+0x1a0] ;  /* 0x0001a00001407983 */ /* 0x000ee20000100800 */
[----:B-----5:R-:W-:Y:S01]  /*b2a0*/  @P0 MOV R144, R5 ;  /* 0x0000000500900202 */ /* 0x020fe20000000f00 */
[----:B--2---:R-:W-:-:S02]  /*b2b0*/  @P0 IMAD.MOV.U32 R145, RZ, RZ, R15 ;  /* 0x000000ffff910224 */ /* 0x004fc400078e000f */
[----:B------:R-:W2:Y:S04]  /*b2c0*/  LDL R5, [R1+0x19c] ;  /* 0x00019c0001057983 */ /* 0x000ea80000100800 */
[----:B------:R0:W5:Y:S04]  /*b2d0*/  @P0 LDG.E.U16 R148, desc[UR60][R144.64] ;  /* 0x0000003c90940981 */ /* 0x000168000c1e1500 */
[----:B------:R-:W5:Y:S04]  /*b2e0*/  LDL R15, [R1+0x198] ;  /* 0x00019800010f7983 */ /* 0x000f680000100800 */
[----:B------:R-:W4:Y:S01]  /*b2f0*/  LDL R145, [R1+0x1b0] ;  /* 0x0001b00001917983 */ /* 0x000f220000100800 */
[----:B------:R-:W-:-:S02]  /*b300*/  ISETP.GT.AND P1, PT, R89, 0x68, PT ;  /* 0x000000685900780c */ /* 0x000fc40003f24270 */
[----:B------:R-:W-:Y:S02]  /*b310*/  ISETP.GT.AND P3, PT, R89, 0x69, PT ;  /* 0x000000695900780c */ /* 0x000fe40003f64270 */
[----:B------:R-:W-:Y:S02]  /*b320*/  PRMT R150, RZ, 0x7610, R150 ;  /* 0x00007610ff967816 */ /* 0x000fe40000000096 */
[----:B------:R-:W-:-:S07]  /*b330*/  PRMT R152, RZ, 0x7610, R152 ;  /* 0x00007610ff987816 */ /* 0x000fce0000000098 */
[----:B0-----:R-:W-:Y:S01]  /*b340*/  @P1 IMAD.MOV.U32 R144, RZ, RZ, R81 ;  /* 0x000000ffff901224 */ /* 0x001fe200078e0051 */
[----:B------:R-:W-:Y:S01]  /*b350*/  PRMT R154, RZ, 0x7610, R154 ;  /* 0x00007610ff9a7816 */ /* 0x000fe2000000009a */
[----:B------:R-:W5:Y:S01]  /*b360*/  LDL R81, [R1+0x194] ;  /* 0x0001940001517983 */ /* 0x000f620000100800 */
[----:B------:R-:W-:-:S03]  /*b370*/  PRMT R156, RZ, 0x7610, R156 ;  /* 0x00007610ff9c7816 */ /* 0x000fc6000000009c */
[----:B----4-:R0:W4:Y:S02]  /*b380*/  @P1 LDG.E.U16 R150, desc[UR60][R144.64] ;  /* 0x0000003c90961981 */ /* 0x010124000c1e1500 */
[----:B0-----:R-:W-:Y:S01]  /*b390*/  @P1 IMAD.MOV.U32 R144, RZ, RZ, R68 ;  /* 0x000000ffff901224 */ /* 0x001fe200078e0044 */
[----:B------:R-:W-:Y:S01]  /*b3a0*/  @P1 MOV R145, R69 ;  /* 0x0000004500911202 */ /* 0x000fe20000000f00 */
        /* <DEDUP_REMOVED lines=8> */
[----:B--2---:R-:W-:Y:S01]  /*b430*/  @P3 IMAD.MOV.U32 R144, RZ, RZ, R5 ;  /* 0x000000ffff903224 */ /* 0x004fe200078e0005 */
[----:B-----5:R-:W-:-:S02]  /*b440*/  @P3 MOV R145, R15 ;  /* 0x0000000f00913202 */ /* 0x020fc40000000f00 */
[----:B------:R-:W2:Y:S04]  /*b450*/  LDL R5, [R1+0x17c] ;  /* 0x00017c0001057983 */ /* 0x000ea80000100800 */
[----:B------:R0:W5:Y:S04]  /*b460*/  @P3 LDG.E.U16 R156, desc[UR60][R144.64] ;  /* 0x0000003c909c3981 */ /* 0x000168000c1e1500 */
[----:B------:R-:W5:Y:S04]  /*b470*/  LDL R15, [R1+0x178] ;  /* 0x00017800010f7983 */ /* 0x000f680000100800 */
[----:B------:R-:W4:Y:S01]  /*b480*/  LDL R145, [R1+0x190] ;  /* 0x0001900001917983 */ /* 0x000f220000100800 */
[----:B------:R-:W-:-:S02]  /*b490*/  ISETP.GT.AND P2, PT, R89, 0x6a, PT ;  /* 0x0000006a5900780c */ /* 0x000fc40003f44270 */
[----:B------:R-:W-:Y:S02]  /*b4a0*/  PRMT R158, RZ, 0x7610, R158 ;  /* 0x00007610ff9e7816 */ /* 0x000fe4000000009e */
[----:B------:R-:W-:Y:S02]  /*b4b0*/  ISETP.GT.AND P1, PT, R89, 0x6b, PT ;  /* 0x0000006b5900780c */ /* 0x000fe40003f24270 */
[----:B------:R-:W-:-:S07]  /*b4c0*/  PRMT R162, RZ, 0x7610, R162 ;  /* 0x00007610ffa27816 */ /* 0x000fce00000000a2 */
[----:B0-----:R-:W-:Y:S01]  /*b4d0*/  @P2 IMAD.MOV.U32 R144, RZ, RZ, R81 ;  /* 0x000000ffff902224 */ /* 0x001fe200078e0051 */
[----:B------:R-:W-:Y:S01]  /*b4e0*/  PRMT R164, RZ, 0x7610, R164 ;  /* 0x00007610ffa47816 */ /* 0x000fe200000000a4 */
[----:B------:R-:W5:Y:S01]  /*b4f0*/  LDL R81, [R1+0x174] ;  /* 0x0001740001517983 */ /* 0x000f620000100800 */
[----:B------:R-:W-:-:S03]  /*b500*/  PRMT R166, RZ, 0x7610, R166 ;  /* 0x00007610ffa67816 */ /* 0x000fc600000000a6 */
[----:B----4-:R0:W4:Y:S02]  /*b510*/  @P2 LDG.E.U16 R158, desc[UR60][R144.64] ;  /* 0x0000003c909e2981 */ /* 0x010124000c1e1500 */
[----:B0-----:R-:W-:Y:S02]  /*b520*/  @P2 IMAD.MOV.U32 R144, RZ, RZ, R68 ;  /* 0x000000ffff902224 */ /* 0x001fe400078e0044 */
[----:B------:R-:W-:Y:S01]  /*b530*/  @P2 IMAD.MOV.U32 R145, RZ, RZ, R69 ;  /* 0x000000ffff912224 */ /* 0x000fe200078e0045 */
[----:B------:R-:W4:Y:S04]  /*b540*/  LDL R68, [R1+0x16c] ;  /* 0x00016c0001447983 */ /* 0x000f280000100800 */
[----:B------:R3:W4:Y:S04]  /*b550*/  @P2 LDG.E.U16 R162, desc[UR60][R144.64] ;  /* 0x0000003c90a22981 */ /* 0x000728000c1e1500 */
[----:B------:R-:W4:Y:S01]  /*b560*/  LDL R69, [R1+0x168] ;  /* 0x0001680001457983 */ /* 0x000f220000100800 */
[----:B---3--:R-:W-:Y:S01]  /*b570*/  @P1 MOV R144, R63 ;  /* 0x0000003f00901202 */ /* 0x008fe20000000f00 */
[----:B------:R-:W-:-:S02]  /*b580*/  @P1 IMAD.MOV.U32 R145, RZ, RZ, R64 ;  /* 0x000000ffff911224 */ /* 0x000fc400078e0040 */
[----:B------:R-:W3:Y:S04]  /*b590*/  LDL R63, [R1+0x134] ;  /* 0x00013400013f7983 */ /* 0x000ee80000100800 */
[----:B------:R2:W3:Y:S04]  /*b5a0*/  @P1 LDG.E.U16 R164, desc[UR60][R144.64] ;  /* 0x0000003c90a41981 */ /* 0x0004e8000c1e1500 */
[----:B------:R-:W3:Y:S01]  /*b5b0*/  LDL R64, [R1+0x130] ;  /* 0x0001300001407983 */ /* 0x000ee20000100800 */
[----:B--2---:R-:W-:Y:S02]  /*b5c0*/  @P1 IMAD.MOV.U32 R144, RZ, RZ, R5 ;  /* 0x000000ffff901224 */ /* 0x004fe400078e0005 */
[----:B-----5:R-:W-:Y:S01]  /*b5d0*/  @P1 IMAD.MOV.U32 R145, RZ, RZ, R15 ;  /* 0x000000ffff911224 */ /* 0x020fe200078e000f */
        /* <DEDUP_REMOVED lines=8> */
[----:B0-----:R-:W-:Y:S02]  /*b660*/  @P2 MOV R144, R81 ;  /* 0x0000005100902202 */ /* 0x001fe40000000f00 */
        /* <DEDUP_REMOVED lines=9> */
[----:B---3--:R-:W-:Y:S01]  /*b700*/  @P1 IMAD.MOV.U32 R144, RZ, RZ, R63 ;  /* 0x000000ffff901224 */ /* 0x008fe200078e003f */
[----:B------:R-:W-:-:S02]  /*b710*/  @P1 MOV R145, R64 ;  /* 0x0000004000911202 */ /* 0x000fc40000000f00 */
        /* <DEDUP_REMOVED lines=11> */
[----:B------:R-:W-:Y:S02]  /*b7d0*/  PRMT R178, RZ, 0x7610, R178 ;  /* 0x00007610ffb27816 */ /* 0x000fe400000000b2 */
[----:B------:R-:W-:-:S07]  /*b7e0*/  ISETP.GT.AND P1, PT, R89, 0x6d, PT ;  /* 0x0000006d5900780c */ /* 0x000fce0003f24270 */
[----:B0-----:R-:W-:Y:S01]  /*b7f0*/  @P2 IMAD.MOV.U32 R144, RZ, RZ, R81 ;  /* 0x000000ffff902224 */ /* 0x001fe200078e0051 */
[----:B------:R-:W-:Y:S01]  /*b800*/  PRMT R180, RZ, 0x7610, R180 ;  /* 0x00007610ffb47816 */ /* 0x000fe200000000b4 */
[----:B------:R-:W5:Y:S01]  /*b810*/  LDL R81, [R1+0x11c] ;  /* 0x00011c0001517983 */ /* 0x000f620000100800 */
[----:B------:R-:W-:-:S03]  /*b820*/  PRMT R182, RZ, 0x7610, R182 ;  /* 0x00007610ffb67816 */ /* 0x000fc600000000b6 */
[----:B----4-:R0:W4:Y:S02]  /*b830*/  @P2 LDG.E.U16 R176, desc[UR60][R144.64] ;  /* 0x0000003c90b02981 */ /* 0x010124000c1e1500 */
[----:B0-----:R-:W-:Y:S01]  /*b840*/  @P2 MOV R144, R68 ;  /* 0x0000004400902202 */ /* 0x001fe20000000f00 */
[----:B------:R-:W-:Y:S01]  /*b850*/  @P2 IMAD.MOV.U32 R145, RZ, RZ, R69 ;  /* 0x000000ffff912224 */ /* 0x000fe200078e0045 */
[----:B------:R-:W4:Y:S04]  /*b860*/  LDL R68, [R1+0x94] ;  /* 0x0000940001447983 */ /* 0x000f280000100800 */
[----:B------:R3:W4:Y:S01]  /*b870*/  @P2 LDG.E.U16 R178, desc[UR60][R144.64] ;  /* 0x0000003c90b22981 */ /* 0x000722000c1e1500 */
[----:B------:R-:W-:-:S03]  /*b880*/  ISETP.GT.AND P2, PT, R89, 0x71, PT ;  /* 0x000000715900780c */ /* 0x000fc60003f44270 */
[----:B------:R-:W4:Y:S01]  /*b890*/  LDL R69, [R1+0x8c] ;  /* 0x00008c0001457983 */ /* 0x000f220000100800 */
[----:B---3--:R-:W-:Y:S02]  /*b8a0*/  @P1 IMAD.MOV.U32 R144, RZ, RZ, R63 ;  /* 0x000000ffff901224 */ /* 0x008fe400078e003f */
[----:B------:R-:W-:Y:S01]  /*b8b0*/  @P1 IMAD.MOV.U32 R145, RZ, RZ, R64 ;  /* 0x000000ffff911224 */ /* 0x000fe200078e0040 */
[----:B------:R-:W3:Y:S04]  /*b8c0*/  LDL R63, [R1+0x88] ;  /* 0x00008800013f7983 */ /* 0x000ee80000100800 */
[----:B------:R2:W3:Y:S04]  /*b8d0*/  @P1 LDG.E.U16 R180, desc[UR60][R144.64] ;  /* 0x0000003c90b41981 */ /* 0x0004e8000c1e1500 */
[----:B------:R-:W3:Y:S01]  /*b8e0*/  LDL R64, [R1+0x84] ;  /* 0x0000840001407983 */ /* 0x000ee20000100800 */
[----:B--2---:R-:W-:Y:S01]  /*b8f0*/  @P2 MOV R144, R5 ;  /* 0x0000000500902202 */ /* 0x004fe20000000f00 */
[----:B-----5:R-:W-:-:S02]  /*b900*/  @P2 IMAD.MOV.U32 R145, RZ, RZ, R15 ;  /* 0x000000ffff912224 */ /* 0x020fc400078e000f */
[----:B------:R-:W2:Y:S04]  /*b910*/  LDL R5, [R1+0x110] ;  /* 0x0001100001057983 */ /* 0x000ea80000100800 */
[----:B------:R0:W5:Y:S04]  /*b920*/  @P2 LDG.E.U16 R182, desc[UR60][R144.64] ;  /* 0x0000003c90b62981 */ /* 0x000168000c1e1500 */
[----:B------:R-:W5:Y:S04]  /*b930*/  LDL R15, [R1+0x108] ;  /* 0x00010800010f7983 */ /* 0x000f680000100800 */
[----:B------:R-:W4:Y:S01]  /*b940*/  LDL R145, [R1+0x118] ;  /* 0x0001180001917983 */ /* 0x000f220000100800 */
[----:B------:R-:W-:Y:S01]  /*b950*/  ISETP.GT.AND P3, PT, R89, 0x79, PT ;  /* 0x000000795900780c */ /* 0x000fe20003f64270 */
[----:B0-----:R-:W-:Y:S01]  /*b960*/  @P2 IMAD.MOV.U32 R144, RZ, RZ, R81 ;  /* 0x000000ffff902224 */ /* 0x001fe200078e0051 */
[----:B------:R-:W-:Y:S01]  /*b970*/  PRMT R184, RZ, 0x7610, R184 ;  /* 0x00007610ffb87816 */ /* 0x000fe200000000b8 */
[----:B------:R-:W5:Y:S01]  /*b980*/  LDL R81, [R1+0x104] ;  /* 0x0001040001517983 */ /* 0x000f620000100800 */
[----:B------:R-:W-:-:S02]  /*b990*/  PRMT R186, RZ, 0x7610, R186 ;  /* 0x00007610ffba7816 */ /* 0x000fc400000000ba */
[----:B------:R-:W-:Y:S02]  /*b9a0*/  PRMT R188, RZ, 0x7610, R188 ;  /* 0x00007610ffbc7816 */ /* 0x000fe400000000bc */
[----:B------:R-:W-:Y:S01]  /*b9b0*/  PRMT R190, RZ, 0x7610, R190 ;  /* 0x00007610ffbe7816 */ /* 0x000fe200000000be */
[----:B----4-:R0:W4:Y:S01]  /*b9c0*/  @P2 LDG.E.U16 R184, desc[UR60][R144.64] ;  /* 0x0000003c90b82981 */ /* 0x010122000c1e1500 */
[----:B------:R-:W-:-:S03]  /*b9d0*/  ISETP.GT.AND P2, PT, R89, 0x72, PT ;  /* 0x000000725900780c */ /* 0x000fc60003f44270 */
        /* <DEDUP_REMOVED lines=25> */
[----:B0-----:R-:W-:Y:S02]  /*bb70*/  @P3 IMAD.MOV.U32 R144, RZ, RZ, R68 ;  /* 0x000000ffff903224 */ /* 0x001fe400078e0044 */
[----:B------:R-:W-:Y:S01]  /*bb80*/  @P3 IMAD.MOV.U32 R145, RZ, RZ, R69 ;  /* 0x000000ffff913224 */ /* 0x000fe200078e0045 */
[----:B------:R-:W-:Y:S01]  /*bb90*/  PRMT R200, RZ, 0x7610, R200 ;  /* 0x00007610ffc87816 */ /* 0x000fe200000000c8 */
        /* <DEDUP_REMOVED lines=13> */
[----:B------:R-:W0:Y:S04]  /*bc70*/  LDL R144, [R1+0xf0] ;  /* 0x0000f00001907983 */ /* 0x000e280000100800 */
[----:B------:R-:W0:Y:S01]  /*bc80*/  LDL R145, [R1+0xf4] ;  /* 0x0000f40001917983 */ /* 0x000e220000100800 */
[----:B------:R-:W-:-:S02]  /*bc90*/  ISETP.GT.AND P3, PT, R89, 0x7b, PT ;  /* 0x0000007b5900780c */ /* 0x000fc40003f64270 */
[----:B0-----:R-:W-:-:S04]  /*bca0*/  @P2 LOP3.LUT R145, R145, R144, RZ, 0x3c, !PT ;  /* 0x0000009091912212 */ /* 0x001fc800078e3cff */
[----:B------:R-:W-:-:S04]  /*bcb0*/  @P2 LOP3.LUT R144, R145, R144, RZ, 0x3c, !PT ;  /* 0x0000009091902212 */ /* 0x000fc800078e3cff */
[----:B------:R-:W-:-:S05]  /*bcc0*/  @P2 LOP3.LUT R145, R145, R144, RZ, 0x3c, !PT ;  /* 0x0000009091912212 */ /* 0x000fca00078e3cff */
[----:B------:R0:W5:Y:S04]  /*bcd0*/  @P2 LDG.E.U16 R200, desc[UR60][R144.64] ;  /* 0x0000003c90c82981 */ /* 0x000168000c1e1500 */
[----:B------:R-:W4:Y:S01]  /*bce0*/  LDL R145, [R1+0x6c] ;  /* 0x00006c0001917983 */ /* 0x000f220000100800 */
[----:B------:R-:W-:Y:S02]  /*bcf0*/  PRMT R202, RZ, 0x7610, R202 ;  /* 0x00007610ffca7816 */ /* 0x000fe400000000ca */
[----:B0-----:R-:W-:Y:S02]  /*bd00*/  @P3 MOV R144, R81 ;  /* 0x0000005100903202 */ /* 0x001fe40000000f00 */
[----:B------:R-:W-:Y:S01]  /*bd10*/  PRMT R204, RZ, 0x7610, R204 ;  /* 0x00007610ffcc7816 */ /* 0x000fe200000000cc */
[----:B------:R-:W5:Y:S01]  /*bd20*/  LDL R81, [R1+0x5c] ;  /* 0x00005c0001517983 */ /* 0x000f620000100800 */
[----:B------:R-:W-:-:S02]  /*bd30*/  ISETP.GT.AND P2, PT, R89, 0x74, PT ;  /* 0x000000745900780c */ /* 0x000fc40003f44270 */
[----:B------:R-:W-:Y:S02]  /*bd40*/  PRMT R206, RZ, 0x7610, R206 ;  /* 0x00007610ffce7816 */ /* 0x000fe400000000ce */
[----:B------:R-:W-:Y:S01]  /*bd50*/  PRMT R208, RZ, 0x7610, R208 ;  /* 0x00007610ffd07816 */ /* 0x000fe200000000d0 */
        /* <DEDUP_REMOVED lines=13> */
[----:B------:R-:W-:Y:S01]  /*be30*/  ISETP.GT.AND P3, PT, R89, 0x7c, PT ;  /* 0x0000007c5900780c */ /* 0x000fe20003f64270 */
[----:B------:R-:W2:Y:S04]  /*be40*/  LDL R15, [R1+0xcc] ;  /* 0x0000cc00010f7983 */ /* 0x000ea80000100800 */
[----:B------:R0:W5:Y:S01]  /*be50*/  @P2 LDG.E.U16 R208, desc[UR60][R144.64] ;  /* 0x0000003c90d02981 */ /* 0x000162000c1e1500 */
[----:B------:R-:W-:-:S03]  /*be60*/  PRMT R210, RZ, 0x7610, R210 ;  /* 0x00007610ffd27816 */ /* 0x000fc600000000d2 */
[----:B------:R-:W2:Y:S04]  /*be70*/  LDL R5, [R1+0xd4] ;  /* 0x0000d40001057983 */ /* 0x000ea80000100800 */
[----:B------:R-:W0:Y:S04]  /*be80*/  LDL R144, [R1+0xe0] ;  /* 0x0000e00001907983 */ /* 0x000e280000100800 */
[----:B------:R-:W0:Y:S01]  /*be90*/  LDL R145, [R1+0xe4] ;  /* 0x0000e40001917983 */ /* 0x000e220000100800 */
[----:B------:R-:W-:Y:S02]  /*bea0*/  PRMT R212, RZ, 0x7610, R212 ;  /* 0x00007610ffd47816 */ /* 0x000fe400000000d4 */
[----:B------:R-:W-:Y:S01]  /*beb0*/  ISETP.GT.AND P1, PT, R89, 0x75, PT ;  /* 0x000000755900780c */ /* 0x000fe20003f24270 */
[----:B------:R1:W-:Y:S01]  /*bec0*/  STL [R1+0x884], R78 ;  /* 0x0008844e01007387 */ /* 0x0003e20000100800 */
[----:B------:R-:W-:-:S02]  /*bed0*/  PRMT R214, RZ, 0x7610, R214 ;  /* 0x00007610ffd67816 */ /* 0x000fc400000000d6 */
[----:B0-----:R-:W-:-:S04]  /*bee0*/  @P2 LOP3.LUT R145, R145, R144, RZ, 0x3c, !PT ;  /* 0x0000009091912212 */ /* 0x001fc800078e3cff */
[----:B------:R-:W-:-:S04]  /*bef0*/  @P2 LOP3.LUT R144, R145, R144, RZ, 0x3c, !PT ;  /* 0x0000009091902212 */ /* 0x000fc800078e3cff */
[----:B------:R-:W-:-:S05]  /*bf00*/  @P2 LOP3.LUT R145, R145, R144, RZ, 0x3c, !PT ;  /* 0x0000009091912212 */ /* 0x000fca00078e3cff */
[----:B------:R4:W5:Y:S02]  /*bf10*/  @P2 LDG.E.U16 R210, desc[UR60][R144.64] ;  /* 0x0000003c90d22981 */ /* 0x000964000c1e1500 */
[----:B----4-:R-:W-:Y:S01]  /*bf20*/  @P3 IMAD.MOV.U32 R144, RZ, RZ, R69 ;  /* 0x000000ffff903224 */ /* 0x010fe200078e0045 */
[----:B------:R-:W-:-:S05]  /*bf30*/  @P3 MOV R145, R81 ;  /* 0x0000005100913202 */ /* 0x000fca0000000f00 */
[----:B------:R0:W4:Y:S02]  /*bf40*/  @P3 LDG.E.U16 R212, desc[UR60][R144.64] ;  /* 0x0000003c90d43981 */ /* 0x000124000c1e1500 */
[----:B0-----:R-:W-:Y:S02]  /*bf50*/  @P3 IMAD.MOV.U32 R145, RZ, RZ, R78 ;  /* 0x000000ffff913224 */ /* 0x001fe400078e004e */
[----:B------:R-:W-:Y:S01]  /*bf60*/  @P3 IMAD.MOV.U32 R144, RZ, RZ, R68 ;  /* 0x000000ffff903224 */ /* 0x000fe200078e0044 */
[----:B-1----:R-:W5:Y:S04]  /*bf70*/  LDL.LU R78, [R1+0xa8] ;  /* 0x0000a800014e7983 */ /* 0x002f680000300800 */
[----:B------:R-:W4:Y:S04]  /*bf80*/  LDL R69, [R1+0x1c8] ;  /* 0x0001c80001457983 */ /* 0x000f280000100800 */
[----:B------:R-:W5:Y:S04]  /*bf90*/  LDL R68, [R1+0x1cc] ;  /* 0x0001cc0001447983 */ /* 0x000f680000100800 */
[----:B------:R3:W5:Y:S02]  /*bfa0*/  @P3 LDG.E.U16 R214, desc[UR60][R144.64] ;  /* 0x0000003c90d63981 */ /* 0x000764000c1e1500 */
[----:B---3--:R-:W-:Y:S01]  /*bfb0*/  @P1 IMAD.MOV.U32 R144, RZ, RZ, R63 ;  /* 0x000000ffff901224 */ /* 0x008fe200078e003f */
[----:B------:R-:W-:Y:S01]  /*bfc0*/  @P1 MOV R145, R64 ;  /* 0x0000004000911202 */ /* 0x000fe20000000f00 */
[----:B------:R-:W3:Y:S04]  /*bfd0*/  LDL R63, [R1+0x1c4] ;  /* 0x0001c400013f7983 */ /* 0x000ee80000100800 */
[----:B------:R-:W3:Y:S01]  /*bfe0*/  LDL R64, [R1+0x1c0] ;  /* 0x0001c00001407983 */ /* 0x000ee20000100800 */
[----:B------:R-:W-:-:S02]  /*bff0*/  PRMT R216, RZ, 0x7610, R216 ;  /* 0x00007610ffd87816 */ /* 0x000fc400000000d8 */
[C---:B------:R-:W-:Y:S02]  /*c000*/  ISETP.GT.AND P2, PT, R89.reuse, 0x7d, PT ;  /* 0x0000007d5900780c */ /* 0x040fe40003f44270 */
[----:B------:R-:W-:Y:S02]  /*c010*/  PRMT R218, RZ, 0x7610, R218 ;  /* 0x00007610ffda7816 */ /* 0x000fe400000000da */
[----:B------:R2:W3:Y:S01]  /*c020*/  @P1 LDG.E.U16 R216, desc[UR60][R144.64] ;  /* 0x0000003c90d81981 */ /* 0x0004e2000c1e1500 */
[----:B------:R-:W-:Y:S01]  /*c030*/  PRMT R220, RZ, 0x7610, R220 ;  /* 0x00007610ffdc7816 */ /* 0x000fe200000000dc */
[----:B--2---:R-:W-:Y:S02]  /*c040*/  @P1 IMAD.MOV.U32 R144, RZ, RZ, R5 ;  /* 0x000000ffff901224 */ /* 0x004fe400078e0005 */
[----:B------:R-:W-:Y:S01]  /*c050*/  @P1 IMAD.MOV.U32 R145, RZ, RZ, R15 ;  /* 0x000000ffff911224 */ /* 0x000fe200078e000f */
[----:B------:R-:W-:Y:S01]  /*c060*/  PRMT R222, RZ, 0x7610, R222 ;  /* 0x00007610ffde7816 */ /* 0x000fe200000000de */
[----:B------:R-:W2:Y:S04]  /*c070*/  LDL R15, [R1+0x1bc] ;  /* 0x0001bc00010f7983 */ /* 0x000ea80000100800 */
[----:B------:R0:W2:Y:S01]  /*c080*/  @P1 LDG.E.U16 R218, desc[UR60][R144.64] ;  /* 0x0000003c90da1981 */ /* 0x0000a2000c1e1500 */
[----:B------:R-:W-:-:S02]  /*c090*/  ISETP.GT.AND P1, PT, R89, 0x67, PT ;  /* 0x000000675900780c */ /* 0x000fc40003f24270 */
[----:B------:R-:W-:Y:S01]  /*c0a0*/  PRMT R224, RZ, 0x7610, R224 ;  /* 0x00007610ffe07816 */ /* 0x000fe200000000e0 */
[----:B------:R-:W2:Y:S01]  /*c0b0*/  LDL R5, [R1+0x154] ;  /* 0x0001540001057983 */ /* 0x000ea20000100800 */
[----:B0-----:R-:W-:Y:S01]  /*c0c0*/  @P2 IMAD.MOV.U32 R144, RZ, RZ, R77 ;  /* 0x000000ffff902224 */ /* 0x001fe200078e004d */
[----:B------:R-:W-:-:S05]  /*c0d0*/  @P2 MOV R145, R65 ;  /* 0x0000004100912202 */ /* 0x000fca0000000f00 */
[----:B------:R0:W2:Y:S02]  /*c0e0*/  @P2 LDG.E.U16 R220, desc[UR60][R144.64] ;  /* 0x0000003c90dc2981 */ /* 0x0000a4000c1e1500 */
[----:B0-----:R-:W-:Y:S02]  /*c0f0*/  @P2 IMAD.MOV.U32 R144, RZ, RZ, R76 ;  /* 0x000000ffff902224 */ /* 0x001fe400078e004c */
[----:B------:R-:W-:-:S05]  /*c100*/  @P2 IMAD.MOV.U32 R145, RZ, RZ, R57 ;  /* 0x000000ffff912224 */ /* 0x000fca00078e0039 */
[----:B------:R4:W2:Y:S01]  /*c110*/  @P2 LDG.E.U16 R222, desc[UR60][R144.64] ;  /* 0x0000003c90de2981 */ /* 0x0008a2000c1e1500 */
[----:B------:R-:W-:-:S03]  /*c120*/  PRMT R226, RZ, 0x7610, R226 ;  /* 0x00007610ffe27816 */ /* 0x000fc600000000e2 */
[----:B------:R0:W-:Y:S04]  /*c130*/  STL [R1+0x88c], R77 ;  /* 0x00088c4d01007387 */ /* 0x0001e80000100800 */
[----:B0-----:R-:W2:Y:S04]  /*c140*/  LDL.LU R77, [R1+0xb8] ;  /* 0x0000b800014d7983 */ /* 0x001ea80000300800 */
[----:B------:R0:W-:Y:S04]  /*c150*/  STL [R1+0x888], R65 ;  /* 0x0008884101007387 */ /* 0x0001e80000100800 */
[----:B0-----:R-:W2:Y:S04]  /*c160*/  LDL.LU R65, [R1+0xb0] ;  /* 0x0000b00001417983 */ /* 0x001ea80000300800 */
[----:B------:R0:W-:Y:S04]  /*c170*/  STL [R1+0x894], R76 ;  /* 0x0008944c01007387 */ /* 0x0001e80000100800 */
[----:B0-----:R-:W2:Y:S04]  /*c180*/  LDL.LU R76, [R1+0xac] ;  /* 0x0000ac00014c7983 */ /* 0x001ea80000300800 */
[----:B------:R0:W-:Y:S04]  /*c190*/  STL [R1+0x890], R57 ;  /* 0x0008903901007387 */ /* 0x0001e80000100800 */
[----:B0-----:R-:W2:Y:S01]  /*c1a0*/  LDL.LU R57, [R1+0xc0] ;  /* 0x0000c00001397983 */ /* 0x001ea20000300800 */
[----:B------:R-:W-:-:S02]  /*c1b0*/  PRMT R228, RZ, 0x7610, R228 ;  /* 0x00007610ffe47816 */ /* 0x000fc400000000e4 */
[----:B------:R-:W-:Y:S01]  /*c1c0*/  PRMT R230, RZ, 0x7610, R230 ;  /* 0x00007610ffe67816 */ /* 0x000fe200000000e6 */
[----:B------:R-:W2:Y:S01]  /*c1d0*/  LDL R81, [R1+0x14c] ;  /* 0x00014c0001517983 */ /* 0x000ea20000100800 */
[----:B----4-:R-:W-:-:S03]  /*c1e0*/  @P0 MOV R145, R69 ;  /* 0x0000004500910202 */ /* 0x010fc60000000f00 */
[----:B------:R-:W4:Y:S01]  /*c1f0*/  LDL R69, [R1+0x140] ;  /* 0x0001400001457983 */ /* 0x000f220000100800 */
[----:B-----5:R-:W-:-:S03]  /*c200*/  @P0 IMAD.MOV.U32 R144, RZ, RZ, R68 ;  /* 0x000000ffff900224 */ /* 0x020fc600078e0044 */
[----:B------:R-:W5:Y:S04]  /*c210*/  LDL R68, [R1+0x144] ;  /* 0x0001440001447983 */ /* 0x000f680000100800 */
[----:B------:R3:W4:Y:S02]  /*c220*/  @P0 LDG.E.U16 R224, desc[UR60][R144.64] ;  /* 0x0000003c90e00981 */ /* 0x000724000c1e1500 */
[----:B---3--:R-:W-:Y:S02]  /*c230*/  @P1 IMAD.MOV.U32 R144, RZ, RZ, R63 ;  /* 0x000000ffff901224 */ /* 0x008fe400078e003f */
[----:B------:R-:W-:Y:S01]  /*c240*/  @P1 IMAD.MOV.U32 R145, RZ, RZ, R64 ;  /* 0x000000ffff911224 */ /* 0x000fe200078e0040 */
[----:B------:R-:W-:Y:S01]  /*c250*/  ISETP.GT.AND P0, PT, R89, 0x6e, PT ;  /* 0x0000006e5900780c */ /* 0x000fe20003f04270 */
[----:B------:R-:W3:Y:S04]  /*c260*/  LDL R64, [R1+0x138] ;  /* 0x0001380001407983 */ /* 0x000ee80000100800 */
[----:B------:R2:W3:Y:S04]  /*c270*/  @P1 LDG.E.U16 R226, desc[UR60][R144.64] ;  /* 0x0000003c90e21981 */ /* 0x0004e8000c1e1500 */
[----:B------:R-:W3:Y:S04]  /*c280*/  LDL R63, [R1+0x13c] ;  /* 0x00013c00013f7983 */ /* 0x000ee80000100800 */
[----:B------:R-:W5:Y:S01]  /*c290*/  LDL R145, [R1+0x1b8] ;  /* 0x0001b80001917983 */ /* 0x000f620000100800 */
[----:B--2---:R-:W-:Y:S01]  /*c2a0*/  @P1 IMAD.MOV.U32 R144, RZ, RZ, R15 ;  /* 0x000000ffff901224 */ /* 0x004fe200078e000f */
[----:B------:R-:W-:-:S02]  /*c2b0*/  PRMT R232, RZ, 0x7610, R232 ;  /* 0x00007610ffe87816 */ /* 0x000fc400000000e8 */
[----:B------:R-:W2:Y:S04]  /*c2c0*/  LDL R15, [R1+0xc4] ;  /* 0x0000c400010f7983 */ /* 0x000ea80000100800 */
[----:B-----5:R0:W5:Y:S04]  /*c2d0*/  @P1 LDG.E.U16 R228, desc[UR60][R144.64] ;  /* 0x0000003c90e41981 */ /* 0x020168000c1e1500 */
[----:B------:R-:W4:Y:S01]  /*c2e0*/  LDL R145, [R1+0x150] ;  /* 0x0001500001917983 */ /* 0x000f220000100800 */
[----:B0-----:R-:W-:Y:S02]  /*c2f0*/  @P0 MOV R144, R5 ;  /* 0x0000000500900202 */ /* 0x001fe40000000f00 */
[----:B------:R-:W-:Y:S01]  /*c300*/  ISETP.GT.AND P1, PT, R89, 0x6f, PT ;  /* 0x0000006f5900780c */ /* 0x000fe20003f24270 */
[----:B------:R-:W5:Y:S04]  /*c310*/  LDL R5, [R1+0xbc] ;  /* 0x0000bc0001057983 */ /* 0x000f680000100800 */
[----:B----4-:R0:W4:Y:S04]  /*c320*/  @P0 LDG.E.U16 R230, desc[UR60][R144.64] ;  /* 0x0000003c90e60981 */ /* 0x010128000c1e1500 */
[----:B------:R-:W3:Y:S01]  /*c330*/  LDL R145, [R1+0x148] ;  /* 0x0001480001917983 */ /* 0x000ee20000100800 */
[----:B0-----:R-:W-:Y:S01]  /*c340*/  @P0 IMAD.MOV.U32 R144, RZ, RZ, R81 ;  /* 0x000000ffff900224 */ /* 0x001fe200078e0051 */
[----:B------:R-:W-:-:S02]  /*c350*/  PRMT R234, RZ, 0x7610, R234 ;  /* 0x00007610ffea7816 */ /* 0x000fc400000000ea */
[----:B------:R-:W-:Y:S01]  /*c360*/  PRMT R236, RZ, 0x7610, R236 ;  /* 0x00007610ffec7816 */ /* 0x000fe200000000ec */
[----:B------:R0:W-:Y:S04]  /*c370*/  STL [R1+0x898], R57 ;  /* 0x0008983901007387 */ /* 0x0001e80000100800 */
[----:B---3--:R1:W3:Y:S01]  /*c380*/  @P0 LDG.E.U16 R232, desc[UR60][R144.64] ;  /* 0x0000003c90e80981 */ /* 0x0082e2000c1e1500 */
[----:B------:R-:W-:Y:S01]  /*c390*/  ISETP.GT.AND P0, PT, R89, 0x76, PT ;  /* 0x000000765900780c */ /* 0x000fe20003f04270 */
[----:B-1----:R-:W-:Y:S02]  /*c3a0*/  @P1 IMAD.MOV.U32 R144, RZ, RZ, R68 ;  /* 0x000000ffff901224 */ /* 0x002fe400078e0044 */
[----:B------:R-:W-:-:S05]  /*c3b0*/  @P1 IMAD.MOV.U32 R145, RZ, RZ, R69 ;  /* 0x000000ffff911224 */ /* 0x000fca00078e0045 */
[----:B------:R1:W3:Y:S02]  /*c3c0*/  @P1 LDG.E.U16 R234, desc[UR60][R144.64] ;  /* 0x0000003c90ea1981 */ /* 0x0002e4000c1e1500 */
[----:B-1----:R-:W-:Y:S01]  /*c3d0*/  @P1 MOV R144, R63 ;  /* 0x0000003f00901202 */ /* 0x002fe20000000f00 */
[----:B------:R-:W-:-:S05]  /*c3e0*/  @P1 IMAD.MOV.U32 R145, RZ, RZ, R64 ;  /* 0x000000ffff911224 */ /* 0x000fca00078e0040 */
[----:B------:R1:W3:Y:S02]  /*c3f0*/  @P1 LDG.E.U16 R236, desc[UR60][R144.64] ;  /* 0x0000003c90ec1981 */ /* 0x0002e4000c1e1500 */
[----:B-1----:R-:W-:Y:S02]  /*c400*/  @P0 IMAD.MOV.U32 R145, RZ, RZ, R57 ;  /* 0x000000ffff910224 */ /* 0x002fe400078e0039 */
[----:B0-----:R-:W4:Y:S01]  /*c410*/  LDL.LU R57, [R1+0xb4] ;  /* 0x0000b40001397983 */ /* 0x001f220000300800 */
[----:B------:R-:W-:Y:S01]  /*c420*/  PRMT R238, RZ, 0x7610, R238 ;  /* 0x00007610ffee7816 */ /* 0x000fe200000000ee */
[----:B--2---:R-:W-:Y:S01]  /*c430*/  @P0 IMAD.MOV.U32 R144, RZ, RZ, R15 ;  /* 0x000000ffff900224 */ /* 0x004fe200078e000f */
[----:B------:R-:W-:Y:S02]  /*c440*/  ISETP.GT.AND P1, PT, R89, 0x77, PT ;  /* 0x000000775900780c */ /* 0x000fe40003f24270 */
[----:B------:R-:W-:Y:S02]  /*c450*/  PRMT R240, RZ, 0x7610, R240 ;  /* 0x00007610fff07816 */ /* 0x000fe400000000f0 */
[----:B------:R-:W-:Y:S01]  /*c460*/  PRMT R242, RZ, 0x7610, R242 ;  /* 0x00007610fff27816 */ /* 0x000fe200000000f2 */
[----:B------:R5:W2:Y:S01]  /*c470*/  @P0 LDG.E.U16 R238, desc[UR60][R144.64] ;  /* 0x0000003c90ee0981 */ /* 0x000aa2000c1e1500 */
[----:B------:R-:W0:Y:S01]  /*c480*/  S2R R81, SR_TID.X ;  /* 0x0000000000517919 */ /* 0x000e220000002100 */
[----:B------:R-:W-:-:S02]  /*c490*/  PRMT R244, RZ, 0x7610, R244 ;  /* 0x00007610fff47816 */ /* 0x000fc400000000f4 */
[----:B------:R-:W-:Y:S01]  /*c4a0*/  PRMT R246, RZ, 0x7610, R246 ;  /* 0x00007610fff67816 */ /* 0x000fe200000000f6 */
[----:B------:R-:W3:Y:S01]  /*c4b0*/  LDL.LU R68, [R1+0x50] ;  /* 0x0000500001447983 */ /* 0x000ee20000300800 */
[----:B-----5:R-:W-:Y:S01]  /*c4c0*/  @P0 MOV R144, R5 ;  /* 0x0000000500900202 */ /* 0x020fe20000000f00 */
[----:B------:R-:W-:Y:S01]  /*c4d0*/  @P0 IMAD.MOV.U32 R145, RZ, RZ, R77 ;  /* 0x000000ffff910224 */ /* 0x000fe200078e004d */
[----:B------:R-:W-:Y:S01]  /*c4e0*/  PRMT R248, RZ, 0x7610, R248 ;  /* 0x00007610fff87816 */ /* 0x000fe200000000f8 */
[----:B------:R-:W5:Y:S04]  /*c4f0*/  LDL.LU R15, [R1+0x4c] ;  /* 0x00004c00010f7983 */ /* 0x000f680000300800 */
[----:B------:R1:W2:Y:S01]  /*c500*/  @P0 LDG.E.U16 R240, desc[UR60][R144.64] ;  /* 0x0000003c90f00981 */ /* 0x0002a2000c1e1500 */
[----:B------:R-:W-:-:S02]  /*c510*/  ISETP.GT.AND P0, PT, R89, 0x7e, PT ;  /* 0x0000007e5900780c */ /* 0x000fc40003f04270 */
[----:B------:R-:W-:Y:S01]  /*c520*/  PRMT R250, RZ, 0x7610, R250 ;  /* 0x00007610fffa7816 */ /* 0x000fe200000000fa */
[----:B------:R-:W2:Y:S01]  /*c530*/  LDL.LU R64, [R1+0x30] ;  /* 0x0000300001407983 */ /* 0x000ea20000300800 */
[----:B------:R-:W-:-:S03]  /*c540*/  PRMT R252, RZ, 0x7610, R252 ;  /* 0x00007610fffc7816 */ /* 0x000fc600000000fc */
[----:B------:R-:W2:Y:S01]  /*c550*/  LDL.LU R63, [R1+0x2c] ;  /* 0x00002c00013f7983 */ /* 0x000ea20000300800 */
[----:B-1----:R-:W-:-:S03]  /*c560*/  @P1 IMAD.MOV.U32 R145, RZ, RZ, R65 ;  /* 0x000000ffff911224 */ /* 0x002fc600078e0041 */
[----:B------:R-:W2:Y:S04]  /*c570*/  LDL.LU R5, [R1+0x14] ;  /* 0x0000140001057983 */ /* 0x000ea80000300800 */
[----:B------:R-:W2:Y:S01]  /*c580*/  LDL.LU R69, [R1] ;  /* 0x0000000001457983 */ /* 0x000ea20000300800 */
[----:B0-----:R-:W-:Y:S01]  /*c590*/  LOP3.LUT R81, R81, 0x7f, RZ, 0xc0, !PT ;  /* 0x0000007f51517812 */ /* 0x001fe200078ec0ff */
[----:B----4-:R-:W-:-:S05]  /*c5a0*/  @P1 IMAD.MOV.U32 R144, RZ, RZ, R57 ;  /* 0x000000ffff901224 */ /* 0x010fca00078e0039 */
[----:B------:R0:W4:Y:S02]  /*c5b0*/  @P1 LDG.E.U16 R242, desc[UR60][R144.64] ;  /* 0x0000003c90f21981 */ /* 0x000124000c1e1500 */
[----:B0-----:R-:W-:Y:S01]  /*c5c0*/  @P1 MOV R144, R76 ;  /* 0x0000004c00901202 */ /* 0x001fe20000000f00 */
[----:B------:R-:W-:-:S05]  /*c5d0*/  @P1 IMAD.MOV.U32 R145, RZ, RZ, R78 ;  /* 0x000000ffff911224 */ /* 0x000fca00078e004e */
[----:B------:R0:W4:Y:S01]  /*c5e0*/  @P1 LDG.E.U16 R244, desc[UR60][R144.64] ;  /* 0x0000003c90f41981 */ /* 0x000122000c1e1500 */
[----:B------:R-:W-:Y:S01]  /*c5f0*/  ISETP.GT.AND P1, PT, R89, 0x7f, PT ;  /* 0x0000007f5900780c */ /* 0x000fe20003f24270 */
[----:B0-----:R-:W-:Y:S02]  /*c600*/  @P0 IMAD.MOV.U32 R144, RZ, RZ, R75 ;  /* 0x000000ffff900224 */ /* 0x001fe400078e004b */
[----:B------:R-:W-:-:S05]  /*c610*/  @P0 IMAD.MOV.U32 R145, RZ, RZ, R23 ;  /* 0x000000ffff910224 */ /* 0x000fca00078e0017 */
[----:B------:R0:W4:Y:S02]  /*c620*/  @P0 LDG.E.U16 R246, desc[UR60][R144.64] ;  /* 0x0000003c90f60981 */ /* 0x000124000c1e1500 */
[----:B0-----:R-:W-:Y:S01]  /*c630*/  @P0 MOV R144, R74 ;  /* 0x0000004a00900202 */ /* 0x001fe20000000f00 */
[----:B------:R-:W-:-:S05]  /*c640*/  @P0 IMAD.MOV.U32 R145, RZ, RZ, R21 ;  /* 0x000000ffff910224 */ /* 0x000fca00078e0015 */
[----:B------:R0:W4:Y:S02]  /*c650*/  @P0 LDG.E.U16 R248, desc[UR60][R144.64] ;  /* 0x0000003c90f80981 */ /* 0x000124000c1e1500 */
[----:B0-----:R-:W-:Y:S02]  /*c660*/  @P1 IMAD.MOV.U32 R144, RZ, RZ, R73 ;  /* 0x000000ffff901224 */ /* 0x001fe400078e0049 */
[----:B------:R-:W-:-:S05]  /*c670*/  @P1 IMAD.MOV.U32 R145, RZ, RZ, R19 ;  /* 0x000000ffff911224 */ /* 0x000fca00078e0013 */
[----:B------:R0:W4:Y:S01]  /*c680*/  @P1 LDG.E.U16 R250, desc[UR60][R144.64] ;  /* 0x0000003c90fa1981 */ /* 0x000122000c1e1500 */
[----:B------:R-:W-:Y:S02]  /*c690*/  ISETP.GE.AND P0, PT, R81, R89, PT ;  /* 0x000000595100720c */ /* 0x000fe40003f06270 */
[----:B0-----:R-:W-:Y:S01]  /*c6a0*/  @P1 MOV R144, R72 ;  /* 0x0000004800901202 */ /* 0x001fe20000000f00 */
[----:B------:R-:W-:-:S05]  /*c6b0*/  @P1 IMAD.MOV.U32 R145, RZ, RZ, R17 ;  /* 0x000000ffff911224 */ /* 0x000fca00078e0011 */
[----:B------:R-:W4:Y:S04]  /*c6c0*/  @P1 LDG.E.U16 R252, desc[UR60][R144.64] ;  /* 0x0000003c90fc1981 */ /* 0x000f28000c1e1500 */
[----:B------:R-:W4:Y:S04]  /*c6d0*/  LDL.LU R144, [R1+0x10] ;  /* 0x0000100001907983 */ /* 0x000f280000300800 */
[----:B------:R-:W4:Y:S04]  /*c6e0*/  LDL.LU R145, [R1+0x4] ;  /* 0x0000040001917983 */ /* 0x000f280000300800 */
[----:B------:R-:W3:Y:S01]  /*c6f0*/  LDL.LU R81, [R1+0x9dc] ;  /* 0x0009dc0001517983 */ /* 0x000ee20000300800 */
[----:B------:R-:W-:Y:S06]  /*c700*/  BAR.SYNC.DEFER_BLOCKING 0x0 ;  /* 0x0000000000007b1d */ /* 0x000fec0000010000 */
[----:B---3--:R0:W-:Y:S04]  /*c710*/  STS.U16 [R81], R68 ;  /* 0x0000004451007388 */ /* 0x0081e80000000400 */
[----:B-----5:R1:W-:Y:S04]  /*c720*/  STS.U16 [R81+0x8000], R15 ;  /* 0x0080000f51007388 */ /* 0x0203e80000000400 */
[----:B--2---:R2:W-:Y:S04]  /*c730*/  STS.U16 [R81+0x400], R64 ;  /* 0x0004004051007388 */ /* 0x0045e80000000400 */
[----:B0-----:R-:W3:Y:S04]  /*c740*/  LDL.LU R68, [R1+0x9d8] ;  /* 0x0009d80001447983 */ /* 0x001ee80000300800 */
[----:B-1----:R-:W5:Y:S04]  /*c750*/  LDL.LU R15, [R1+0x9d4] ;  /* 0x0009d400010f7983 */ /* 0x002f680000300800 */
[----:B--2---:R-:W2:Y:S04]  /*c760*/  LDL.LU R64, [R1+0x9d0] ;  /* 0x0009d00001407983 */ /* 0x004ea80000300800 */
[----:B------:R0:W-:Y:S04]  /*c770*/  STS.U16 [R81+0x8400], R63 ;  /* 0x0084003f51007388 */ /* 0x0001e80000000400 */
[----:B------:R1:W-:Y:S04]  /*c780*/  STS.U16 [R81+0x800], R5 ;  /* 0x0008000551007388 */ /* 0x0003e80000000400 */
[----:B----4-:R4:W-:Y:S04]  /*c790*/  STS.U16 [R81+0x8800], R144 ;  /* 0x0088009051007388 */ /* 0x0109e80000000400 */
[----:B0-----:R-:W3:Y:S04]  /*c7a0*/  LDL.LU R63, [R1+0x9cc] ;  /* 0x0009cc00013f7983 */ /* 0x001ee80000300800 */
[----:B-1----:R-:W5:Y:S04]  /*c7b0*/  LDL.LU R5, [R1+0x9c8] ;  /* 0x0009c80001057983 */ /* 0x002f680000300800 */
[----:B------:R0:W-:Y:S04]  /*c7c0*/  STS.U16 [R81+0xc00], R145 ;  /* 0x000c009151007388 */ /* 0x0001e80000000400 */
[----:B----4-:R-:W4:Y:S04]  /*c7d0*/  LDL.LU R144, [R1+0x24] ;  /* 0x0000240001907983 */ /* 0x010f280000300800 */
[----:B------:R1:W-:Y:S04]  /*c7e0*/  STS.U16 [R81+0x8c00], R69 ;  /* 0x008c004551007388 */ /* 0x0003e80000000400 */
[----:B0-----:R-:W2:Y:S04]  /*c7f0*/  LDL.LU R145, [R1+0xc] ;  /* 0x00000c0001917983 */ /* 0x001ea80000300800 */
[----:B------:R0:W-:Y:S04]  /*c800*/  STS.U16 [R81+0x1000], R11 ;  /* 0x0010000b51007388 */ /* 0x0001e80000000400 */
[----:B-1----:R-:W3:Y:S04]  /*c810*/  LDL.LU R69, [R1+0x9c4] ;  /* 0x0009c40001457983 */ /* 0x002ee80000300800 */
[----:B------:R1:W-:Y:S04]  /*c820*/  STS.U16 [R81+0x9000], R12 ;  /* 0x0090000c51007388 */ /* 0x0003e80000000400 */
[----:B0-----:R-:W5:Y:S04]  /*c830*/  LDL.LU R11, [R1+0x9c0] ;  /* 0x0009c000010b7983 */ /* 0x001f680000300800 */
[----:B------:R0:W-:Y:S04]  /*c840*/  STS.U16 [R81+0x1400], R22 ;  /* 0x0014001651007388 */ /* 0x0001e80000000400 */
[----:B-1----:R-:W3:Y:S04]  /*c850*/  LDL.LU R12, [R1+0x9bc] ;  /* 0x0009bc00010c7983 */ /* 0x002ee80000300800 */
[----:B------:R1:W-:Y:S04]  /*c860*/  STS.U16 [R81+0x9400], R4 ;  /* 0x0094000451007388 */ /* 0x0003e80000000400 */
[----:B0-----:R-:W3:Y:S04]  /*c870*/  LDL.LU R22, [R1+0x9b8] ;  /* 0x0009b80001167983 */ /* 0x001ee80000300800 */
[----:B------:R0:W-:Y:S04]  /*c880*/  STS.U16 [R81+0x1800], R62 ;  /* 0x0018003e51007388 */ /* 0x0001e80000000400 */
[----:B-1----:R-:W3:Y:S04]  /*c890*/  LDL.LU R4, [R1+0x9b4] ;  /* 0x0009b40001047983 */ /* 0x002ee80000300800 */
[----:B------:R1:W-:Y:S04]  /*c8a0*/  STS.U16 [R81+0x9800], R82 ;  /* 0x0098005251007388 */ /* 0x0003e80000000400 */
[----:B0-----:R-:W3:Y:S04]  /*c8b0*/  LDL.LU R62, [R1+0x9b0] ;  /* 0x0009b000013e7983 */ /* 0x001ee80000300800 */
[----:B------:R0:W-:Y:S04]  /*c8c0*/  STS.U16 [R81+0x1c00], R225 ;  /* 0x001c00e151007388 */ /* 0x0001e80000000400 */
[----:B-1----:R-:W4:Y:S04]  /*c8d0*/  LDL.LU R82, [R1+0x9ac] ;  /* 0x0009ac0001527983 */ /* 0x002f280000300800 */
[----:B------:R1:W-:Y:S04]  /*c8e0*/  STS.U16 [R81+0x9c00], R223 ;  /* 0x009c00df51007388 */ /* 0x0003e80000000400 */
[----:B0-----:R-:W5:Y:S04]  /*c8f0*/  LDL.LU R225, [R1+0x28] ;  /* 0x0000280001e17983 */ /* 0x001f680000300800 */
[----:B-1----:R-:W3:Y:S04]  /*c900*/  LDL.LU R223, [R1+0x44] ;  /* 0x0000440001df7983 */ /* 0x002ee80000300800 */
[----:B------:R0:W-:Y:S04]  /*c910*/  STS.U16 [R81+0x2000], R193 ;  /* 0x002000c151007388 */ /* 0x0001e80000000400 */
[----:B------:R1:W-:Y:S04]  /*c920*/  STS.U16 [R81+0xa000], R191 ;  /* 0x00a000bf51007388 */ /* 0x0003e80000000400 */
[----:B------:R-:W-:Y:S04]  /*c930*/  STS.U16 [R81+0x2400], R161 ;  /* 0x002400a151007388 */ /* 0x000fe80000000400 */
[----:B0-----:R-:W3:Y:S04]  /*c940*/  LDL.LU R193, [R1+0x8] ;  /* 0x0000080001c17983 */ /* 0x001ee80000300800 */
[----:B------:R-:W-:Y:S04]  /*c950*/  STS.U16 [R81+0xa400], R160 ;  /* 0x00a400a051007388 */ /* 0x000fe80000000400 */
        /* <DEDUP_REMOVED lines=12> */
[----:B-1----:R-:W3:Y:S04]  /*ca20*/  LDL.LU R191, [R1+0x48] ;  /* 0x0000480001bf7983 */ /* 0x002ee80000300800 */
[----:B----4-:R-:W-:Y:S04]  /*ca30*/  STS.U16 [R82+0x8480], R144 ;  /* 0x0084809052007388 */ /* 0x010fe80000000400 */
[----:B--2---:R-:W-:Y:S04]  /*ca40*/  STS.U16 [R82+0x880], R145 ;  /* 0x0008809152007388 */ /* 0x004fe80000000400 */
[----:B-----5:R-:W-:Y:S04]  /*ca50*/  STS.U16 [R82+0x480], R225 ;  /* 0x000480e152007388 */ /* 0x020fe80000000400 */
[----:B---3--:R0:W-:Y:S04]  /*ca60*/  STS.U16 [R82+0x8080], R223 ;  /* 0x008080df52007388 */ /* 0x0081e80000000400 */
[----:B------:R1:W-:Y:S04]  /*ca70*/  STS.U16 [R82+0xc80], R11 ;  /* 0x000c800b52007388 */ /* 0x0003e80000000400 */
[----:B0-----:R-:W2:Y:S04]  /*ca80*/  LDL.LU R223, [R1+0x40] ;  /* 0x0000400001df7983 */ /* 0x001ea80000300800 */
[----:B------:R-:W3:Y:S04]  /*ca90*/  LDL.LU R225, [R1+0x3c] ;  /* 0x00003c0001e17983 */ /* 0x000ee80000300800 */
[----:B------:R-:W4:Y:S04]  /*caa0*/  LDL.LU R144, [R1+0x20] ;  /* 0x0000200001907983 */ /* 0x000f280000300800 */
[----:B------:R-:W5:Y:S04]  /*cab0*/  LDL.LU R145, [R1+0x1c] ;  /* 0x00001c0001917983 */ /* 0x000f680000300800 */
[----:B-1----:R-:W2:Y:S04]  /*cac0*/  LDL.LU R11, [R1+0x9a8] ;  /* 0x0009a800010b7983 */ /* 0x002ea80000300800 */
[----:B------:R0:W-:Y:S04]  /*cad0*/  STS.U16 [R82+0x8c80], R69 ;  /* 0x008c804552007388 */ /* 0x0001e80000000400 */
[----:B------:R1:W-:Y:S04]  /*cae0*/  STS.U16 [R82+0x1080], R6 ;  /* 0x0010800652007388 */ /* 0x0003e80000000400 */
[----:B------:R1:W-:Y:S04]  /*caf0*/  STS.U16 [R82+0x9080], R58 ;  /* 0x0090803a52007388 */ /* 0x0003e80000000400 */
[----:B0-----:R-:W2:Y:S04]  /*cb00*/  LDL.LU R69, [R1+0x9a4] ;  /* 0x0009a40001457983 */ /* 0x001ea80000300800 */
[----:B-1----:R-:W2:Y:S04]  /*cb10*/  LDL.LU R6, [R1+0x9a0] ;  /* 0x0009a00001067983 */ /* 0x002ea80000300800 */
[----:B------:R-:W2:Y:S04]  /*cb20*/  LDL.LU R58, [R1+0x99c] ;  /* 0x00099c00013a7983 */ /* 0x000ea80000300800 */
[----:B------:R0:W-:Y:S04]  /*cb30*/  STS.U16 [R82+0x1480], R56 ;  /* 0x0014803852007388 */ /* 0x0001e80000000400 */
[----:B------:R1:W-:Y:S04]  /*cb40*/  STS.U16 [R82+0x9480], R14 ;  /* 0x0094800e52007388 */ /* 0x0003e80000000400 */
[----:B------:R1:W-:Y:S04]  /*cb50*/  STS.U16 [R82+0x1880], R83 ;  /* 0x0018805352007388 */ /* 0x0003e80000000400 */
[----:B0-----:R-:W2:Y:S04]  /*cb60*/  LDL.LU R56, [R1+0x998] ;  /* 0x0009980001387983 */ /* 0x001ea80000300800 */
[----:B-1----:R-:W2:Y:S04]  /*cb70*/  LDL.LU R14, [R1+0x994] ;  /* 0x00099400010e7983 */ /* 0x002ea80000300800 */
[----:B------:R-:W3:Y:S04]  /*cb80*/  LDL.LU R83, [R1+0x990] ;  /* 0x0009900001537983 */ /* 0x000ee80000300800 */
        /* <DEDUP_REMOVED lines=21> */
[----:B---3--:R0:W-:Y:S04]  /*cce0*/  STS.U16 [R83+0x8100], R225 ;  /* 0x008100e153007388 */ /* 0x0081e80000000400 */
[----:B----4-:R1:W-:Y:S04]  /*ccf0*/  STS.U16 [R83+0x500], R144 ;  /* 0x0005009053007388 */ /* 0x0103e80000000400 */
[----:B-----5:R3:W-:Y:S04]  /*cd00*/  STS.U16 [R83+0x8500], R145 ;  /* 0x0085009153007388 */ /* 0x0207e80000000400 */
[----:B0-----:R-:W4:Y:S04]  /*cd10*/  LDL.LU R225, [R1+0x38] ;  /* 0x0000380001e17983 */ /* 0x001f280000300800 */
[----:B-1----:R-:W5:Y:S04]  /*cd20*/  LDL.LU R144, [R1+0x34] ;  /* 0x0000340001907983 */ /* 0x002f680000300800 */
[----:B---3--:R-:W3:Y:S04]  /*cd30*/  LDL.LU R145, [R1+0x18] ;  /* 0x0000180001917983 */ /* 0x008ee80000300800 */
[----:B--2---:R0:W-:Y:S04]  /*cd40*/  STS.U16 [R83+0x900], R14 ;  /* 0x0009000e53007388 */ /* 0x0041e80000000400 */
[----:B------:R1:W-:Y:S04]  /*cd50*/  STS.U16 [R83+0x8900], R56 ;  /* 0x0089003853007388 */ /* 0x0003e80000000400 */
[----:B------:R2:W-:Y:S04]  /*cd60*/  STS.U16 [R83+0xd00], R5 ;  /* 0x000d000553007388 */ /* 0x0005e80000000400 */
[----:B0-----:R-:W3:Y:S04]  /*cd70*/  LDL.LU R14, [R1+0x98c] ;  /* 0x00098c00010e7983 */ /* 0x001ee80000300800 */
[----:B-1----:R-:W3:Y:S04]  /*cd80*/  LDL.LU R56, [R1+0x988] ;  /* 0x0009880001387983 */ /* 0x002ee80000300800 */
[----:B--2---:R-:W2:Y:S04]  /*cd90*/  LDL.LU R5, [R1+0x984] ;  /* 0x0009840001057983 */ /* 0x004ea80000300800 */
        /* <DEDUP_REMOVED lines=8> */
[----:B0-----:R-:W4:Y:S04]  /*ce20*/  LDL.LU R16, [R1+0x974] ;  /* 0x0009740001107983 */ /* 0x001f280000300800 */
[----:B-1----:R-:W4:Y:S04]  /*ce30*/  LDL.LU R84, [R1+0x970] ;  /* 0x0009700001547983 */ /* 0x002f280000300800 */
        /* <DEDUP_REMOVED lines=21> */
[----:B----4-:R0:W-:Y:S04]  /*cf90*/  STS.U16 [R84+0x8580], R16 ;  /* 0x0085801054007388 */ /* 0x0101e80000000400 */
[----:B------:R1:W-:Y:S04]  /*cfa0*/  STS.U16 [R84+0x980], R58 ;  /* 0x0009803a54007388 */ /* 0x0003e80000000400 */
[----:B------:R4:W-:Y:S04]  /*cfb0*/  STS.U16 [R84+0x8980], R6 ;  /* 0x0089800654007388 */ /* 0x0009e80000000400 */
[----:B0-----:R-:W2:Y:S04]  /*cfc0*/  LDL.LU R16, [R1+0x96c] ;  /* 0x00096c0001107983 */ /* 0x001ea80000300800 */
[----:B-1----:R-:W2:Y:S04]  /*cfd0*/  LDL.LU R58, [R1+0x968] ;  /* 0x00096800013a7983 */ /* 0x002ea80000300800 */
[----:B----4-:R-:W4:Y:S04]  /*cfe0*/  LDL.LU R6, [R1+0x964] ;  /* 0x0009640001067983 */ /* 0x010f280000300800 */
[----:B------:R0:W-:Y:S04]  /*cff0*/  STS.U16 [R84+0xd80], R64 ;  /* 0x000d804054007388 */ /* 0x0001e80000000400 */
[----:B------:R1:W-:Y:S04]  /*d000*/  STS.U16 [R84+0x8d80], R15 ;  /* 0x008d800f54007388 */ /* 0x0003e80000000400 */
[----:B------:R5:W-:Y:S04]  /*d010*/  STS.U16 [R84+0x1180], R71 ;  /* 0x0011804754007388 */ /* 0x000be80000000400 */
[----:B0-----:R-:W4:Y:S04]  /*d020*/  LDL.LU R64, [R1+0x960] ;  /* 0x0009600001407983 */ /* 0x001f280000300800 */
[----:B-1----:R-:W2:Y:S04]  /*d030*/  LDL.LU R15, [R1+0x95c] ;  /* 0x00095c00010f7983 */ /* 0x002ea80000300800 */
[----:B-----5:R-:W5:Y:S04]  /*d040*/  LDL.LU R71, [R1+0x958] ;  /* 0x0009580001477983 */ /* 0x020f680000300800 */
[----:B------:R0:W-:Y:S04]  /*d050*/  STS.U16 [R84+0x9180], R85 ;  /* 0x0091805554007388 */ /* 0x0001e80000000400 */
[----:B0-----:R-:W5:Y:S04]  /*d060*/  LDL.LU R85, [R1+0x954] ;  /* 0x0009540001557983 */ /* 0x001f680000300800 */
[----:B------:R0:W-:Y:S04]  /*d070*/  STS.U16 [R84+0x1580], R86 ;  /* 0x0015805654007388 */ /* 0x0001e80000000400 */
[----:B0-----:R-:W4:Y:S04]  /*d080*/  LDL.LU R86, [R1+0x950] ;  /* 0x0009500001567983 */ /* 0x001f280000300800 */
[----:B------:R0:W-:Y:S04]  /*d090*/  STS.U16 [R84+0x9580], R87 ;  /* 0x0095805754007388 */ /* 0x0001e80000000400 */
[----:B0-----:R-:W4:Y:S04]  /*d0a0*/  LDL.LU R87, [R1+0x94c] ;  /* 0x00094c0001577983 */ /* 0x001f280000300800 */
[----:B------:R-:W-:Y:S04]  /*d0b0*/  STS.U16 [R84+0x180], R225 ;  /* 0x000180e154007388 */ /* 0x000fe80000000400 */
[----:B------:R-:W-:Y:S04]  /*d0c0*/  STS.U16 [R84+0x8180], R144 ;  /* 0x0081809054007388 */ /* 0x000fe80000000400 */
[----:B---3--:R-:W-:Y:S04]  /*d0d0*/  STS.U16 [R84+0x580], R145 ;  /* 0x0005809154007388 */ /* 0x008fe80000000400 */
        /* <DEDUP_REMOVED lines=20> */
[----:B-----5:R0:W-:Y:S04]  /*d220*/  STS.U16 [R85+0x200], R71 ;  /* 0x0002004755007388 */ /* 0x0201e80000000400 */
[----:B--2---:R1:W-:Y:S04]  /*d230*/  STS.U16 [R85+0x8200], R15 ;  /* 0x0082000f55007388 */ /* 0x0043e80000000400 */
[----:B0-----:R-:W2:Y:S04]  /*d240*/  LDL.LU R71, [R1+0x948] ;  /* 0x0009480001477983 */ /* 0x001ea80000300800 */
[----:B-1----:R-:W3:Y:S04]  /*d250*/  LDL.LU R15, [R1+0x944] ;  /* 0x00094400010f7983 */ /* 0x002ee80000300800 */
[----:B------:R0:W-:Y:S04]  /*d260*/  STS.U16 [R85+0x600], R70 ;  /* 0x0006004655007388 */ /* 0x0001e80000000400 */
[----:B------:R1:W-:Y:S04]  /*d270*/  STS.U16 [R85+0x8600], R13 ;  /* 0x0086000d55007388 */ /* 0x0003e80000000400 */
[----:B0-----:R-:W5:Y:S04]  /*d280*/  LDL.LU R70, [R1+0x940] ;  /* 0x0009400001467983 */ /* 0x001f680000300800 */
[----:B-1----:R-:W5:Y:S04]  /*d290*/  LDL.LU R13, [R1+0x93c] ;  /* 0x00093c00010d7983 */ /* 0x002f680000300800 */
        /* <DEDUP_REMOVED lines=38> */
[----:B0-----:R-:W4:Y:S04]  /*d500*/  LDL.LU R64, [R1+0x918] ;  /* 0x0009180001407983 */ /* 0x001f280000300800 */
[----:B-1----:R-:W4:Y:S04]  /*d510*/  LDL.LU R6, [R1+0x914] ;  /* 0x0009140001067983 */ /* 0x002f280000300800 */
[----:B------:R0:W-:Y:S04]  /*d520*/  STS.U16 [R86+0x680], R63 ;  /* 0x0006803f56007388 */ /* 0x0001e80000000400 */
        /* <DEDUP_REMOVED lines=13> */
[----:B------:R1:W-:Y:S04]  /*d600*/  STS.U16 [R86+0x1680], R59 ;  /* 0x0016803b56007388 */ /* 0x0003e80000000400 */
[----:B0-----:R-:W4:Y:S04]  /*d610*/  LDL.LU R60, [R1+0x8f8] ;  /* 0x0008f800013c7983 */ /* 0x001f280000300800 */
[----:B-1----:R-:W4:Y:S04]  /*d620*/  LDL.LU R2, [R1+0x8f4] ;  /* 0x0008f40001027983 */ /* 0x002f280000300800 */
[----:B------:R-:W4:Y:S04]  /*d630*/  LDL.LU R59, [R1+0x8f0] ;  /* 0x0008f000013b7983 */ /* 0x000f280000300800 */
[----:B------:R0:W-:Y:S04]  /*d640*/  STS.U16 [R86+0x9680], R18 ;  /* 0x0096801256007388 */ /* 0x0001e80000000400 */
        /* <DEDUP_REMOVED lines=20> */
[----:B0-----:R-:W4:Y:S04]  /*d790*/  LDL.LU R18, [R1+0x8ec] ;  /* 0x0008ec0001127983 */ /* 0x001f280000300800 */
[----:B------:R0:W-:Y:S04]  /*d7a0*/  STS.U16 [R87+0x300], R58 ;  /* 0x0003003a57007388 */ /* 0x0001e80000000400 */
[----:B------:R1:W-:Y:S04]  /*d7b0*/  STS.U16 [R87+0x8300], R16 ;  /* 0x0083001057007388 */ /* 0x0003e80000000400 */
[----:B------:R2:W-:Y:S04]  /*d7c0*/  STS.U16 [R87+0x700], R56 ;  /* 0x0007003857007388 */ /* 0x0005e80000000400 */
[----:B0-----:R-:W4:Y:S04]  /*d7d0*/  LDL.LU R58, [R1+0x8e8] ;  /* 0x0008e800013a7983 */ /* 0x001f280000300800 */
[----:B-1----:R-:W4:Y:S04]  /*d7e0*/  LDL.LU R16, [R1+0x8e4] ;  /* 0x0008e40001107983 */ /* 0x002f280000300800 */
[----:B--2---:R-:W2:Y:S04]  /*d7f0*/  LDL.LU R56, [R1+0x8e0] ;  /* 0x0008e00001387983 */ /* 0x004ea80000300800 */
[----:B------:R0:W-:Y:S04]  /*d800*/  STS.U16 [R87+0x8700], R14 ;  /* 0x0087000e57007388 */ /* 0x0001e80000000400 */
[----:B------:R1:W-:Y:S04]  /*d810*/  STS.U16 [R87+0xb00], R22 ;  /* 0x000b001657007388 */ /* 0x0003e80000000400 */
[----:B------:R3:W-:Y:S04]  /*d820*/  STS.U16 [R87+0x8b00], R12 ;  /* 0x008b000c57007388 */ /* 0x0007e80000000400 */
[----:B0-----:R-:W2:Y:S04]  /*d830*/  LDL.LU R14, [R1+0x8dc] ;  /* 0x0008dc00010e7983 */ /* 0x001ea80000300800 */
[----:B-1----:R-:W2:Y:S04]  /*d840*/  LDL.LU R22, [R1+0x8d8] ;  /* 0x0008d80001167983 */ /* 0x002ea80000300800 */
[----:B---3--:R-:W3:Y:S04]  /*d850*/  LDL.LU R12, [R1+0x8d4] ;  /* 0x0008d400010c7983 */ /* 0x008ee80000300800 */
[----:B------:R0:W-:Y:S04]  /*d860*/  STS.U16 [R87+0xf00], R20 ;  /* 0x000f001457007388 */ /* 0x0001e80000000400 */
[----:B------:R1:W-:Y:S04]  /*d870*/  STS.U16 [R87+0x8f00], R10 ;  /* 0x008f000a57007388 */ /* 0x0003e80000000400 */
[----:B0-----:R-:W3:Y:S04]  /*d880*/  LDL.LU R20, [R1+0x8d0] ;  /* 0x0008d00001147983 */ /* 0x001ee80000300800 */
[----:B-1----:R-:W3:Y:S04]  /*d890*/  LDL.LU R10, [R1+0x8cc] ;  /* 0x0008cc00010a7983 */ /* 0x002ee80000300800 */
[----:B------:R-:W3:Y:S04]  /*d8a0*/  LDL.LU R193, [R1+0x114] ;  /* 0x0001140001c17983 */ /* 0x000ee80000300800 */
[----:B------:R-:W3:Y:S04]  /*d8b0*/  LDL.LU R223, [R1+0x10c] ;  /* 0x00010c0001df7983 */ /* 0x000ee80000300800 */
[----:B------:R-:W3:Y:S04]  /*d8c0*/  LDL.LU R225, [R1+0xd0] ;  /* 0x0000d00001e17983 */ /* 0x000ee80000300800 */
[----:B------:R-:W3:Y:S04]  /*d8d0*/  LDL.LU R144, [R1+0xc8] ;  /* 0x0000c80001907983 */ /* 0x000ee80000300800 */
[----:B------:R-:W3:Y:S04]  /*d8e0*/  LDL.LU R145, [R1+0x90] ;  /* 0x0000900001917983 */ /* 0x000ee80000300800 */
[----:B------:R0:W-:Y:S04]  /*d8f0*/  STS.U16 [R87+0x1300], R140 ;  /* 0x0013008c57007388 */ /* 0x0001e80000000400 */
[----:B------:R1:W-:Y:S04]  /*d900*/  STS.U16 [R87+0x9300], R143 ;  /* 0x0093008f57007388 */ /* 0x0003e80000000400 */
[----:B------:R5:W-:Y:S04]  /*d910*/  STS.U16 [R87+0x1700], R142 ;  /* 0x0017008e57007388 */ /* 0x000be80000000400 */
[----:B0-----:R-:W3:Y:S04]  /*d920*/  LDL.LU R140, [R1+0x8c8] ;  /* 0x0008c800018c7983 */ /* 0x001ee80000300800 */
[----:B-1----:R-:W3:Y:S04]  /*d930*/  LDL.LU R143, [R1+0x8c4] ;  /* 0x0008c400018f7983 */ /* 0x002ee80000300800 */
[----:B-----5:R-:W5:Y:S04]  /*d940*/  LDL.LU R142, [R1+0x8c0] ;  /* 0x0008c000018e7983 */ /* 0x020f680000300800 */
[----:B------:R0:W-:Y:S04]  /*d950*/  STS.U16 [R87+0x9700], R88 ;  /* 0x0097005857007388 */ /* 0x0001e80000000400 */
[----:B0-----:R-:W5:Y:S01]  /*d960*/  LDL.LU R88, [R1+0x8bc] ;  /* 0x0008bc0001587983 */ /* 0x001f620000300800 */
[----:B------:R-:W-:Y:S01]  /*d970*/  PRMT R89, RZ, 0x7610, R89 ;  /* 0x00007610ff597816 */ /* 0x000fe20000000059 */
[----:B------:R-:W-:-:S02]  /*d980*/  @!P0 IMAD.MOV.U32 R90, RZ, RZ, R71 ;  /* 0x000000ffff5a8224 */ /* 0x000fc400078e0047 */
[----:B------:R-:W-:Y:S01]  /*d990*/  @!P0 IMAD.MOV.U32 R91, RZ, RZ, R15 ;  /* 0x000000ffff5b8224 */ /* 0x000fe200078e000f */
[----:B------:R-:W-:-:S04]  /*d9a0*/  PRMT R96, RZ, 0x7610, R96 ;  /* 0x00007610ff607816 */ /* 0x000fc80000000060 */
[----:B------:R0:W3:Y:S01]  /*d9b0*/  @!P0 LDG.E.U16 R89, desc[UR60][R90.64] ;  /* 0x0000003c5a598981 */ /* 0x0000e2000c1e1500 */
[----:B------:R-:W-:Y:S02]  /*d9c0*/  PRMT R97, RZ, 0x7610, R97 ;  /* 0x00007610ff617816 */ /* 0x000fe40000000061 */
[----:B0-----:R-:W-:Y:S01]  /*d9d0*/  @!P0 MOV R90, R70 ;  /* 0x00000046005a8202 */ /* 0x001fe20000000f00 */
[----:B------:R-:W-:-:S05]  /*d9e0*/  @!P0 IMAD.MOV.U32 R91, RZ, RZ, R13 ;  /* 0x000000ffff5b8224 */ /* 0x000fca00078e000d */
[----:B------:R0:W3:Y:S01]  /*d9f0*/  @!P0 LDG.E.U16 R96, desc[UR60][R90.64] ;  /* 0x0000003c5a608981 */ /* 0x0000e2000c1e1500 */
[----:B------:R-:W-:Y:S01]  /*da00*/  PRMT R98, RZ, 0x7610, R98 ;  /* 0x00007610ff627816 */ /* 0x000fe20000000062 */
[----:B0-----:R-:W-:Y:S02]  /*da10*/  @!P0 IMAD.MOV.U32 R90, RZ, RZ, R69 ;  /* 0x000000ffff5a8224 */ /* 0x001fe400078e0045 */
[----:B------:R-:W-:-:S05]  /*da20*/  @!P0 IMAD.MOV.U32 R91, RZ, RZ, R11 ;  /* 0x000000ffff5b8224 */ /* 0x000fca00078e000b */
        /* <DEDUP_REMOVED lines=14> */
[----:B----4-:R-:W-:Y:S02]  /*db10*/  @!P0 IMAD.MOV.U32 R90, RZ, RZ, R64 ;  /* 0x000000ffff5a8224 */ /* 0x010fe400078e0040 */
[----:B------:R-:W-:-:S05]  /*db20*/  @!P0 IMAD.MOV.U32 R91, RZ, RZ, R6 ;  /* 0x000000ffff5b8224 */ /* 0x000fca00078e0006 */
[----:B------:R0:W4:Y:S01]  /*db30*/  @!P0 LDG.E.U16 R101, desc[UR60][R90.64] ;  /* 0x0000003c5a658981 */ /* 0x000122000c1e1500 */
[----:B------:R-:W-:Y:S02]  /*db40*/  PRMT R103, RZ, 0x7610, R103 ;  /* 0x00007610ff677816 */ /* 0x000fe40000000067 */
[----:B0-----:R-:W-:Y:S01]  /*db50*/  @!P0 MOV R90, R63 ;  /* 0x0000003f005a8202 */ /* 0x001fe20000000f00 */
[----:B------:R-:W-:-:S05]  /*db60*/  @!P0 IMAD.MOV.U32 R91, RZ, RZ, R5 ;  /* 0x000000ffff5b8224 */ /* 0x000fca00078e0005 */
[----:B------:R0:W4:Y:S01]  /*db70*/  @!P0 LDG.E.U16 R102, desc[UR60][R90.64] ;  /* 0x0000003c5a668981 */ /* 0x000122000c1e1500 */
[----:B------:R-:W-:Y:S01]  /*db80*/  PRMT R104, RZ, 0x7610, R104 ;  /* 0x00007610ff687816 */ /* 0x000fe20000000068 */
[----:B0-----:R-:W-:Y:S02]  /*db90*/  @!P0 IMAD.MOV.U32 R90, RZ, RZ, R62 ;  /* 0x000000ffff5a8224 */ /* 0x001fe400078e003e */
        /* <DEDUP_REMOVED lines=14> */
[----:B------:R-:W-:-:S03]  /*dc80*/  PRMT R112, RZ, 0x7610, R112 ;  /* 0x00007610ff707816 */ /* 0x000fc60000000070 */
[----:B------:R-:W-:Y:S01]  /*dc90*/  STS.U16 [R87+0x1b00], R233 ;  /* 0x001b00e957007388 */ /* 0x000fe20000000400 */
[----:B0-----:R-:W-:Y:S02]  /*dca0*/  @!P0 IMAD.MOV.U32 R90, RZ, RZ, R58 ;  /* 0x000000ffff5a8224 */ /* 0x001fe400078e003a */
[----:B------:R-:W-:Y:S01]  /*dcb0*/  @!P0 IMAD.MOV.U32 R91, RZ, RZ, R16 ;  /* 0x000000ffff5b8224 */ /* 0x000fe200078e0010 */
[----:B------:R-:W-:Y:S04]  /*dcc0*/  STS.U16 [R87+0x9b00], R231 ;  /* 0x009b00e757007388 */ /* 0x000fe80000000400 */
[----:B------:R2:W4:Y:S04]  /*dcd0*/  @!P0 LDG.E.U16 R107, desc[UR60][R90.64] ;  /* 0x0000003c5a6b8981 */ /* 0x000528000c1e1500 */
[----:B------:R-:W-:Y:S04]  /*dce0*/  STS.U16 [R87+0x1f00], R201 ;  /* 0x001f00c957007388 */ /* 0x000fe80000000400 */
[----:B------:R-:W-:Y:S01]  /*dcf0*/  STS.U16 [R87+0x9f00], R199 ;  /* 0x009f00c757007388 */ /* 0x000fe20000000400 */
[----:B--2---:R-:W-:Y:S01]  /*dd00*/  @!P0 MOV R90, R56 ;  /* 0x00000038005a8202 */ /* 0x004fe20000000f00 */
[----:B------:R-:W-:-:S02]  /*dd10*/  @!P0 IMAD.MOV.U32 R91, RZ, RZ, R14 ;  /* 0x000000ffff5b8224 */ /* 0x000fc400078e000e */
        /* <DEDUP_REMOVED lines=15> */
[----:B------:R-:W-:Y:S01]  /*de10*/  STS.U16 [R87+0xbf00], R248 ;  /* 0x00bf00f857007388 */ /* 0x000fe20000000400 */
[----:B------:R-:W-:-:S03]  /*de20*/  PRMT R113, RZ, 0x7610, R113 ;  /* 0x00007610ff717816 */ /* 0x000fc60000000071 */
[----:B------:R0:W2:Y:S01]  /*de30*/  @!P0 LDG.E.U16 R112, desc[UR60][R90.64] ;  /* 0x0000003c5a708981 */ /* 0x0000a2000c1e1500 */
[----:B------:R-:W-:Y:S01]  /*de40*/  PRMT R114, RZ, 0x7610, R114 ;  /* 0x00007610ff727816 */ /* 0x000fe20000000072 */
[----:B0-----:R-:W-:Y:S02]  /*de50*/  @!P0 IMAD.MOV.U32 R90, RZ, RZ, R22 ;  /* 0x000000ffff5a8224 */ /* 0x001fe400078e0016 */
[----:B-----5:R0:W-:Y:S04]  /*de60*/  STS.U16 [R88+0x8b80], R142 ;  /* 0x008b808e58007388 */ /* 0x0201e80000000400 */
[----:B---3--:R1:W-:Y:S04]  /*de70*/  STS.U16 [R88+0xf80], R143 ;  /* 0x000f808f58007388 */ /* 0x0083e80000000400 */
[----:B------:R3:W-:Y:S04]  /*de80*/  STS.U16 [R88+0x8f80], R140 ;  /* 0x008f808c58007388 */ /* 0x0007e80000000400 */
[----:B0-----:R-:W5:Y:S04]  /*de90*/  LDL.LU R142, [R1+0x8b8] ;  /* 0x0008b800018e7983 */ /* 0x001f680000300800 */
[----:B-1----:R-:W5:Y:S01]  /*dea0*/  LDL.LU R143, [R1+0x8b4] ;  /* 0x0008b400018f7983 */ /* 0x002f620000300800 */
[----:B------:R-:W-:-:S03]  /*deb0*/  @!P0 IMAD.MOV.U32 R91, RZ, RZ, R12 ;  /* 0x000000ffff5b8224 */ /* 0x000fc600078e000c */
[----:B---3--:R-:W3:Y:S04]  /*dec0*/  LDL.LU R140, [R1+0x8b0] ;  /* 0x0008b000018c7983 */ /* 0x008ee80000300800 */
[----:B------:R0:W-:Y:S04]  /*ded0*/  STS.U16 [R88+0x1380], R141 ;  /* 0x0013808d58007388 */ /* 0x0001e80000000400 */
[----:B------:R1:W-:Y:S04]  /*dee0*/  STS.U16 [R88+0x9380], R0 ;  /* 0x0093800058007388 */ /* 0x0003e80000000400 */
[----:B------:R1:W-:Y:S04]  /*def0*/  STS.U16 [R88+0x1780], R80 ;  /* 0x0017805058007388 */ /* 0x0003e80000000400 */
[----:B0-----:R-:W3:Y:S04]  /*df00*/  LDL.LU R141, [R1+0x8ac] ;  /* 0x0008ac00018d7983 */ /* 0x001ee80000300800 */
[----:B-1----:R-:W3:Y:S04]  /*df10*/  LDL.LU R0, [R1+0x8a8] ;  /* 0x0008a80001007983 */ /* 0x002ee80000300800 */
[----:B------:R-:W4:Y:S04]  /*df20*/  LDL R116, [R1+0x84c] ;  /* 0x00084c0001747983 */ /* 0x000f280000100800 */
[----:B------:R-:W5:Y:S04]  /*df30*/  LDL.LU R80, [R1+0x8a4] ;  /* 0x0008a40001507983 */ /* 0x000f680000300800 */
[----:B------:R-:W2:Y:S04]  /*df40*/  LDL R115, [R1+0x848] ;  /* 0x0008480001737983 */ /* 0x000ea80000100800 */
[----:B------:R0:W-:Y:S04]  /*df50*/  STS.U16 [R88+0x9780], R79 ;  /* 0x0097804f58007388 */ /* 0x0001e80000000400 */
[----:B------:R1:W3:Y:S04]  /*df60*/  @!P0 LDG.E.U16 R113, desc[UR60][R90.64] ;  /* 0x0000003c5a718981 */ /* 0x0002e8000c1e1500 */
[----:B0-----:R-:W5:Y:S04]  /*df70*/  LDL.LU R79, [R1+0x8a0] ;  /* 0x0008a000014f7983 */ /* 0x001f680000300800 */
[----:B------:R-:W3:Y:S01]  /*df80*/  LDL R109, [R1+0x844] ;  /* 0x00084400016d7983 */ /* 0x000ee20000100800 */
[----:B-1----:R-:W-:Y:S01]  /*df90*/  @!P0 MOV R90, R20 ;  /* 0x00000014005a8202 */ /* 0x002fe20000000f00 */
[----:B------:R-:W-:-:S02]  /*dfa0*/  @!P0 IMAD.MOV.U32 R91, RZ, RZ, R10 ;  /* 0x000000ffff5b8224 */ /* 0x000fc400078e000a */
[----:B------:R-:W5:Y:S04]  /*dfb0*/  LDL R108, [R1+0x840] ;  /* 0x00084000016c7983 */ /* 0x000f680000100800 */
[----:B------:R-:W5:Y:S04]  /*dfc0*/  LDL R93, [R1+0x83c] ;  /* 0x00083c00015d7983 */ /* 0x000f680000100800 */
[----:B------:R-:W5:Y:S04]  /*dfd0*/  LDL R92, [R1+0x838] ;  /* 0x00083800015c7983 */ /* 0x000f680000100800 */
[----:B------:R-:W5:Y:S04]  /*dfe0*/  @!P0 LDG.E.U16 R114, desc[UR60][R90.64] ;  /* 0x0000003c5a728981 */ /* 0x000f68000c1e1500 */
[----:B------:R-:W5:Y:S04]  /*dff0*/  LDL R91, [R1+0x834] ;  /* 0x00083400015b7983 */ /* 0x000f680000100800 */
[----:B------:R-:W5:Y:S04]  /*e000*/  LDL R90, [R1+0x830] ;  /* 0x00083000015a7983 */ /* 0x000f680000100800 */
[----:B------:R-:W-:Y:S04]  /*e010*/  STS.U16 [R88+0x380], R193 ;  /* 0x000380c158007388 */ /* 0x000fe80000000400 */
[----:B------:R0:W-:Y:S04]  /*e020*/  STS.U16 [R88+0x8380], R223 ;  /* 0x008380df58007388 */ /* 0x0001e80000000400 */
[----:B------:R1:W-:Y:S04]  /*e030*/  STS.U16 [R88+0x780], R225 ;  /* 0x000780e158007388 */ /* 0x0003e80000000400 */
[----:B------:R1:W-:Y:S04]  /*e040*/  STS.U16 [R88+0x8780], R144 ;  /* 0x0087809058007388 */ /* 0x0003e80000000400 */
        /* <DEDUP_REMOVED lines=21> */
[----:B------:R-:W-:Y:S01]  /*e1a0*/  UMOV UR33, 0x40000040 ;  /* 0x4000004000217882 */ /* 0x000fe20000000000 */
[----:B------:R-:W-:Y:S01]  /*e1b0*/  UIADD3.64 UR52, UR4, 0x380, URZ ;  /* 0x0000038004347897 */ /* 0x000fe2000fffe03f */
[----:B------:R-:W-:Y:S01]  /*e1c0*/  UMOV UR54, UR34 ;  /* 0x0000002200367c82 */ /* 0x000fe20008000000 */
[----:B------:R-:W-:Y:S01]  /*e1d0*/  UMOV UR55, UR35 ;  /* 0x0000002300377c82 */ /* 0x000fe20008000000 */
[----:B------:R-:W-:Y:S01]  /*e1e0*/  UIADD3.64 UR48, UR4, 0x400, URZ ;  /* 0x0000040004307897 */ /* 0x000fe2000fffe03f */
[----:B0-----:R-:W5:Y:S01]  /*e1f0*/  LDL.LU R223, [R1+0x864] ;  /* 0x0008640001df7983 */ /* 0x001f620000300800 */
[----:B------:R-:W-:Y:S01]  /*e200*/  UMOV UR50, UR6 ;  /* 0x0000000600327c82 */ /* 0x000fe20008000000 */
[----:B------:R-:W-:-:S02]  /*e210*/  UMOV UR51, UR7 ;  /* 0x0000000700337c82 */ /* 0x000fc40008000000 */
[----:B-1----:R-:W5:Y:S04]  /*e220*/  LDL.LU R225, [R1+0x860] ;  /* 0x0008600001e17983 */ /* 0x002f680000300800 */
[----:B------:R-:W5:Y:S04]  /*e230*/  LDL.LU R144, [R1+0x85c] ;  /* 0x00085c0001907983 */ /* 0x000f680000300800 */
[----:B------:R-:W5:Y:S04]  /*e240*/  LDL.LU R145, [R1+0x858] ;  /* 0x0008580001917983 */ /* 0x000f680000300800 */
[----:B----4-:R0:W-:Y:S04]  /*e250*/  STS.U16 [R116+0x10000], R89 ;  /* 0x0100005974007388 */ /* 0x0101e80000000400 */
[----:B------:R-:W-:Y:S04]  /*e260*/  STS.U16 [R116+0x10400], R103 ;  /* 0x0104006774007388 */ /* 0x000fe80000000400 */
[----:B--2---:R-:W-:Y:S04]  /*e270*/  STS.U16 [R115+0x10080], R96 ;  /* 0x0100806073007388 */ /* 0x004fe80000000400 */
[----:B------:R-:W-:Y:S01]  /*e280*/  STS.U16 [R115+0x10480], R104 ;  /* 0x0104806873007388 */ /* 0x000fe20000000400 */
[----:B------:R-:W-:Y:S01]  /*e290*/  UIADD3.64 UR56, UR4, 0xc00, URZ ;  /* 0x00000c0004387897 */ /* 0x000fe2000fffe03f */
[----:B------:R-:W-:Y:S01]  /*e2a0*/  UMOV UR58, UR6 ;  /* 0x00000006003a7c82 */ /* 0x000fe20008000000 */
[----:B------:R-:W-:Y:S01]  /*e2b0*/  UMOV UR59, UR7 ;  /* 0x00000007003b7c82 */ /* 0x000fe20008000000 */
[----:B0-----:R-:W2:Y:S04]  /*e2c0*/  LDL R89, [R1+0x878] ;  /* 0x0008780001597983 */ /* 0x001ea80000100800 */
[----:B---3--:R-:W-:Y:S04]  /*e2d0*/  STS.U16 [R109+0x10100], R97 ;  /* 0x010100616d007388 */ /* 0x008fe80000000400 */
[----:B------:R-:W-:Y:S04]  /*e2e0*/  STS.U16 [R109+0x10500], R105 ;  /* 0x010500696d007388 */ /* 0x000fe80000000400 */
[----:B-----5:R-:W-:Y:S04]  /*e2f0*/  STS.U16 [R108+0x10180], R98 ;  /* 0x010180626c007388 */ /* 0x020fe80000000400 */
[----:B------:R-:W-:Y:S04]  /*e300*/  STS.U16 [R108+0x10580], R106 ;  /* 0x0105806a6c007388 */ /* 0x000fe80000000400 */
[----:B------:R-:W-:Y:S04]  /*e310*/  STS.U16 [R93+0x10200], R99 ;  /* 0x010200635d007388 */ /* 0x000fe80000000400 */
[----:B------:R-:W-:Y:S04]  /*e320*/  STS.U16 [R93+0x10600], R107 ;  /* 0x0106006b5d007388 */ /* 0x000fe80000000400 */
[----:B------:R-:W-:Y:S04]  /*e330*/  STS.U16 [R92+0x10280], R100 ;  /* 0x010280645c007388 */ /* 0x000fe80000000400 */
[----:B------:R-:W-:Y:S04]  /*e340*/  STS.U16 [R92+0x10680], R112 ;  /* 0x010680705c007388 */ /* 0x000fe80000000400 */
[----:B------:R-:W-:Y:S04]  /*e350*/  STS.U16 [R91+0x10300], R101 ;  /* 0x010300655b007388 */ /* 0x000fe80000000400 */
[----:B------:R0:W-:Y:S04]  /*e360*/  STS.U16 [R91+0x10700], R113 ;  /* 0x010700715b007388 */ /* 0x0001e80000000400 */
[----:B------:R-:W-:Y:S04]  /*e370*/  STS.U16 [R90+0x10380], R102 ;  /* 0x010380665a007388 */ /* 0x000fe80000000400 */
[----:B------:R1:W-:Y:S01]  /*e380*/  STS.U16 [R90+0x10780], R114 ;  /* 0x010780725a007388 */ /* 0x0003e20000000400 */
[----:B0-----:R-:W0:Y:S01]  /*e390*/  S2R R91, SR_CgaCtaId ;  /* 0x00000000005b7919 */ /* 0x001e220000008800 */
[----:B------:R3:W-:Y:S06]  /*e3a0*/  MEMBAR.ALL.CTA ;  /* 0x0000000000007992 */ /* 0x0007ec0000008000 */
[----:B---3--:R-:W3:Y:S01]  /*e3b0*/  FENCE.VIEW.ASYNC.S ;  /* 0x00000000000073c6 */ /* 0x008ee20000000000 */
[----:B-1----:R-:W-:Y:S01]  /*e3c0*/  MOV R90, 0x400 ;  /* 0x00000400005a7802 */ /* 0x002fe20000000f00 */
[----:B---3--:R-:W-:Y:S03]  /*e3d0*/  BAR.SYNC.DEFER_BLOCKING 0x0 ;  /* 0x0000000000007b1d */ /* 0x008fe60000010000 */
[----:B0-----:R-:W-:-:S04]  /*e3e0*/  LEA R90, R91, R90, 0x18 ;  /* 0x0000005a5b5a7211 */ /* 0x001fc800078ec0ff */
[----:B------:R-:W-:-:S04]  /*e3f0*/  SHF.R.U32.HI R90, RZ, 0x4, R90 ;  /* 0x00000004ff5a7819 */ /* 0x000fc8000001165a */
[----:B------:R-:W-:-:S04]  /*e400*/  SGXT.U32 R90, R90, 0xe ;  /* 0x0000000e5a5a781a */ /* 0x000fc80000000000 */
[----:B------:R-:W-:Y:S01]  /*e410*/  R2UR UR32, R90 ;  /* 0x000000005a2072ca */ /* 0x000fe200000e0000 */
[----:B------:R-:W-:-:S12]  /*e420*/  WARPGROUP.ARRIVE ;  /* 0x00000000000079c5 */ /* 0x000fd80000000000 */
[----:B------:R-:W-:Y:S04]  /*e430*/  HGMMA.64x16x16.F32 R48, gdesc[UR32].tnspA, R48 ;  /* 0x20200000203079f0 */ /* 0x000fe80008700830 */
[----:B------:R-:W-:Y:S04]  /*e440*/  HGMMA.64x16x16.F32 R48, gdesc[UR4].tnspA, R48 ;  /* 0x20200000043079f0 */ /* 0x000fe80008700830 */
[----:B------:R-:W-:Y:S04]  /*e450*/  HGMMA.64x16x16.F32 R48, gdesc[UR8].tnspA, R48 ;  /* 0x20200000083079f0 */ /* 0x000fe80008700830 */
[----:B------:R-:W-:Y:S04]  /*e460*/  HGMMA.64x16x16.F32 R48, gdesc[UR12].tnspA, R48 ;  /* 0x202000000c3079f0 */ /* 0x000fe80008700830 */
[----:B------:R-:W-:Y:S04]  /*e470*/  HGMMA.64x16x16.F32 R48, gdesc[UR16].tnspA, R48 ;  /* 0x20200000103079f0 */ /* 0x000fe80008700830 */
[----:B------:R-:W-:Y:S04]  /*e480*/  HGMMA.64x16x16.F32 R48, gdesc[UR20].tnspA, R48 ;  /* 0x20200000143079f0 */ /* 0x000fe80008700830 */
[----:B------:R-:W-:Y:S04]  /*e490*/  HGMMA.64x16x16.F32 R48, gdesc[UR24].tnspA, R48 ;  /* 0x20200000183079f0 */ /* 0x000fe80008700830 */
[----:B------:R-:W-:Y:S04]  /*e4a0*/  HGMMA.64x16x16.F32 R48, gdesc[UR28].tnspA, R48 ;  /* 0x202000001c3079f0 */ /* 0x000fe80008700830 */
[----:B------:R-:W-:Y:S01]  /*e4b0*/  HGMMA.64x16x16.F32 R40, gdesc[UR52].tnspA, R40 ;  /* 0x20200000342879f0 */ /* 0x000fe20008700828 */
[----:B------:R-:W-:-:S03]  /*e4c0*/  UIADD3.64 UR52, UR4, 0x480, URZ ;  /* 0x0000048004347897 */ /* 0x000fc6000fffe03f */
[----:B------:R-:W-:Y:S01]  /*e4d0*/  HGMMA.64x16x16.F32 R40, gdesc[UR48].tnspA, R40 ;  /* 0x20200000302879f0 */ /* 0x000fe20008700828 */
[----:B------:R-:W-:Y:S01]  /*e4e0*/  UMOV UR54, UR10 ;  /* 0x0000000a00367c82 */ /* 0x000fe20008000000 */
[----:B------:R-:W-:Y:S01]  /*e4f0*/  UMOV UR55, UR11 ;  /* 0x0000000b00377c82 */ /* 0x000fe20008000000 */
        /* <DEDUP_REMOVED lines=18> */
[----:B------:R-:W-:Y:S01]  /*e620*/  UIADD3.64 UR52, UR4, 0x780, URZ ;  /* 0x0000078004347897 */ /* 0x000fe2000fffe03f */
[----:B------:R-:W-:Y:S01]  /*e630*/  UMOV UR50, UR30 ;  /* 0x0000001e00327c82 */ /* 0x000fe20008000000 */
[----:B------:R-:W-:Y:S01]  /*e640*/  UMOV UR51, UR31 ;  /* 0x0000001f00337c82 */ /* 0x000fe20008000000 */
[----:B------:R-:W-:Y:S01]  /*e650*/  UMOV UR54, UR34 ;  /* 0x0000002200367c82 */ /* 0x000fe20008000000 */
[----:B------:R-:W-:Y:S01]  /*e660*/  UMOV UR55, UR35 ;  /* 0x0000002300377c82 */ /* 0x000fe20008000000 */
[----:B------:R-:W-:Y:S04]  /*e670*/  HGMMA.64x16x16.F32 R40, gdesc[UR48].tnspA, R40 ;  /* 0x20200000302879f0 */ /* 0x000fe80008700828 */
[----:B------:R-:W-:Y:S01]  /*e680*/  HGMMA.64x16x16.F32 R32, gdesc[UR52].tnspA, R32 ;  /* 0x20200000342079f0 */ /* 0x000fe20008700820 */
[----:B------:R-:W-:Y:S01]  /*e690*/  UIADD3.64 UR48, UR4, 0x800, URZ ;  /* 0x0000080004307897 */ /* 0x000fe2000fffe03f */
[----:B------:R-:W-:Y:S01]  /*e6a0*/  UMOV UR50, UR6 ;  /* 0x0000000600327c82 */ /* 0x000fe20008000000 */
[----:B------:R-:W-:Y:S01]  /*e6b0*/  UMOV UR51, UR7 ;  /* 0x0000000700337c82 */ /* 0x000fe20008000000 */
[----:B------:R-:W-:-:S06]  /*e6c0*/  UIADD3.64 UR52, UR4, 0x880, URZ ;  /* 0x0000088004347897 */ /* 0x000fcc000fffe03f */
[----:B------:R-:W-:Y:S01]  /*e6d0*/  HGMMA.64x16x16.F32 R32, gdesc[UR48].tnspA, R32 ;  /* 0x20200000302079f0 */ /* 0x000fe20008700820 */
[----:B------:R-:W-:Y:S01]  /*e6e0*/  UMOV UR54, UR10 ;  /* 0x0000000a00367c82 */ /* 0x000fe20008000000 */
[----:B------:R-:W-:Y:S01]  /*e6f0*/  UMOV UR55, UR11 ;  /* 0x0000000b00377c82 */ /* 0x000fe20008000000 */
[----:B------:R-:W-:Y:S01]  /*e700*/  UIADD3.64 UR48, UR4, 0x900, URZ ;  /* 0x0000090004307897 */ /* 0x000fe2000fffe03f */
[----:B------:R-:W-:Y:S01]  /*e710*/  HGMMA.64x16x16.F32 R32, gdesc[UR52].tnspA, R32 ;  /* 0x20200000342079f0 */ /* 0x000fe20008700820 */
[----:B------:R-:W-:Y:S01]  /*e720*/  UMOV UR50, UR14 ;  /* 0x0000000e00327c82 */ /* 0x000fe20008000000 */
[----:B------:R-:W-:Y:S01]  /*e730*/  UMOV UR51, UR15 ;  /* 0x0000000f00337c82 */ /* 0x000fe20008000000 */
[----:B------:R-:W-:-:S05]  /*e740*/  UIADD3.64 UR52, UR4, 0x980, URZ ;  /* 0x0000098004347897 */ /* 0x000fca000fffe03f */
        /* <DEDUP_REMOVED lines=13> */
[----:B------:R-:W-:Y:S01]  /*e820*/  UIADD3.64 UR52, UR4, 0xb80, URZ ;  /* 0x00000b8004347897 */ /* 0x000fe2000fffe03f */
[----:B------:R-:W-:Y:S01]  /*e830*/  UMOV UR50, UR30 ;  /* 0x0000001e00327c82 */ /* 0x000fe20008000000 */
[----:B------:R-:W-:Y:S01]  /*e840*/  UMOV UR51, UR31 ;  /* 0x0000001f00337c82 */ /* 0x000fe20008000000 */
[----:B------:R-:W-:Y:S01]  /*e850*/  UMOV UR54, UR34 ;  /* 0x0000002200367c82 */ /* 0x000fe20008000000 */
[----:B------:R-:W-:-:S03]  /*e860*/  UMOV UR55, UR35 ;  /* 0x0000002300377c82 */ /* 0x000fc60008000000 */
[----:B------:R-:W-:Y:S04]  /*e870*/  HGMMA.64x16x16.F32 R32, gdesc[UR48].tnspA, R32 ;  /* 0x20200000302079f0 */ /* 0x000fe80008700820 */
[----:B------:R-:W-:Y:S01]  /*e880*/  HGMMA.64x16x16.F32 R24, gdesc[UR52].tnspA, R24 ;  /* 0x20200000341879f0 */ /* 0x000fe20008700818 */
[----:B------:R-:W-:Y:S02]  /*e890*/  R2UR UR49, R223 ;  /* 0x00000000df3172ca */ /* 0x000fe400000e0000 */
[----:B------:R-:W-:Y:S02]  /*e8a0*/  R2UR UR48, R225 ;  /* 0x00000000e13072ca */ /* 0x000fe400000e0000 */
[----:B------:R-:W-:Y:S02]  /*e8b0*/  R2UR UR53, R144 ;  /* 0x00000000903572ca */ /* 0x000fe400000e0000 */
[----:B------:R-:W-:Y:S01]  /*e8c0*/  R2UR UR52, R145 ;  /* 0x00000000913472ca */ /* 0x000fe200000e0000 */
[----:B------:R-:W-:Y:S01]  /*e8d0*/  HGMMA.64x16x16.F32 R24, gdesc[UR56].tnspA, R24 ;  /* 0x20200000381879f0 */ /* 0x000fe20008700818 */
[----:B------:R-:W-:-:S02]  /*e8e0*/  R2UR UR57, R79 ;  /* 0x000000004f3972ca */ /* 0x000fc400000e0000 */
[----:B------:R-:W3:Y:S04]  /*e8f0*/  LDL.LU R79, [R1+0x89c] ;  /* 0x00089c00014f7983 */ /* 0x000ee80000300800 */
[----:B------:R-:W4:Y:S04]  /*e900*/  LDL.LU R193, [R1+0x828] ;  /* 0x0008280001c17983 */ /* 0x000f280000300800 */
[----:B------:R-:W5:Y:S04]  /*e910*/  LDL.LU R223, [R1+0x820] ;  /* 0x0008200001df7983 */ /* 0x000f680000300800 */
[----:B------:R-:W2:Y:S04]  /*e920*/  LDL.LU R225, [R1+0x818] ;  /* 0x0008180001e17983 */ /* 0x000ea80000300800 */
[----:B------:R-:W2:Y:S04]  /*e930*/  LDL.LU R157, [R1+0x810] ;  /* 0x00081000019d7983 */ /* 0x000ea80000300800 */
[----:B------:R-:W2:Y:S04]  /*e940*/  LDL.LU R159, [R1+0x808] ;  /* 0x00080800019f7983 */ /* 0x000ea80000300800 */
[----:B------:R-:W2:Y:S04]  /*e950*/  LDL.LU R187, [R1+0x800] ;  /* 0x0008000001bb7983 */ /* 0x000ea80000300800 */
[----:B------:R-:W2:Y:S04]  /*e960*/  LDL.LU R144, [R1+0x824] ;  /* 0x0008240001907983 */ /* 0x000ea80000300800 */
[----:B------:R-:W2:Y:S01]  /*e970*/  LDL.LU R145, [R1+0x7f8] ;  /* 0x0007f80001917983 */ /* 0x000ea20000300800 */
[----:B------:R-:W-:-:S02]  /*e980*/  R2UR UR56, R80 ;  /* 0x00000000503872ca */ /* 0x000fc400000e0000 */
[----:B------:R-:W0:Y:S01]  /*e990*/  LDC R80, c[0x0][0x238] ;  /* 0x00008e00ff507b82 */ /* 0x000e220000000800 */
[----:B------:R-:W2:Y:S04]  /*e9a0*/  LDL.LU R128, [R1+0x81c] ;  /* 0x00081c0001807983 */ /* 0x000ea80000300800 */
[----:B------:R-:W2:Y:S04]  /*e9b0*/  LDL.LU R160, [R1+0x7f0] ;  /* 0x0007f00001a07983 */ /* 0x000ea80000300800 */
[----:B------:R-:W2:Y:S04]  /*e9c0*/  LDL.LU R189, [R1+0x814] ;  /* 0x0008140001bd7983 */ /* 0x000ea80000300800 */
[----:B------:R-:W2:Y:S04]  /*e9d0*/  LDL.LU R219, [R1+0x7e8] ;  /* 0x0007e80001db7983 */ /* 0x000ea80000300800 */
[----:B------:R-:W2:Y:S04]  /*e9e0*/  LDL.LU R221, [R1+0x80c] ;  /* 0x00080c0001dd7983 */ /* 0x000ea80000300800 */
[----:B------:R-:W2:Y:S01]  /*e9f0*/  LDL.LU R251, [R1+0x7e0] ;  /* 0x0007e00001fb7983 */ /* 0x000ea20000300800 */
[----:B0-----:R-:W-:-:S03]  /*ea00*/  IMAD.SHL.U32 R80, R80, 0x80, RZ ;  /* 0x0000008050507824 */ /* 0x001fc600078e00ff */
[----:B------:R-:W2:Y:S01]  /*ea10*/  LDL.LU R178, [R1+0x804] ;  /* 0x0008040001b27983 */ /* 0x000ea20000300800 */
[----:B------:R-:W-:-:S03]  /*ea20*/  IMAD.SHL.U32 R80, R80, 0x2, RZ ;  /* 0x0000000250507824 */ /* 0x000fc600078e00ff */
[----:B------:R-:W2:Y:S02]  /*ea30*/  LDL.LU R176, [R1+0x7d8] ;  /* 0x0007d80001b07983 */ /* 0x000ea40000300800 */
[-C--:B------:R-:W-:Y:S02]  /*ea40*/  IADD3 R142, P1, R142, R80.reuse, RZ ;  /* 0x000000508e8e7210 */ /* 0x080fe40007f3e0ff */
[----:B------:R-:W2:Y:S04]  /*ea50*/  LDL.LU R174, [R1+0x7fc] ;  /* 0x0007fc0001ae7983 */ /* 0x000ea80000300800 */
[----:B------:R-:W2:Y:S04]  /*ea60*/  LDL.LU R172, [R1+0x7d0] ;  /* 0x0007d00001ac7983 */ /* 0x000ea80000300800 */
[----:B------:R-:W2:Y:S04]  /*ea70*/  LDL.LU R152, [R1+0x7f4] ;  /* 0x0007f40001987983 */ /* 0x000ea80000300800 */
[----:B------:R-:W2:Y:S04]  /*ea80*/  LDL.LU R161, [R1+0x7c8] ;  /* 0x0007c80001a17983 */ /* 0x000ea80000300800 */
[----:B------:R-:W2:Y:S01]  /*ea90*/  LDL.LU R191, [R1+0x7ec] ;  /* 0x0007ec0001bf7983 */ /* 0x000ea20000300800 */
[----:B---3--:R-:W-:Y:S01]  /*eaa0*/  IMAD.X R143, R143, 0x1, R79, P1 ;  /* 0x000000018f8f7824 */ /* 0x008fe200008e064f */
[----:B----4-:R-:W-:-:S02]  /*eab0*/  IADD3 R193, P1, R193, R80, RZ ;  /* 0x00000050c1c17210 */ /* 0x010fc40007f3e0ff */
[----:B-----5:R-:W-:-:S03]  /*eac0*/  IADD3 R223, P2, R223, R80, RZ ;  /* 0x00000050dfdf7210 */ /* 0x020fc60007f5e0ff */
[----:B------:R0:W-:Y:S01]  /*ead0*/  STL [R1+0x828], R193 ;  /* 0x000828c101007387 */ /* 0x0001e20000100800 */
[----:B--2---:R-:W-:-:S03]  /*eae0*/  IADD3 R225, P3, R225, R80, RZ ;  /* 0x00000050e1e17210 */ /* 0x004fc60007f7e0ff */
[----:B0-----:R-:W2:Y:S04]  /*eaf0*/  LDL.LU R193, [R1+0x7c0] ;  /* 0x0007c00001c17983 */ /* 0x001ea80000300800 */
[----:B------:R-:W3:Y:S04]  /*eb00*/  LDL.LU R150, [R1+0x7e4] ;  /* 0x0007e40001967983 */ /* 0x000ee80000300800 */
[----:B------:R-:W4:Y:S04]  /*eb10*/  LDL.LU R129, [R1+0x7b8] ;  /* 0x0007b80001817983 */ /* 0x000f280000300800 */
[----:B------:R0:W-:Y:S01]  /*eb20*/  STL [R1+0x820], R223 ;  /* 0x000820df01007387 */ /* 0x0001e20000100800 */
[-C--:B------:R-:W-:Y:S01]  /*eb30*/  IADD3 R157, P4, R157, R80.reuse, RZ ;  /* 0x000000509d9d7210 */ /* 0x080fe20007f9e0ff */
[----:B------:R-:W-:Y:S01]  /*eb40*/  IMAD.X R144, R144, 0x1, R79, P1 ;  /* 0x0000000190907824 */ /* 0x000fe200008e064f */
[-C--:B------:R-:W-:Y:S01]  /*eb50*/  IADD3 R159, P5, R159, R80.reuse, RZ ;  /* 0x000000509f9f7210 */ /* 0x080fe20007fbe0ff */
[----:B0-----:R-:W5:Y:S04]  /*eb60*/  LDL.LU R223, [R1+0x7dc] ;  /* 0x0007dc0001df7983 */ /* 0x001f680000300800 */
[----:B------:R0:W-:Y:S01]  /*eb70*/  STL [R1+0x818], R225 ;  /* 0x000818e101007387 */ /* 0x0001e20000100800 */
[----:B------:R-:W-:-:S02]  /*eb80*/  IADD3 R187, P6, R187, R80, RZ ;  /* 0x00000050bbbb7210 */ /* 0x000fc40007fde0ff */
[----:B------:R-:W-:Y:S01]  /*eb90*/  IADD3 R145, P1, R145, R80, RZ ;  /* 0x0000005091917210 */ /* 0x000fe20007f3e0ff */
[----:B0-----:R-:W5:Y:S04]  /*eba0*/  LDL.LU R225, [R1+0x7b0] ;  /* 0x0007b00001e17983 */ /* 0x001f680000300800 */
[----:B------:R-:W-:Y:S04]  /*ebb0*/  STL [R1+0x810], R157 ;  /* 0x0008109d01007387 */ /* 0x000fe80000100800 */
[----:B------:R0:W-:Y:S04]  /*ebc0*/  STL [R1+0x824], R144 ;  /* 0x0008249001007387 */ /* 0x0001e80000100800 */
[----:B------:R-:W-:Y:S04]  /*ebd0*/  STL [R1+0x808], R159 ;  /* 0x0008089f01007387 */ /* 0x000fe80000100800 */
[----:B0-----:R-:W5:Y:S04]  /*ebe0*/  LDL.LU R144, [R1+0x7d4] ;  /* 0x0007d40001907983 */ /* 0x001f680000300800 */
[----:B------:R-:W-:Y:S04]  /*ebf0*/  STL [R1+0x800], R187 ;  /* 0x000800bb01007387 */ /* 0x000fe80000100800 */
[----:B------:R0:W-:Y:S04]  /*ec00*/  STL [R1+0x7f8], R145 ;  /* 0x0007f89101007387 */ /* 0x0001e80000100800 */
[----:B0-----:R-:W5:Y:S01]  /*ec10*/  LDL.LU R145, [R1+0x7a8] ;  /* 0x0007a80001917983 */ /* 0x001f620000300800 */
[----:B------:R-:W-:-:S02]  /*ec20*/  IADD3.X R128, R128, R79, RZ, P2, !PT ;  /* 0x0000004f80807210 */ /* 0x000fc400017fe4ff */
[-C--:B------:R-:W-:Y:S01]  /*ec30*/  IADD3 R160, P2, R160, R80.reuse, RZ ;  /* 0x00000050a0a07210 */ /* 0x080fe20007f5e0ff */
[--C-:B------:R-:W-:Y:S02]  /*ec40*/  IMAD.X R189, R189, 0x1, R79.reuse, P3 ;  /* 0x00000001bdbd7824 */ /* 0x100fe400018e064f */
[----:B------:R0:W-:Y:S01]  /*ec50*/  STL [R1+0x81c], R128 ;  /* 0x00081c8001007387 */ /* 0x0001e20000100800 */
[-C--:B------:R-:W-:Y:S01]  /*ec60*/  IADD3 R219, P3, R219, R80.reuse, RZ ;  /* 0x00000050dbdb7210 */ /* 0x080fe20007f7e0ff */
[--C-:B------:R-:W-:Y:S01]  /*ec70*/  IMAD.X R221, R221, 0x1, R79.reuse, P4 ;  /* 0x00000001dddd7824 */ /* 0x100fe200020e064f */
[-C--:B------:R-:W-:Y:S01]  /*ec80*/  IADD3 R251, P4, R251, R80.reuse, RZ ;  /* 0x00000050fbfb7210 */ /* 0x080fe20007f9e0ff */
[----:B------:R-:W-:Y:S01]  /*ec90*/  IMAD.X R178, R178, 0x1, R79, P5 ;  /* 0x00000001b2b27824 */ /* 0x000fe200028e064f */
[----:B0-----:R-:W5:Y:S01]  /*eca0*/  LDL.LU R128, [R1+0x7cc] ;  /* 0x0007cc0001807983 */ /* 0x001f620000300800 */
[----:B------:R-:W-:-:S03]  /*ecb0*/  IADD3 R176, P5, R176, R80, RZ ;  /* 0x00000050b0b07210 */ /* 0x000fc60007fbe0ff */
[----:B------:R0:W-:Y:S01]  /*ecc0*/  STL [R1+0x7f0], R160 ;  /* 0x0007f0a001007387 */ /* 0x0001e20000100800 */
[----:B------:R-:W-:Y:S01]  /*ecd0*/  IADD3.X R174, R174, R79, RZ, P6, !PT ;  /* 0x0000004faeae7210 */ /* 0x000fe200037fe4ff */
[--C-:B------:R-:W-:Y:S01]  /*ece0*/  IMAD.X R152, R152, 0x1, R79.reuse, P1 ;  /* 0x0000000198987824 */ /* 0x100fe200008e064f */
[-C--:B------:R-:W-:Y:S02]  /*ecf0*/  IADD3 R161, P1, R161, R80.reuse, RZ ;  /* 0x00000050a1a17210 */ /* 0x080fe40007f3e0ff */
[----:B------:R-:W-:Y:S01]  /*ed00*/  IADD3 R172, P6, R172, R80, RZ ;  /* 0x00000050acac7210 */ /* 0x000fe20007fde0ff */
[----:B0-----:R-:W5:Y:S04]  /*ed10*/  LDL.LU R160, [R1+0x7a0] ;  /* 0x0007a00001a07983 */ /* 0x001f680000300800 */
[----:B------:R-:W-:Y:S04]  /*ed20*/  STL [R1+0x814], R189 ;  /* 0x000814bd01007387 */ /* 0x000fe80000100800 */
[----:B------:R-:W-:Y:S04]  /*ed30*/  STL [R1+0x7e8], R219 ;  /* 0x0007e8db01007387 */ /* 0x000fe80000100800 */
[----:B------:R-:W-:Y:S04]  /*ed40*/  STL [R1+0x80c], R221 ;  /* 0x00080cdd01007387 */ /* 0x000fe80000100800 */
[----:B------:R-:W-:Y:S01]  /*ed50*/  STL [R1+0x7e0], R251 ;  /* 0x0007e0fb01007387 */ /* 0x000fe20000100800 */
[----:B------:R-:W-:-:S03]  /*ed60*/  IMAD.X R191, R191, 0x1, R79, P2 ;  /* 0x00000001bfbf7824 */ /* 0x000fc600010e064f */
[----:B------:R-:W-:Y:S04]  /*ed70*/  STL [R1+0x804], R178 ;  /* 0x000804b201007387 */ /* 0x000fe80000100800 */
[----:B------:R-:W-:Y:S04]  /*ed80*/  STL [R1+0x7d8], R176 ;  /* 0x0007d8b001007387 */ /* 0x000fe80000100800 */
[----:B------:R-:W-:Y:S04]  /*ed90*/  STL [R1+0x7fc], R174 ;  /* 0x0007fcae01007387 */ /* 0x000fe80000100800 */
[----:B------:R0:W-:Y:S04]  /*eda0*/  STL [R1+0x7c8], R161 ;  /* 0x0007c8a101007387 */ /* 0x0001e80000100800 */
[----:B------:R-:W-:Y:S04]  /*edb0*/  STL [R1+0x7d0], R172 ;  /* 0x0007d0ac01007387 */ /* 0x000fe80000100800 */
[----:B0-----:R-:W5:Y:S04]  /*edc0*/  LDL.LU R161, [R1+0x7c4] ;  /* 0x0007c40001a17983 */ /* 0x001f680000300800 */
[----:B------:R-:W-:Y:S04]  /*edd0*/  STL [R1+0x7f4], R152 ;  /* 0x0007f49801007387 */ /* 0x000fe80000100800 */
[----:B------:R0:W-:Y:S04]  /*ede0*/  STL [R1+0x7ec], R191 ;  /* 0x0007ecbf01007387 */ /* 0x0001e80000100800 */
[----:B0-----:R-:W5:Y:S01]  /*edf0*/  LDL.LU R191, [R1+0x798] ;  /* 0x0007980001bf7983 */ /* 0x001f620000300800 */
[----:B--2---:R-:W-:Y:S01]  /*ee00*/  IADD3 R193, P2, R193, R80, RZ ;  /* 0x00000050c1c17210 */ /* 0x004fe20007f5e0ff */
[----:B---3--:R-:W-:-:S04]  /*ee10*/  IMAD.X R150, R150, 0x1, R79, P3 ;  /* 0x0000000196967824 */ /* 0x008fc800018e064f */
[----:B------:R0:W-:Y:S01]  /*ee20*/  STL [R1+0x7c0], R193 ;  /* 0x0007c0c101007387 */ /* 0x0001e20000100800 */
[----:B----4-:R-:W-:-:S03]  /*ee30*/  IADD3 R129, P3, R129, R80, RZ ;  /* 0x0000005081817210 */ /* 0x010fc60007f7e0ff */
[----:B0-----:R-:W2:Y:S01]  /*ee40*/  LDL.LU R193, [R1+0x7bc] ;  /* 0x0007bc0001c17983 */ /* 0x001ea20000300800 */
[----:B-----5:R-:W-:-:S05]  /*ee50*/  IADD3.X R223, R223, R79, RZ, P4, !PT ;  /* 0x0000004fdfdf7210 */ /* 0x020fca00027fe4ff */
[----:B------:R0:W-:Y:S04]  /*ee60*/  STL [R1+0x7dc], R223 ;  /* 0x0007dcdf01007387 */ /* 0x0001e80000100800 */
[----:B------:R-:W-:Y:S01]  /*ee70*/  STL [R1+0x7e4], R150 ;  /* 0x0007e49601007387 */ /* 0x000fe20000100800 */
[----:B------:R-:W-:-:S03]  /*ee80*/  IADD3 R225, P4, R225, R80, RZ ;  /* 0x00000050e1e17210 */ /* 0x000fc60007f9e0ff */
[----:B0-----:R-:W3:Y:S04]  /*ee90*/  LDL.LU R223, [R1+0x790] ;  /* 0x0007900001df7983 */ /* 0x001ee80000300800 */
[----:B------:R-:W-:Y:S04]  /*eea0*/  STL [R1+0x7b8], R129 ;  /* 0x0007b88101007387 */ /* 0x000fe80000100800 */
[----:B------:R-:W4:Y:S04]  /*eeb0*/  LDL.LU R157, [R1+0x7b4] ;  /* 0x0007b400019d7983 */ /* 0x000f280000300800 */
[----:B------:R-:W5:Y:S04]  /*eec0*/  LDL.LU R159, [R1+0x788] ;  /* 0x00078800019f7983 */ /* 0x000f680000300800 */
[----:B------:R-:W5:Y:S01]  /*eed0*/  LDL.LU R187, [R1+0x7ac] ;  /* 0x0007ac0001bb7983 */ /* 0x000f620000300800 */
[----:B------:R-:W-:-:S03]  /*eee0*/  IMAD.X R144, R144, 0x1, R79, P5 ;  /* 0x0000000190907824 */ /* 0x000fc600028e064f */
[----:B------:R0:W-:Y:S04]  /*eef0*/  STL [R1+0x7b0], R225 ;  /* 0x0007b0e101007387 */ /* 0x0001e80000100800 */
[----:B0-----:R-:W5:Y:S04]  /*ef00*/  LDL.LU R225, [R1+0x780] ;  /* 0x0007800001e17983 */ /* 0x001f680000300800 */
[----:B------:R0:W-:Y:S01]  /*ef10*/  STL [R1+0x7d4], R144 ;  /* 0x0007d49001007387 */ /* 0x0001e20000100800 */
[----:B------:R-:W-:-:S03]  /*ef20*/  IADD3 R145, P5, R145, R80, RZ ;  /* 0x0000005091917210 */ /* 0x000fc60007fbe0ff */
[----:B0-----:R-:W5:Y:S04]  /*ef30*/  LDL.LU R144, [R1+0x7a4] ;  /* 0x0007a40001907983 */ /* 0x001f680000300800 */
[----:B------:R0:W-:Y:S04]  /*ef40*/  STL [R1+0x7a8], R145 ;  /* 0x0007a89101007387 */ /* 0x0001e80000100800 */
[----:B0-----:R-:W5:Y:S01]  /*ef50*/  LDL.LU R145, [R1+0x778] ;  /* 0x0007780001917983 */ /* 0x001f620000300800 */
[----:B------:R-:W-:-:S05]  /*ef60*/  IMAD.X R128, R128, 0x1, R79, P6 ;  /* 0x0000000180807824 */ /* 0x000fca00030e064f */
[----:B------:R0:W-:Y:S01]  /*ef70*/  STL [R1+0x7cc], R128 ;  /* 0x0007cc8001007387 */ /* 0x0001e20000100800 */
[----:B------:R-:W-:-:S03]  /*ef80*/  IADD3 R160, P6, R160, R80, RZ ;  /* 0x00000050a0a07210 */ /* 0x000fc60007fde0ff */
[----:B0-----:R-:W5:Y:S04]  /*ef90*/  LDL.LU R128, [R1+0x79c] ;  /* 0x00079c0001807983 */ /* 0x001f680000300800 */
[----:B------:R-:W5:Y:S04]  /*efa0*/  LDL.LU R189, [R1+0x770] ;  /* 0x0007700001bd7983 */ /* 0x000f680000300800 */
[----:B------:R-:W5:Y:S04]  /*efb0*/  LDL.LU R219, [R1+0x794] ;  /* 0x0007940001db7983 */ /* 0x000f680000300800 */
[----:B------:R-:W5:Y:S04]  /*efc0*/  LDL.LU R221, [R1+0x768] ;  /* 0x0007680001dd7983 */ /* 0x000f680000300800 */
[----:B------:R0:W-:Y:S04]  /*efd0*/  STL [R1+0x7a0], R160 ;  /* 0x0007a0a001007387 */ /* 0x0001e80000100800 */
[----:B------:R-:W5:Y:S04]  /*efe0*/  LDL.LU R251, [R1+0x78c] ;  /* 0x00078c0001fb7983 */ /* 0x000f680000300800 */
[----:B------:R-:W5:Y:S04]  /*eff0*/  LDL.LU R178, [R1+0x760] ;  /* 0x0007600001b27983 */ /* 0x000f680000300800 */
[----:B------:R-:W5:Y:S04]  /*f000*/  LDL.LU R176, [R1+0x784] ;  /* 0x0007840001b07983 */ /* 0x000f680000300800 */
[----:B------:R-:W5:Y:S01]  /*f010*/  LDL.LU R174, [R1+0x758] ;  /* 0x0007580001ae7983 */ /* 0x000f620000300800 */
[----:B------:R-:W-:-:S03]  /*f020*/  IMAD.X R161, R161, 0x1, R79, P1 ;  /* 0x00000001a1a17824 */ /* 0x000fc600008e064f */
[----:B------:R-:W5:Y:S04]  /*f030*/  LDL.LU R172, [R1+0x77c] ;  /* 0x00077c0001ac7983 */ /* 0x000f680000300800 */
[----:B------:R-:W5:Y:S04]  /*f040*/  LDL.LU R152, [R1+0x750] ;  /* 0x0007500001987983 */ /* 0x000f680000300800 */
[----:B0-----:R-:W5:Y:S04]  /*f050*/  LDL.LU R160, [R1+0x774] ;  /* 0x0007740001a07983 */ /* 0x001f680000300800 */
[----:B------:R0:W-:Y:S01]  /*f060*/  STL [R1+0x7c4], R161 ;  /* 0x0007c4a101007387 */ /* 0x0001e20000100800 */
[----:B------:R-:W-:-:S03]  /*f070*/  IADD3 R191, P1, R191, R80, RZ ;  /* 0x00000050bfbf7210 */ /* 0x000fc60007f3e0ff */
[----:B0-----:R-:W5:Y:S04]  /*f080*/  LDL.LU R161, [R1+0x748] ;  /* 0x0007480001a17983 */ /* 0x001f680000300800 */
[----:B------:R0:W-:Y:S04]  /*f090*/  STL [R1+0x798], R191 ;  /* 0x000798bf01007387 */ /* 0x0001e80000100800 */
[----:B0-----:R-:W5:Y:S04]  /*f0a0*/  LDL.LU R191, [R1+0x76c] ;  /* 0x00076c0001bf7983 */ /* 0x001f680000300800 */
[----:B------:R-:W5:Y:S04]  /*f0b0*/  LDL.LU R150, [R1+0x740] ;  /* 0x0007400001967983 */ /* 0x000f680000300800 */
[----:B------:R-:W5:Y:S01]  /*f0c0*/  LDL.LU R129, [R1+0x764] ;  /* 0x0007640001817983 */ /* 0x000f620000300800 */
[----:B--2---:R-:W-:-:S05]  /*f0d0*/  IADD3.X R193, R193, R79, RZ, P2, !PT ;  /* 0x0000004fc1c17210 */ /* 0x004fca00017fe4ff */
[----:B------:R0:W-:Y:S04]  /*f0e0*/  STL [R1+0x7bc], R193 ;  /* 0x0007bcc101007387 */ /* 0x0001e80000100800 */
[----:B0-----:R-:W2:Y:S01]  /*f0f0*/  LDL.LU R193, [R1+0x738] ;  /* 0x0007380001c17983 */ /* 0x001ea20000300800 */
[----:B---3--:R-:W-:-:S05]  /*f100*/  IADD3 R223, P2, R223, R80, RZ ;  /* 0x00000050dfdf7210 */ /* 0x008fca0007f5e0ff */
[----:B------:R0:W-:Y:S01]  /*f110*/  STL [R1+0x790], R223 ;  /* 0x000790df01007387 */ /* 0x0001e20000100800 */
[--C-:B----4-:R-:W-:Y:S01]  /*f120*/  IMAD.X R157, R157, 0x1, R79.reuse, P3 ;  /* 0x000000019d9d7824 */ /* 0x110fe200018e064f */
[----:B-----5:R-:W-:Y:S02]  /*f130*/  IADD3 R159, P3, R159, R80, RZ ;  /* 0x000000509f9f7210 */ /* 0x020fe40007f7e0ff */
[----:B0-----:R-:W3:Y:S01]  /*f140*/  LDL.LU R223, [R1+0x75c] ;  /* 0x00075c0001df7983 */ /* 0x001ee20000300800 */
[----:B------:R-:W-:-:S03]  /*f150*/  IMAD.X R187, R187, 0x1, R79, P4 ;  /* 0x00000001bbbb7824 */ /* 0x000fc600020e064f */
[----:B------:R-:W-:Y:S01]  /*f160*/  STL [R1+0x7b4], R157 ;  /* 0x0007b49d01007387 */ /* 0x000fe20000100800 */
[----:B------:R-:W-:-:S05]  /*f170*/  IADD3 R225, P4, R225, R80, RZ ;  /* 0x00000050e1e17210 */ /* 0x000fca0007f9e0ff */
[----:B------:R0:W-:Y:S04]  /*f180*/  STL [R1+0x780], R225 ;  /* 0x000780e101007387 */ /* 0x0001e80000100800 */
[----:B------:R-:W-:Y:S01]  /*f190*/  STL [R1+0x788], R159 ;  /* 0x0007889f01007387 */ /* 0x000fe20000100800 */
[----:B------:R-:W-:-:S03]  /*f1a0*/  IMAD.X R144, R144, 0x1, R79, P5 ;  /* 0x0000000190907824 */ /* 0x000fc600028e064f */
[----:B0-----:R-:W4:Y:S04]  /*f1b0*/  LDL.LU R225, [R1+0x730] ;  /* 0x0007300001e17983 */ /* 0x001f280000300800 */
[----:B------:R-:W-:Y:S04]  /*f1c0*/  STL [R1+0x7ac], R187 ;  /* 0x0007acbb01007387 */ /* 0x000fe80000100800 */
[----:B------:R0:W-:Y:S01]  /*f1d0*/  STL [R1+0x7a4], R144 ;  /* 0x0007a49001007387 */ /* 0x0001e20000100800 */
[----:B------:R-:W-:-:S03]  /*f1e0*/  IADD3 R145, P5, R145, R80, RZ ;  /* 0x0000005091917210 */ /* 0x000fc60007fbe0ff */
[----:B0-----:R-:W5:Y:S04]  /*f1f0*/  LDL.LU R144, [R1+0x754] ;  /* 0x0007540001907983 */ /* 0x001f680000300800 */
[----:B------:R0:W-:Y:S04]  /*f200*/  STL [R1+0x778], R145 ;  /* 0x0007789101007387 */ /* 0x0001e80000100800 */
[----:B0-----:R-:W5:Y:S01]  /*f210*/  LDL.LU R145, [R1+0x728] ;  /* 0x0007280001917983 */ /* 0x001f620000300800 */
[----:B------:R-:W-:Y:S02]  /*f220*/  IADD3.X R128, R128, R79, RZ, P6, !PT ;  /* 0x0000004f80807210 */ /* 0x000fe400037fe4ff */
[----:B------:R-:W-:Y:S01]  /*f230*/  IADD3 R189, P6, R189, R80, RZ ;  /* 0x00000050bdbd7210 */ /* 0x000fe20007fde0ff */
[----:B------:R-:W-:-:S02]  /*f240*/  IMAD.X R219, R219, 0x1, R79, P1 ;  /* 0x00000001dbdb7824 */ /* 0x000fc400008e064f */
[----:B------:R0:W-:Y:S01]  /*f250*/  STL [R1+0x79c], R128 ;  /* 0x00079c8001007387 */ /* 0x0001e20000100800 */
[----:B------:R-:W-:-:S03]  /*f260*/  IADD3 R221, P1, R221, R80, RZ ;  /* 0x00000050dddd7210 */ /* 0x000fc60007f3e0ff */
[----:B0-----:R-:W5:Y:S01]  /*f270*/  LDL.LU R128, [R1+0x74c] ;  /* 0x00074c0001807983 */ /* 0x001f620000300800 */
[----:B------:R-:W-:-:S03]  /*f280*/  IMAD.X R251, R251, 0x1, R79, P2 ;  /* 0x00000001fbfb7824 */ /* 0x000fc600010e064f */
[----:B------:R-:W-:Y:S01]  /*f290*/  STL [R1+0x770], R189 ;  /* 0x000770bd01007387 */ /* 0x000fe20000100800 */
[----:B------:R-:W-:-:S03]  /*f2a0*/  IADD3 R178, P2, R178, R80, RZ ;  /* 0x00000050b2b27210 */ /* 0x000fc60007f5e0ff */
[----:B------:R-:W-:Y:S01]  /*f2b0*/  STL [R1+0x794], R219 ;  /* 0x000794db01007387 */ /* 0x000fe20000100800 */
[----:B------:R-:W-:-:S03]  /*f2c0*/  IMAD.X R176, R176, 0x1, R79, P3 ;  /* 0x00000001b0b07824 */ /* 0x000fc600018e064f */
[----:B------:R-:W-:Y:S01]  /*f2d0*/  STL [R1+0x768], R221 ;  /* 0x000768dd01007387 */ /* 0x000fe20000100800 */
[----:B------:R-:W-:-:S03]  /*f2e0*/  IADD3 R174, P3, R174, R80, RZ ;  /* 0x00000050aeae7210 */ /* 0x000fc60007f7e0ff */
[----:B------:R-:W-:Y:S01]  /*f2f0*/  STL [R1+0x78c], R251 ;  /* 0x00078cfb01007387 */ /* 0x000fe20000100800 */
[----:B------:R-:W-:-:S03]  /*f300*/  IADD3.X R172, R172, R79, RZ, P4, !PT ;  /* 0x0000004facac7210 */ /* 0x000fc600027fe4ff */
[----:B------:R-:W-:Y:S01]  /*f310*/  STL [R1+0x760], R178 ;  /* 0x000760b201007387 */ /* 0x000fe20000100800 */
[-C--:B------:R-:W-:Y:S01]  /*f320*/  IADD3 R152, P4, R152, R80.reuse, RZ ;  /* 0x0000005098987210 */ /* 0x080fe20007f9e0ff */
[----:B------:R-:W-:Y:S02]  /*f330*/  IMAD.X R160, R160, 0x1, R79, P5 ;  /* 0x00000001a0a07824 */ /* 0x000fe400028e064f */
[----:B------:R-:W-:Y:S04]  /*f340*/  STL [R1+0x784], R176 ;  /* 0x000784b001007387 */ /* 0x000fe80000100800 */
[----:B------:R-:W-:Y:S04]  /*f350*/  STL [R1+0x758], R174 ;  /* 0x000758ae01007387 */ /* 0x000fe80000100800 */
[----:B------:R0:W-:Y:S01]  /*f360*/  STL [R1+0x774], R160 ;  /* 0x000774a001007387 */ /* 0x0001e20000100800 */
[----:B------:R-:W-:-:S03]  /*f370*/  IADD3 R161, P5, R161, R80, RZ ;  /* 0x00000050a1a17210 */ /* 0x000fc60007fbe0ff */
[----:B------:R-:W-:Y:S04]  /*f380*/  STL [R1+0x77c], R172 ;  /* 0x00077cac01007387 */ /* 0x000fe80000100800 */
[----:B0-----:R-:W5:Y:S04]  /*f390*/  LDL.LU R160, [R1+0x720] ;  /* 0x0007200001a07983 */ /* 0x001f680000300800 */
[----:B------:R-:W-:Y:S04]  /*f3a0*/  STL [R1+0x750], R152 ;  /* 0x0007509801007387 */ /* 0x000fe80000100800 */
[----:B------:R0:W-:Y:S01]  /*f3b0*/  STL [R1+0x748], R161 ;  /* 0x000748a101007387 */ /* 0x0001e20000100800 */
[--C-:B------:R-:W-:Y:S01]  /*f3c0*/  IMAD.X R191, R191, 0x1, R79.reuse, P6 ;  /* 0x00000001bfbf7824 */ /* 0x100fe200030e064f */
[-C--:B------:R-:W-:Y:S01]  /*f3d0*/  IADD3 R150, P6, R150, R80.reuse, RZ ;  /* 0x0000005096967210 */ /* 0x080fe20007fde0ff */
[----:B------:R-:W-:Y:S01]  /*f3e0*/  IMAD.X R129, R129, 0x1, R79, P1 ;  /* 0x0000000181817824 */ /* 0x000fe200008e064f */
[----:B0-----:R-:W5:Y:S04]  /*f3f0*/  LDL.LU R161, [R1+0x744] ;  /* 0x0007440001a17983 */ /* 0x001f680000300800 */
[----:B------:R0:W-:Y:S04]  /*f400*/  STL [R1+0x76c], R191 ;  /* 0x00076cbf01007387 */ /* 0x0001e80000100800 */
[----:B0-----:R-:W5:Y:S01]  /*f410*/  LDL.LU R191, [R1+0x718] ;  /* 0x0007180001bf7983 */ /* 0x001f620000300800 */
[----:B--2---:R-:W-:-:S05]  /*f420*/  IADD3 R193, P1, R193, R80, RZ ;  /* 0x00000050c1c17210 */ /* 0x004fca0007f3e0ff */
[----:B------:R0:W-:Y:S04]  /*f430*/  STL [R1+0x738], R193 ;  /* 0x000738c101007387 */ /* 0x0001e80000100800 */
[----:B------:R-:W-:Y:S04]  /*f440*/  STL [R1+0x740], R150 ;  /* 0x0007409601007387 */ /* 0x000fe80000100800 */
[----:B0-----:R-:W2:Y:S04]  /*f450*/  LDL.LU R193, [R1+0x73c] ;  /* 0x00073c0001c17983 */ /* 0x001ea80000300800 */
[----:B------:R-:W-:Y:S01]  /*f460*/  STL [R1+0x764], R129 ;  /* 0x0007648101007387 */ /* 0x000fe20000100800 */
[----:B---3--:R-:W-:-:S03]  /*f470*/  IADD3.X R223, R223, R79, RZ, P2, !PT ;  /* 0x0000004fdfdf7210 */ /* 0x008fc600017fe4ff */
[----:B------:R-:W3:Y:S04]  /*f480*/  LDL.LU R157, [R1+0x710] ;  /* 0x00071000019d7983 */ /* 0x000ee80000300800 */
[----:B------:R-:W3:Y:S04]  /*f490*/  LDL.LU R159, [R1+0x734] ;  /* 0x00073400019f7983 */ /* 0x000ee80000300800 */
[----:B------:R-:W3:Y:S04]  /*f4a0*/  LDL.LU R187, [R1+0x708] ;  /* 0x0007080001bb7983 */ /* 0x000ee80000300800 */
[----:B------:R0:W-:Y:S04]  /*f4b0*/  STL [R1+0x75c], R223 ;  /* 0x00075cdf01007387 */ /* 0x0001e80000100800 */
[----:B0-----:R-:W3:Y:S01]  /*f4c0*/  LDL.LU R223, [R1+0x72c] ;  /* 0x00072c0001df7983 */ /* 0x001ee20000300800 */
[----:B----4-:R-:W-:-:S05]  /*f4d0*/  IADD3 R225, P2, R225, R80, RZ ;  /* 0x00000050e1e17210 */ /* 0x010fca0007f5e0ff */
[----:B------:R0:W-:Y:S04]  /*f4e0*/  STL [R1+0x730], R225 ;  /* 0x000730e101007387 */ /* 0x0001e80000100800 */
[----:B0-----:R-:W4:Y:S01]  /*f4f0*/  LDL.LU R225, [R1+0x700] ;  /* 0x0007000001e17983 */ /* 0x001f220000300800 */
[----:B-----5:R-:W-:-:S05]  /*f500*/  IMAD.X R144, R144, 0x1, R79, P3 ;  /* 0x0000000190907824 */ /* 0x020fca00018e064f */
[----:B------:R0:W-:Y:S01]  /*f510*/  STL [R1+0x754], R144 ;  /* 0x0007549001007387 */ /* 0x0001e20000100800 */
[----:B------:R-:W-:-:S03]  /*f520*/  IADD3 R145, P3, R145, R80, RZ ;  /* 0x0000005091917210 */ /* 0x000fc60007f7e0ff */
[----:B0-----:R-:W5:Y:S04]  /*f530*/  LDL.LU R144, [R1+0x724] ;  /* 0x0007240001907983 */ /* 0x001f680000300800 */
[----:B------:R0:W-:Y:S04]  /*f540*/  STL [R1+0x728], R145 ;  /* 0x0007289101007387 */ /* 0x0001e80000100800 */
[----:B0-----:R-:W5:Y:S01]  /*f550*/  LDL.LU R145, [R1+0x6f8] ;  /* 0x0006f80001917983 */ /* 0x001f620000300800 */
[----:B------:R-:W-:-:S03]  /*f560*/  IMAD.X R128, R128, 0x1, R79, P4 ;  /* 0x0000000180807824 */ /* 0x000fc600020e064f */
[----:B------:R-:W5:Y:S04]  /*f570*/  LDL.LU R189, [R1+0x71c] ;  /* 0x00071c0001bd7983 */ /* 0x000f680000300800 */
[----:B------:R-:W5:Y:S04]  /*f580*/  LDL.LU R219, [R1+0x6f0] ;  /* 0x0006f00001db7983 */ /* 0x000f680000300800 */
[----:B------:R-:W5:Y:S04]  /*f590*/  LDL.LU R221, [R1+0x714] ;  /* 0x0007140001dd7983 */ /* 0x000f680000300800 */
[----:B------:R0:W-:Y:S04]  /*f5a0*/  STL [R1+0x74c], R128 ;  /* 0x00074c8001007387 */ /* 0x0001e80000100800 */
[----:B------:R-:W5:Y:S04]  /*f5b0*/  LDL.LU R251, [R1+0x6e8] ;  /* 0x0006e80001fb7983 */ /* 0x000f680000300800 */
[----:B------:R-:W5:Y:S04]  /*f5c0*/  LDL.LU R178, [R1+0x70c] ;  /* 0x00070c0001b27983 */ /* 0x000f680000300800 */
[----:B------:R-:W5:Y:S04]  /*f5d0*/  LDL.LU R176, [R1+0x6e0] ;  /* 0x0006e00001b07983 */ /* 0x000f680000300800 */
[----:B------:R-:W5:Y:S04]  /*f5e0*/  LDL.LU R174, [R1+0x704] ;  /* 0x0007040001ae7983 */ /* 0x000f680000300800 */
[----:B------:R-:W5:Y:S04]  /*f5f0*/  LDL.LU R172, [R1+0x6d8] ;  /* 0x0006d80001ac7983 */ /* 0x000f680000300800 */
[----:B------:R-:W5:Y:S04]  /*f600*/  LDL.LU R152, [R1+0x6fc] ;  /* 0x0006fc0001987983 */ /* 0x000f680000300800 */
[----:B0-----:R-:W5:Y:S01]  /*f610*/  LDL.LU R128, [R1+0x6d0] ;  /* 0x0006d00001807983 */ /* 0x001f620000300800 */
[----:B------:R-:W-:-:S05]  /*f620*/  IADD3 R160, P4, R160, R80, RZ ;  /* 0x00000050a0a07210 */ /* 0x000fca0007f9e0ff */
        /* <DEDUP_REMOVED lines=8> */
[----:B------:R0:W-:Y:S04]  /*f6b0*/  STL [R1+0x718], R191 ;  /* 0x000718bf01007387 */ /* 0x0001e80000100800 */
[----:B0-----:R-:W5:Y:S01]  /*f6c0*/  LDL.LU R191, [R1+0x6e4] ;  /* 0x0006e40001bf7983 */ /* 0x001f620000300800 */
[----:B--2---:R-:W-:-:S05]  /*f6d0*/  IADD3.X R193, R193, R79, RZ, P6, !PT ;  /* 0x0000004fc1c17210 */ /* 0x004fca00037fe4ff */
[----:B------:R0:W-:Y:S01]  /*f6e0*/  STL [R1+0x73c], R193 ;  /* 0x00073cc101007387 */ /* 0x0001e20000100800 */
[-C--:B---3--:R-:W-:Y:S01]  /*f6f0*/  IADD3 R157, P6, R157, R80.reuse, RZ ;  /* 0x000000509d9d7210 */ /* 0x088fe20007fde0ff */
[----:B------:R-:W-:Y:S02]  /*f700*/  IMAD.X R159, R159, 0x1, R79, P1 ;  /* 0x000000019f9f7824 */ /* 0x000fe400008e064f */
[----:B0-----:R-:W2:Y:S01]  /*f710*/  LDL.LU R193, [R1+0x6b8] ;  /* 0x0006b80001c17983 */ /* 0x001ea20000300800 */
[----:B------:R-:W-:-:S03]  /*f720*/  IADD3 R187, P1, R187, R80, RZ ;  /* 0x00000050bbbb7210 */ /* 0x000fc60007f3e0ff */
[----:B------:R-:W-:Y:S01]  /*f730*/  STL [R1+0x710], R157 ;  /* 0x0007109d01007387 */ /* 0x000fe20000100800 */
[----:B------:R-:W-:-:S05]  /*f740*/  IMAD.X R223, R223, 0x1, R79, P2 ;  /* 0x00000001dfdf7824 */ /* 0x000fca00010e064f */
[----:B------:R0:W-:Y:S04]  /*f750*/  STL [R1+0x72c], R223 ;  /* 0x00072cdf01007387 */ /* 0x0001e80000100800 */
[----:B------:R-:W-:Y:S04]  /*f760*/  STL [R1+0x734], R159 ;  /* 0x0007349f01007387 */ /* 0x000fe80000100800 */
[----:B0-----:R-:W3:Y:S01]  /*f770*/  LDL.LU R223, [R1+0x6dc] ;  /* 0x0006dc0001df7983 */ /* 0x001ee20000300800 */
[----:B----4-:R-:W-:-:S03]  /*f780*/  IADD3 R225, P2, R225, R80, RZ ;  /* 0x00000050e1e17210 */ /* 0x010fc60007f5e0ff */
[----:B------:R-:W-:Y:S04]  /*f790*/  STL [R1+0x708], R187 ;  /* 0x000708bb01007387 */ /* 0x000fe80000100800 */
        /* <DEDUP_REMOVED lines=8> */
[----:B------:R-:W-:Y:S01]  /*f820*/  IADD3.X R189, R189, R79, RZ, P4, !PT ;  /* 0x0000004fbdbd7210 */ /* 0x000fe200027fe4ff */
[----:B------:R-:W-:Y:S01]  /*f830*/  IMAD.X R221, R221, 0x1, R79, P5 ;  /* 0x00000001dddd7824 */ /* 0x000fe200028e064f */
[----:B------:R-:W-:-:S02]  /*f840*/  IADD3 R219, P4, R219, R80, RZ ;  /* 0x00000050dbdb7210 */ /* 0x000fc40007f9e0ff */
[----:B------:R-:W-:Y:S01]  /*f850*/  IADD3 R251, P5, R251, R80, RZ ;  /* 0x00000050fbfb7210 */ /* 0x000fe20007fbe0ff */
[----:B------:R-:W-:Y:S01]  /*f860*/  STL [R1+0x71c], R189 ;  /* 0x00071cbd01007387 */ /* 0x000fe20000100800 */
        /* <DEDUP_REMOVED lines=10> */
[----:B------:R-:W-:-:S03]  /*f910*/  IADD3 R128, P2, R128, R80, RZ ;  /* 0x0000005080807210 */ /* 0x000fc60007f5e0ff */
[----:B------:R-:W-:Y:S04]  /*f920*/  STL [R1+0x704], R174 ;  /* 0x000704ae01007387 */ /* 0x000fe80000100800 */
[----:B------:R0:W-:Y:S04]  /*f930*/  STL [R1+0x6d0], R128 ;  /* 0x0006d08001007387 */ /* 0x0001e80000100800 */
[----:B------:R-:W-:Y:S04]  /*f940*/  STL [R1+0x6d8], R172 ;  /* 0x0006d8ac01007387 */ /* 0x000fe80000100800 */
[----:B0-----:R-:W5:Y:S01]  /*f950*/  LDL.LU R128, [R1+0x6cc] ;  /* 0x0006cc0001807983 */ /* 0x001f620000300800 */
[----:B------:R-:W-:-:S03]  /*f960*/  IMAD.X R160, R160, 0x1, R79, P3 ;  /* 0x00000001a0a07824 */ /* 0x000fc600018e064f */
[----:B------:R-:W-:Y:S04]  /*f970*/  STL [R1+0x6fc], R152 ;  /* 0x0006fc9801007387 */ /* 0x000fe80000100800 */
[----:B------:R0:W-:Y:S04]  /*f980*/  STL [R1+0x6f4], R160 ;  /* 0x0006f4a001007387 */ /* 0x0001e80000100800 */
[----:B0-----:R-:W5:Y:S01]  /*f990*/  LDL.LU R160, [R1+0x6a0] ;  /* 0x0006a00001a07983 */ /* 0x001f620000300800 */
[----:B------:R-:W-:Y:S01]  /*f9a0*/  IADD3 R161, P3, R161, R80, RZ ;  /* 0x00000050a1a17210 */ /* 0x000fe20007f7e0ff */
[----:B------:R-:W-:-:S04]  /*f9b0*/  IMAD.X R150, R150, 0x1, R79, P4 ;  /* 0x0000000196967824 */ /* 0x000fc800020e064f */
[----:B------:R0:W-:Y:S01]  /*f9c0*/  STL [R1+0x6c8], R161 ;  /* 0x0006c8a101007387 */ /* 0x0001e20000100800 */
[----:B------:R-:W-:-:S03]  /*f9d0*/  IADD3 R129, P4, R129, R80, RZ ;  /* 0x0000005081817210 */ /* 0x000fc60007f9e0ff */
[----:B0-----:R-:W5:Y:S01]  /*f9e0*/  LDL.LU R161, [R1+0x6c4] ;  /* 0x0006c40001a17983 */ /* 0x001f620000300800 */
[----:B------:R-:W-:-:S05]  /*f9f0*/  IMAD.X R191, R191, 0x1, R79, P5 ;  /* 0x00000001bfbf7824 */ /* 0x000fca00028e064f */
[----:B------:R0:W-:Y:S04]  /*fa00*/  STL [R1+0x6e4], R191 ;  /* 0x0006e4bf01007387 */ /* 0x0001e80000100800 */
[----:B------:R-:W-:Y:S04]  /*fa10*/  STL [R1+0x6ec], R150 ;  /* 0x0006ec9601007387 */ /* 0x000fe80000100800 */
[----:B0-----:R-:W5:Y:S04]  /*fa20*/  LDL.LU R191, [R1+0x698] ;  /* 0x0006980001bf7983 */ /* 0x001f680000300800 */
[----:B------:R-:W-:Y:S04]  /*fa30*/  STL [R1+0x6c0], R129 ;  /* 0x0006c08101007387 */ /* 0x000fe80000100800 */
[----:B------:R-:W5:Y:S04]  /*fa40*/  LDL.LU R157, [R1+0x6bc] ;  /* 0x0006bc00019d7983 */ /* 0x000f680000300800 */
[----:B------:R-:W5:Y:S04]  /*fa50*/  LDL.LU R159, [R1+0x690] ;  /* 0x00069000019f7983 */ /* 0x000f680000300800 */
[----:B------:R-:W5:Y:S01]  /*fa60*/  LDL.LU R187, [R1+0x6b4] ;  /* 0x0006b40001bb7983 */ /* 0x000f620000300800 */
[----:B--2---:R-:W-:-:S05]  /*fa70*/  IADD3 R193, P5, R193, R80, RZ ;  /* 0x00000050c1c17210 */ /* 0x004fca0007fbe0ff */
[----:B------:R0:W-:Y:S04]  /*fa80*/  STL [R1+0x6b8], R193 ;  /* 0x0006b8c101007387 */ /* 0x0001e80000100800 */
[----:B0-----:R-:W2:Y:S01]  /*fa90*/  LDL.LU R193, [R1+0x688] ;  /* 0x0006880001c17983 */ /* 0x001ea20000300800 */
[----:B---3--:R-:W-:-:S05]  /*faa0*/  IADD3.X R223, R223, R79, RZ, P6, !PT ;  /* 0x0000004fdfdf7210 */ /* 0x008fca00037fe4ff */
        /* <DEDUP_REMOVED lines=20> */
[----:B------:R-:W-:-:S05]  /*fbf0*/  IMAD.X R128, R128, 0x1, R79, P2 ;  /* 0x0000000180807824 */ /* 0x000fca00010e064f */
[----:B------:R0:W-:Y:S04]  /*fc00*/  STL [R1+0x6cc], R128 ;  /* 0x0006cc8001007387 */ /* 0x0001e80000100800 */
[----:B0-----:R-:W5:Y:S01]  /*fc10*/  LDL.LU R128, [R1+0x650] ;  /* 0x0006500001807983 */ /* 0x001f620000300800 */
[----:B------:R-:W-:-:S05]  /*fc20*/  IADD3 R160, P2, R160, R80, RZ ;  /* 0x00000050a0a07210 */ /* 0x000fca0007f5e0ff */
[----:B------:R0:W-:Y:S04]  /*fc30*/  STL [R1+0x6a0], R160 ;  /* 0x0006a0a001007387 */ /* 0x0001e80000100800 */
[----:B0-----:R-:W5:Y:S01]  /*fc40*/  LDL.LU R160, [R1+0x674] ;  /* 0x0006740001a07983 */ /* 0x001f620000300800 */
[----:B------:R-:W-:-:S03]  /*fc50*/  IMAD.X R161, R161, 0x1, R79, P3 ;  /* 0x00000001a1a17824 */ /* 0x000fc600018e064f */
[----:B------:R-:W5:Y:S04]  /*fc60*/  LDL.LU R150, [R1+0x648] ;  /* 0x0006480001967983 */ /* 0x000f680000300800 */
[----:B------:R-:W5:Y:S04]  /*fc70*/  LDL.LU R129, [R1+0x66c] ;  /* 0x00066c0001817983 */ /* 0x000f680000300800 */
[----:B------:R0:W-:Y:S04]  /*fc80*/  STL [R1+0x6c4], R161 ;  /* 0x0006c4a101007387 */ /* 0x0001e80000100800 */
[----:B0-----:R-:W5:Y:S01]  /*fc90*/  LDL.LU R161, [R1+0x640] ;  /* 0x0006400001a17983 */ /* 0x001f620000300800 */
[----:B------:R-:W-:-:S05]  /*fca0*/  IADD3 R191, P3, R191, R80, RZ ;  /* 0x00000050bfbf7210 */ /* 0x000fca0007f7e0ff */
[----:B------:R0:W-:Y:S01]  /*fcb0*/  STL [R1+0x698], R191 ;  /* 0x000698bf01007387 */ /* 0x0001e20000100800 */
[----:B------:R-:W-:Y:S02]  /*fcc0*/  IADD3.X R157, R157, R79, RZ, P4, !PT ;  /* 0x0000004f9d9d7210 */ /* 0x000fe400027fe4ff */
[----:B------:R-:W-:Y:S01]  /*fcd0*/  IADD3 R159, P4, R159, R80, RZ ;  /* 0x000000509f9f7210 */ /* 0x000fe20007f9e0ff */
[----:B0-----:R-:W5:Y:S01]  /*fce0*/  LDL.LU R191, [R1+0x664] ;  /* 0x0006640001bf7983 */ /* 0x001f620000300800 */
[----:B------:R-:W-:-:S03]  /*fcf0*/  IMAD.X R187, R187, 0x1, R79, P5 ;  /* 0x00000001bbbb7824 */ /* 0x000fc600028e064f */
[----:B------:R-:W-:Y:S01]  /*fd00*/  STL [R1+0x6bc], R157 ;  /* 0x0006bc9d01007387 */ /* 0x000fe20000100800 */
[----:B--2---:R-:W-:-:S05]  /*fd10*/  IADD3 R193, P5, R193, R80, RZ ;  /* 0x00000050c1c17210 */ /* 0x004fca0007fbe0ff */
[----:B------:R0:W-:Y:S04]  /*fd20*/  STL [R1+0x688], R193 ;  /* 0x000688c101007387 */ /* 0x0001e80000100800 */
[----:B------:R-:W-:Y:S04]  /*fd30*/  STL [R1+0x690], R159 ;  /* 0x0006909f01007387 */ /* 0x000fe80000100800 */
[----:B0-----:R-:W2:Y:S04]  /*fd40*/  LDL.LU R193, [R1+0x638] ;  /* 0x0006380001c17983 */ /* 0x001ea80000300800 */
[----:B------:R-:W-:Y:S01]  /*fd50*/  STL [R1+0x6b4], R187 ;  /* 0x0006b4bb01007387 */ /* 0x000fe20000100800 */
[----:B---3--:R-:W-:-:S05]  /*fd60*/  IMAD.X R223, R223, 0x1, R79, P6 ;  /* 0x00000001dfdf7824 */ /* 0x008fca00030e064f */
[----:B------:R0:W-:Y:S04]  /*fd70*/  STL [R1+0x6ac], R223 ;  /* 0x0006acdf01007387 */ /* 0x0001e80000100800 */
[----:B0-----:R-:W3:Y:S01]  /*fd80*/  LDL.LU R223, [R1+0x65c] ;  /* 0x00065c0001df7983 */ /* 0x001ee20000300800 */
[----:B----4-:R-:W-:-:S05]  /*fd90*/  IADD3 R225, P6, R225, R80, RZ ;  /* 0x00000050e1e17210 */ /* 0x010fca0007fde0ff */
[----:B------:R0:W-:Y:S04]  /*fda0*/  STL [R1+0x680], R225 ;  /* 0x000680e101007387 */ /* 0x0001e80000100800 */
[----:B0-----:R-:W4:Y:S01]  /*fdb0*/  LDL.LU R225, [R1+0x630] ;  /* 0x0006300001e17983 */ /* 0x001f220000300800 */
[----:B-----5:R-:W-:Y:S01]  /*fdc0*/  IMAD.X R144, R144, 0x1, R79, P1 ;  /* 0x0000000190907824 */ /* 0x020fe200008e064f */
[----:B------:R-:W-:-:S04]  /*fdd0*/  IADD3 R189, P1, R189, R80, RZ ;  /* 0x00000050bdbd7210 */ /* 0x000fc80007f3e0ff */
[----:B------:R0:W-:Y:S01]  /*fde0*/  STL [R1+0x6a4], R144 ;  /* 0x0006a49001007387 */ /* 0x0001e20000100800 */
[----:B------:R-:W-:Y:S02]  /*fdf0*/  IADD3.X R219, R219, R79, RZ, P2, !PT ;  /* 0x0000004fdbdb7210 */ /* 0x000fe400017fe4ff */
[----:B------:R-:W-:Y:S01]  /*fe00*/  IADD3 R221, P2, R221, R80, RZ ;  /* 0x00000050dddd7210 */ /* 0x000fe20007f5e0ff */
        /* <DEDUP_REMOVED lines=9> */
[----:B------:R-:W-:-:S03]  /*fea0*/  IMAD.X R172, R172, 0x1, R79, P5 ;  /* 0x00000001acac7824 */ /* 0x000fc600028e064f */
[----:B------:R-:W-:Y:S04]  /*feb0*/  STL [R1+0x668], R178 ;  /* 0x000668b201007387 */ /* 0x000fe80000100800 */
[----:B------:R-:W-:Y:S01]  /*fec0*/  STL [R1+0x68c], R176 ;  /* 0x00068cb001007387 */ /* 0x000fe20000100800 */
[----:B------:R-:W-:-:S03]  /*fed0*/  IADD3.X R145, R145, R79, RZ, P6, !PT ;  /* 0x0000004f91917210 */ /* 0x000fc600037fe4ff */
[----:B------:R-:W-:Y:S04]  /*fee0*/  STL [R1+0x660], R174 ;  /* 0x000660ae01007387 */ /* 0x000fe80000100800 */
[----:B------:R0:W-:Y:S04]  /*fef0*/  STL [R1+0x67c], R145 ;  /* 0x00067c9101007387 */ /* 0x0001e80000100800 */
[----:B------:R-:W-:Y:S04]  /*ff00*/  STL [R1+0x684], R172 ;  /* 0x000684ac01007387 */ /* 0x000fe80000100800 */
[----:B0-----:R-:W5:Y:S01]  /*ff10*/  LDL.LU R145, [R1+0x628] ;  /* 0x0006280001917983 */ /* 0x001f620000300800 */
[----:B------:R-:W-:-:S02]  /*ff20*/  IADD3 R152, P5, R152, R80, RZ ;  /* 0x0000005098987210 */ /* 0x000fc40007fbe0ff */
[----:B------:R-:W-:-:S03]  /*ff30*/  IADD3 R128, P6, R128, R80, RZ ;  /* 0x0000005080807210 */ /* 0x000fc60007fde0ff */
[----:B------:R-:W-:Y:S04]  /*ff40*/  STL [R1+0x658], R152 ;  /* 0x0006589801007387 */ /* 0x000fe80000100800 */
[----:B------:R0:W-:Y:S01]  /*ff50*/  STL [R1+0x650], R128 ;  /* 0x0006508001007387 */ /* 0x0001e20000100800 */
[----:B------:R-:W-:-:S03]  /*ff60*/  IMAD.X R160, R160, 0x1, R79, P1 ;  /* 0x00000001a0a07824 */ /* 0x000fc600008e064f */
[----:B0-----:R-:W5:Y:S01]  /*ff70*/  LDL.LU R128, [R1+0x64c] ;  /* 0x00064c0001807983 */ /* 0x001f620000300800 */
[-C--:B------:R-:W-:Y:S01]  /*ff80*/  IADD3 R150, P1, R150, R80.reuse, RZ ;  /* 0x0000005096967210 */ /* 0x080fe20007f3e0ff */
[----:B------:R-:W-:Y:S02]  /*ff90*/  IMAD.X R129, R129, 0x1, R79, P2 ;  /* 0x0000000181817824 */ /* 0x000fe400010e064f */
[----:B------:R0:W-:Y:S04]  /*ffa0*/  STL [R1+0x674], R160 ;  /* 0x000674a001007387 */ /* 0x0001e80000100800 */
[----:B0-----:R-:W5:Y:S01]  /*ffb0*/  LDL.LU R160, [R1+0x620] ;  /* 0x0006200001a07983 */ /* 0x001f620000300800 */
[----:B------:R-:W-:-:S05]  /*ffc0*/  IADD3 R161, P2, R161, R80, RZ ;  /* 0x00000050a1a17210 */ /* 0x000fca0007f5e0ff */
[----:B------:R0:W-:Y:S04]  /*ffd0*/  STL [R1+0x640], R161 ;  /* 0x000640a101007387 */ /* 0x0001e80000100800 */
[----:B------:R-:W-:Y:S04]  /*ffe0*/  STL [R1+0x648], R150 ;  /* 0x0006489601007387 */ /* 0x000fe80000100800 */
[----:B0-----:R-:W5:Y:S01]  /*fff0*/  LDL.LU R161, [R1+0x644] ;  /* 0x0006440001a17983 */ /* 0x001f620000300800 */
[----:B------:R-:W-:-:S03]  /*10000*/  IMAD.X R191, R191, 0x1, R79, P3 ;  /* 0x00000001bfbf7824 */ /* 0x000fc600018e064f */
[----:B------:R-:W-:Y:S04]  /*10010*/  STL [R1+0x66c], R129 ;  /* 0x00066c8101007387 */ /* 0x000fe80000100800 */
[----:B------:R-:W5:Y:S04]  /*10020*/  LDL.LU R157, [R1+0x618] ;  /* 0x00061800019d7983 */ /* 0x000f680000300800 */
[----:B------:R-:W5:Y:S04]  /*10030*/  LDL.LU R159, [R1+0x63c] ;  /* 0x00063c00019f7983 */ /* 0x000f680000300800 */
[----:B------:R-:W5:Y:S04]  /*10040*/  LDL.LU R187, [R1+0x610] ;  /* 0x0006100001bb7983 */ /* 0x000f680000300800 */
[----:B------:R0:W-:Y:S04]  /*10050*/  STL [R1+0x664], R191 ;  /* 0x000664bf01007387 */ /* 0x0001e80000100800 */
[----:B0-----:R-:W5:Y:S01]  /*10060*/  LDL.LU R191, [R1+0x634] ;  /* 0x0006340001bf7983 */ /* 0x001f620000300800 */
        /* <DEDUP_REMOVED lines=9> */
[----:B-----5:R-:W-:-:S03]  /*10100*/  IMAD.X R144, R144, 0x1, R79, P5 ;  /* 0x0000000190907824 */ /* 0x020fc600028e064f */
        /* <DEDUP_REMOVED lines=15> */
[----:B------:R0:W-:Y:S04]  /*10200*/  STL [R1+0x64c], R128 ;  /* 0x00064c8001007387 */ /* 0x0001e80000100800 */
[----:B0-----:R-:W5:Y:S01]  /*10210*/  LDL.LU R128, [R1+0x5d0] ;  /* 0x0005d00001807983 */ /* 0x001f620000300800 */
[----:B------:R-:W-:-:S03]  /*10220*/  IADD3 R160, P6, R160, R80, RZ ;  /* 0x00000050a0a07210 */ /* 0x000fc60007fde0ff */
[----:B------:R-:W5:Y:S04]  /*10230*/  LDL.LU R150, [R1+0x5f4] ;  /* 0x0005f40001967983 */ /* 0x000f680000300800 */
[----:B------:R-:W5:Y:S04]  /*10240*/  LDL.LU R129, [R1+0x5c8] ;  /* 0x0005c80001817983 */ /* 0x000f680000300800 */
[----:B------:R0:W-:Y:S01]  /*10250*/  STL [R1+0x620], R160 ;  /* 0x000620a001007387 */ /* 0x0001e20000100800 */
[----:B------:R-:W-:-:S03]  /*10260*/  IMAD.X R161, R161, 0x1, R79, P1 ;  /* 0x00000001a1a17824 */ /* 0x000fc600008e064f */
[----:B0-----:R-:W5:Y:S01]  /*10270*/  LDL.LU R160, [R1+0x5ec] ;  /* 0x0005ec0001a07983 */ /* 0x001f620000300800 */
[----:B------:R-:W-:-:S03]  /*10280*/  IADD3 R157, P1, R157, R80, RZ ;  /* 0x000000509d9d7210 */ /* 0x000fc60007f3e0ff */
[----:B------:R0:W-:Y:S01]  /*10290*/  STL [R1+0x644], R161 ;  /* 0x000644a101007387 */ /* 0x0001e20000100800 */
[----:B------:R-:W-:Y:S02]  /*102a0*/  IADD3.X R159, R159, R79, RZ, P2, !PT ;  /* 0x0000004f9f9f7210 */ /* 0x000fe400017fe4ff */
[----:B------:R-:W-:Y:S01]  /*102b0*/  IADD3 R187, P2, R187, R80, RZ ;  /* 0x00000050bbbb7210 */ /* 0x000fe20007f5e0ff */
[----:B0-----:R-:W5:Y:S04]  /*102c0*/  LDL.LU R161, [R1+0x5c0] ;  /* 0x0005c00001a17983 */ /* 0x001f680000300800 */
[----:B------:R-:W-:Y:S01]  /*102d0*/  STL [R1+0x618], R157 ;  /* 0x0006189d01007387 */ /* 0x000fe20000100800 */
[----:B------:R-:W-:-:S05]  /*102e0*/  IMAD.X R191, R191, 0x1, R79, P3 ;  /* 0x00000001bfbf7824 */ /* 0x000fca00018e064f */
[----:B------:R0:W-:Y:S04]  /*102f0*/  STL [R1+0x634], R191 ;  /* 0x000634bf01007387 */ /* 0x0001e80000100800 */
[----:B------:R-:W-:Y:S04]  /*10300*/  STL [R1+0x63c], R159 ;  /* 0x00063c9f01007387 */ /* 0x000fe80000100800 */
[----:B0-----:R-:W5:Y:S04]  /*10310*/  LDL.LU R191, [R1+0x5e4] ;  /* 0x0005e40001bf7983 */ /* 0x001f680000300800 */
[----:B------:R-:W-:Y:S01]  /*10320*/  STL [R1+0x610], R187 ;  /* 0x000610bb01007387 */ /* 0x000fe20000100800 */
[----:B--2---:R-:W-:-:S05]  /*10330*/  IADD3 R193, P3, R193, R80, RZ ;  /* 0x00000050c1c17210 */ /* 0x004fca0007f7e0ff */
[----:B------:R0:W-:Y:S04]  /*10340*/  STL [R1+0x608], R193 ;  /* 0x000608c101007387 */ /* 0x0001e80000100800 */
[----:B0-----:R-:W2:Y:S01]  /*10350*/  LDL.LU R193, [R1+0x5b8] ;  /* 0x0005b80001c17983 */ /* 0x001ea20000300800 */
[----:B---3--:R-:W-:-:S05]  /*10360*/  IMAD.X R223, R223, 0x1, R79, P4 ;  /* 0x00000001dfdf7824 */ /* 0x008fca00020e064f */
[----:B------:R0:W-:Y:S04]  /*10370*/  STL [R1+0x62c], R223 ;  /* 0x00062cdf01007387 */ /* 0x0001e80000100800 */
[----:B0-----:R-:W3:Y:S01]  /*10380*/  LDL.LU R223, [R1+0x5dc] ;  /* 0x0005dc0001df7983 */ /* 0x001ee20000300800 */
[----:B----4-:R-:W-:Y:S01]  /*10390*/  IADD3 R225, P4, R225, R80, RZ ;  /* 0x00000050e1e17210 */ /* 0x010fe20007f9e0ff */
[----:B-----5:R-:W-:-:S04]  /*103a0*/  IMAD.X R189, R189, 0x1, R79, P5 ;  /* 0x00000001bdbd7824 */ /* 0x020fc800028e064f */
[----:B------:R0:W-:Y:S01]  /*103b0*/  STL [R1+0x600], R225 ;  /* 0x000600e101007387 */ /* 0x0001e20000100800 */
[-C--:B------:R-:W-:Y:S02]  /*103c0*/  IADD3 R219, P5, R219, R80.reuse, RZ ;  /* 0x00000050dbdb7210 */ /* 0x080fe40007fbe0ff */
[----:B------:R-:W-:Y:S01]  /*103d0*/  IADD3.X R221, R221, R79, RZ, P6, !PT ;  /* 0x0000004fdddd7210 */ /* 0x000fe200037fe4ff */
[----:B0-----:R-:W4:Y:S01]  /*103e0*/  LDL.LU R225, [R1+0x5b0] ;  /* 0x0005b00001e17983 */ /* 0x001f220000300800 */
[----:B------:R-:W-:-:S03]  /*103f0*/  IADD3 R251, P6, R251, R80, RZ ;  /* 0x00000050fbfb7210 */ /* 0x000fc60007fde0ff */
        /* <DEDUP_REMOVED lines=12> */
[----:B------:R-:W-:Y:S04]  /*104c0*/  STL [R1+0x60c], R174 ;  /* 0x00060cae01007387 */ /* 0x000fe80000100800 */
[----:B------:R0:W-:Y:S04]  /*104d0*/  STL [R1+0x5d8], R144 ;  /* 0x0005d89001007387 */ /* 0x0001e80000100800 */
[----:B------:R-:W-:Y:S04]  /*104e0*/  STL [R1+0x5e0], R172 ;  /* 0x0005e0ac01007387 */ /* 0x000fe80000100800 */
[----:B0-----:R-:W5:Y:S01]  /*104f0*/  LDL.LU R144, [R1+0x5d4] ;  /* 0x0005d40001907983 */ /* 0x001f620000300800 */
[----:B------:R-:W-:-:S03]  /*10500*/  IADD3.X R145, R145, R79, RZ, P4, !PT ;  /* 0x0000004f91917210 */ /* 0x000fc600027fe4ff */
        /* <DEDUP_REMOVED lines=11> */
[----:B0-----:R-:W5:Y:S01]  /*105c0*/  LDL.LU R160, [R1+0x5a0] ;  /* 0x0005a00001a07983 */ /* 0x001f620000300800 */
[----:B------:R-:W-:-:S03]  /*105d0*/  IADD3 R161, P6, R161, R80, RZ ;  /* 0x00000050a1a17210 */ /* 0x000fc60007fde0ff */
[----:B------:R-:W-:Y:S04]  /*105e0*/  STL [R1+0x5c8], R129 ;  /* 0x0005c88101007387 */ /* 0x000fe80000100800 */
[----:B------:R-:W5:Y:S04]  /*105f0*/  LDL.LU R157, [R1+0x5c4] ;  /* 0x0005c400019d7983 */ /* 0x000f680000300800 */
[----:B------:R-:W5:Y:S04]  /*10600*/  LDL.LU R159, [R1+0x598] ;  /* 0x00059800019f7983 */ /* 0x000f680000300800 */
[----:B------:R-:W5:Y:S04]  /*10610*/  LDL.LU R187, [R1+0x5bc] ;  /* 0x0005bc0001bb7983 */ /* 0x000f680000300800 */
[----:B------:R0:W-:Y:S01]  /*10620*/  STL [R1+0x5c0], R161 ;  /* 0x0005c0a101007387 */ /* 0x0001e20000100800 */
[----:B------:R-:W-:-:S03]  /*10630*/  IMAD.X R191, R191, 0x1, R79, P1 ;  /* 0x00000001bfbf7824 */ /* 0x000fc600008e064f */
[----:B0-----:R-:W5:Y:S04]  /*10640*/  LDL.LU R161, [R1+0x590] ;  /* 0x0005900001a17983 */ /* 0x001f680000300800 */
[----:B------:R0:W-:Y:S04]  /*10650*/  STL [R1+0x5e4], R191 ;  /* 0x0005e4bf01007387 */ /* 0x0001e80000100800 */
[----:B0-----:R-:W5:Y:S01]  /*10660*/  LDL.LU R191, [R1+0x5b4] ;  /* 0x0005b40001bf7983 */ /* 0x001f620000300800 */
[----:B--2---:R-:W-:-:S05]  /*10670*/  IADD3 R193, P1, R193, R80, RZ ;  /* 0x00000050c1c17210 */ /* 0x004fca0007f3e0ff */
[----:B------:R0:W-:Y:S04]  /*10680*/  STL [R1+0x5b8], R193 ;  /* 0x0005b8c101007387 */ /* 0x0001e80000100800 */
[----:B0-----:R-:W2:Y:S01]  /*10690*/  LDL.LU R193, [R1+0x588] ;  /* 0x0005880001c17983 */ /* 0x001ea20000300800 */
[----:B---3--:R-:W-:-:S05]  /*106a0*/  IADD3.X R223, R223, R79, RZ, P2, !PT ;  /* 0x0000004fdfdf7210 */ /* 0x008fca00017fe4ff */
[----:B------:R0:W-:Y:S04]  /*106b0*/  STL [R1+0x5dc], R223 ;  /* 0x0005dcdf01007387 */ /* 0x0001e80000100800 */
[----:B0-----:R-:W3:Y:S04]  /*106c0*/  LDL.LU R223, [R1+0x5ac] ;  /* 0x0005ac0001df7983 */ /* 0x001ee80000300800 */
[----:B------:R-:W3:Y:S01]  /*106d0*/  LDL.LU R189, [R1+0x580] ;  /* 0x0005800001bd7983 */ /* 0x000ee20000300800 */
[----:B----4-:R-:W-:-:S03]  /*106e0*/  IADD3 R225, P2, R225, R80, RZ ;  /* 0x00000050e1e17210 */ /* 0x010fc60007f5e0ff */
[----:B------:R-:W4:Y:S04]  /*106f0*/  LDL.LU R219, [R1+0x5a4] ;  /* 0x0005a40001db7983 */ /* 0x000f280000300800 */
[----:B------:R-:W4:Y:S04]  /*10700*/  LDL.LU R221, [R1+0x578] ;  /* 0x0005780001dd7983 */ /* 0x000f280000300800 */
[----:B------:R0:W-:Y:S04]  /*10710*/  STL [R1+0x5b0], R225 ;  /* 0x0005b0e101007387 */ /* 0x0001e80000100800 */
[----:B------:R-:W4:Y:S04]  /*10720*/  LDL.LU R251, [R1+0x59c] ;  /* 0x00059c0001fb7983 */ /* 0x000f280000300800 */
[----:B------:R-:W4:Y:S04]  /*10730*/  LDL.LU R178, [R1+0x570] ;  /* 0x0005700001b27983 */ /* 0x000f280000300800 */
[----:B------:R-:W4:Y:S04]  /*10740*/  LDL.LU R176, [R1+0x594] ;  /* 0x0005940001b07983 */ /* 0x000f280000300800 */
[----:B------:R-:W4:Y:S04]  /*10750*/  LDL.LU R174, [R1+0x568] ;  /* 0x0005680001ae7983 */ /* 0x000f280000300800 */
[----:B------:R-:W4:Y:S04]  /*10760*/  LDL.LU R172, [R1+0x58c] ;  /* 0x00058c0001ac7983 */ /* 0x000f280000300800 */
[----:B------:R-:W4:Y:S04]  /*10770*/  LDL.LU R152, [R1+0x560] ;  /* 0x0005600001987983 */ /* 0x000f280000300800 */
[----:B0-----:R-:W4:Y:S01]  /*10780*/  LDL.LU R225, [R1+0x584] ;  /* 0x0005840001e17983 */ /* 0x001f220000300800 */
[----:B-----5:R-:W-:-:S05]  /*10790*/  IMAD.X R144, R144, 0x1, R79, P3 ;  /* 0x0000000190907824 */ /* 0x020fca00018e064f */
[----:B------:R0:W-:Y:S04]  /*107a0*/  STL [R1+0x5d4], R144 ;  /* 0x0005d49001007387 */ /* 0x0001e80000100800 */
[----:B0-----:R-:W5:Y:S01]  /*107b0*/  LDL.LU R144, [R1+0x558] ;  /* 0x0005580001907983 */ /* 0x001f620000300800 */
[----:B------:R-:W-:-:S05]  /*107c0*/  IADD3 R145, P3, R145, R80, RZ ;  /* 0x0000005091917210 */ /* 0x000fca0007f7e0ff */
[----:B------:R0:W-:Y:S04]  /*107d0*/  STL [R1+0x5a8], R145 ;  /* 0x0005a89101007387 */ /* 0x0001e80000100800 */
[----:B0-----:R-:W5:Y:S04]  /*107e0*/  LDL.LU R145, [R1+0x57c] ;  /* 0x00057c0001917983 */ /* 0x001f680000300800 */
[----:B------:R-:W5:Y:S01]  /*107f0*/  LDL.LU R150, [R1+0x550] ;  /* 0x0005500001967983 */ /* 0x000f620000300800 */
[----:B------:R-:W-:-:S03]  /*10800*/  IMAD.X R128, R128, 0x1, R79, P4 ;  /* 0x0000000180807824 */ /* 0x000fc600020e064f */
[----:B------:R-:W5:Y:S04]  /*10810*/  LDL.LU R129, [R1+0x574] ;  /* 0x0005740001817983 */ /* 0x000f680000300800 */
[----:B------:R0:W-:Y:S04]  /*10820*/  STL [R1+0x5cc], R128 ;  /* 0x0005cc8001007387 */ /* 0x0001e80000100800 */
[----:B0-----:R-:W5:Y:S01]  /*10830*/  LDL.LU R128, [R1+0x548] ;  /* 0x0005480001807983 */ /* 0x001f620000300800 */
[----:B------:R-:W-:-:S05]  /*10840*/  IADD3 R160, P4, R160, R80, RZ ;  /* 0x00000050a0a07210 */ /* 0x000fca0007f9e0ff */
[----:B------:R0:W-:Y:S01]  /*10850*/  STL [R1+0x5a0], R160 ;  /* 0x0005a0a001007387 */ /* 0x0001e20000100800 */
[----:B------:R-:W-:Y:S01]  /*10860*/  IMAD.X R157, R157, 0x1, R79, P5 ;  /* 0x000000019d9d7824 */ /* 0x000fe200028e064f */
[----:B------:R-:W-:Y:S02]  /*10870*/  IADD3 R159, P5, R159, R80, RZ ;  /* 0x000000509f9f7210 */ /* 0x000fe40007fbe0ff */
[----:B0-----:R-:W5:Y:S01]  /*10880*/  LDL.LU R160, [R1+0x56c] ;  /* 0x00056c0001a07983 */ /* 0x001f620000300800 */
[----:B------:R-:W-:-:S03]  /*10890*/  IADD3.X R187, R187, R79, RZ, P6, !PT ;  /* 0x0000004fbbbb7210 */ /* 0x000fc600037fe4ff */
[----:B------:R-:W-:Y:S01]  /*108a0*/  STL [R1+0x5c4], R157 ;  /* 0x0005c49d01007387 */ /* 0x000fe20000100800 */
[----:B------:R-:W-:-:S05]  /*108b0*/  IADD3 R161, P6, R161, R80, RZ ;  /* 0x00000050a1a17210 */ /* 0x000fca0007fde0ff */
[----:B------:R0:W-:Y:S04]  /*108c0*/  STL [R1+0x590], R161 ;  /* 0x000590a101007387 */ /* 0x0001e80000100800 */
[----:B------:R-:W-:Y:S01]  /*108d0*/  STL [R1+0x598], R159 ;  /* 0x0005989f01007387 */ /* 0x000fe20000100800 */
[----:B------:R-:W-:-:S03]  /*108e0*/  IMAD.X R191, R191, 0x1, R79, P1 ;  /* 0x00000001bfbf7824 */ /* 0x000fc600008e064f */
[----:B0-----:R-:W5:Y:S04]  /*108f0*/  LDL.LU R161, [R1+0x540] ;  /* 0x0005400001a17983 */ /* 0x001f680000300800 */
[----:B------:R-:W-:Y:S04]  /*10900*/  STL [R1+0x5bc], R187 ;  /* 0x0005bcbb01007387 */ /* 0x000fe80000100800 */
[----:B------:R0:W-:Y:S04]  /*10910*/  STL [R1+0x5b4], R191 ;  /* 0x0005b4bf01007387 */ /* 0x0001e80000100800 */
[----:B0-----:R-:W5:Y:S01]  /*10920*/  LDL.LU R191, [R1+0x564] ;  /* 0x0005640001bf7983 */ /* 0x001f620000300800 */
[----:B--2---:R-:W-:-:S05]  /*10930*/  IADD3 R193, P1, R193, R80, RZ ;  /* 0x00000050c1c17210 */ /* 0x004fca0007f3e0ff */
[----:B------:R0:W-:Y:S04]  /*10940*/  STL [R1+0x588], R193 ;  /* 0x000588c101007387 */ /* 0x0001e80000100800 */
[----:B0-----:R-:W2:Y:S01]  /*10950*/  LDL.LU R193, [R1+0x538] ;  /* 0x0005380001c17983 */ /* 0x001ea20000300800 */
[----:B---3--:R-:W-:Y:S01]  /*10960*/  IMAD.X R223, R223, 0x1, R79, P2 ;  /* 0x00000001dfdf7824 */ /* 0x008fe200010e064f */
[----:B------:R-:W-:-:S04]  /*10970*/  IADD3 R189, P2, R189, R80, RZ ;  /* 0x00000050bdbd7210 */ /* 0x000fc80007f5e0ff */
[----:B------:R0:W-:Y:S01]  /*10980*/  STL [R1+0x5ac], R223 ;  /* 0x0005acdf01007387 */ /* 0x0001e20000100800 */
[----:B----4-:R-:W-:Y:S01]  /*10990*/  IMAD.X R219, R219, 0x1, R79, P3 ;  /* 0x00000001dbdb7824 */ /* 0x010fe200018e064f */
[----:B------:R-:W-:Y:S02]  /*109a0*/  IADD3 R221, P3, R221, R80, RZ ;  /* 0x00000050dddd7210 */ /* 0x000fe40007f7e0ff */
[----:B0-----:R-:W3:Y:S01]  /*109b0*/  LDL.LU R223, [R1+0x55c] ;  /* 0x00055c0001df7983 */ /* 0x001ee20000300800 */
[----:B------:R-:W-:-:S03]  /*109c0*/  IADD3.X R251, R251, R79, RZ, P4, !PT ;  /* 0x0000004ffbfb7210 */ /* 0x000fc600027fe4ff */
        /* <DEDUP_REMOVED lines=10> */
[----:B------:R-:W-:-:S03]  /*10a70*/  IMAD.X R225, R225, 0x1, R79, P1 ;  /* 0x00000001e1e17824 */ /* 0x000fc600008e064f */
[----:B------:R-:W-:Y:S01]  /*10a80*/  STL [R1+0x568], R174 ;  /* 0x000568ae01007387 */ /* 0x000fe20000100800 */
[----:B------:R-:W-:-:S03]  /*10a90*/  IADD3 R152, P6, R152, R80, RZ ;  /* 0x0000005098987210 */ /* 0x000fc60007fde0ff */
[----:B------:R0:W-:Y:S04]  /*10aa0*/  STL [R1+0x584], R225 ;  /* 0x000584e101007387 */ /* 0x0001e80000100800 */
[----:B------:R-:W-:Y:S04]  /*10ab0*/  STL [R1+0x58c], R172 ;  /* 0x00058cac01007387 */ /* 0x000fe80000100800 */
[----:B0-----:R-:W4:Y:S01]  /*10ac0*/  LDL.LU R225, [R1+0x530] ;  /* 0x0005300001e17983 */ /* 0x001f220000300800 */
[----:B-----5:R-:W-:-:S03]  /*10ad0*/  IADD3 R144, P1, R144, R80, RZ ;  /* 0x0000005090907210 */ /* 0x020fc60007f3e0ff */
[----:B------:R-:W-:Y:S04]  /*10ae0*/  STL [R1+0x560], R152 ;  /* 0x0005609801007387 */ /* 0x000fe80000100800 */
[----:B------:R0:W-:Y:S04]  /*10af0*/  STL [R1+0x558], R144 ;  /* 0x0005589001007387 */ /* 0x0001e80000100800 */
[----:B0-----:R-:W5:Y:S01]  /*10b00*/  LDL.LU R144, [R1+0x554] ;  /* 0x0005540001907983 */ /* 0x001f620000300800 */
[----:B------:R-:W-:-:S05]  /*10b10*/  IADD3.X R145, R145, R79, RZ, P2, !PT ;  /* 0x0000004f91917210 */ /* 0x000fca00017fe4ff */
[----:B------:R0:W-:Y:S04]  /*10b20*/  STL [R1+0x57c], R145 ;  /* 0x00057c9101007387 */ /* 0x0001e80000100800 */
[----:B0-----:R-:W5:Y:S01]  /*10b30*/  LDL.LU R145, [R1+0x528] ;  /* 0x0005280001917983 */ /* 0x001f620000300800 */
[----:B------:R-:W-:Y:S01]  /*10b40*/  IMAD.X R129, R129, 0x1, R79, P3 ;  /* 0x0000000181817824 */ /* 0x000fe200018e064f */
[-C--:B------:R-:W-:Y:S02]  /*10b50*/  IADD3 R150, P2, R150, R80.reuse, RZ ;  /* 0x0000005096967210 */ /* 0x080fe40007f5e0ff */
[----:B------:R-:W-:-:S05]  /*10b60*/  IADD3 R128, P3, R128, R80, RZ ;  /* 0x0000005080807210 */ /* 0x000fca0007f7e0ff */
[----:B------:R0:W-:Y:S04]  /*10b70*/  STL [R1+0x548], R128 ;  /* 0x0005488001007387 */ /* 0x0001e80000100800 */
[----:B------:R-:W-:Y:S04]  /*10b80*/  STL [R1+0x550], R150 ;  /* 0x0005509601007387 */ /* 0x000fe80000100800 */
[----:B0-----:R-:W5:Y:S04]  /*10b90*/  LDL.LU R128, [R1+0x54c] ;  /* 0x00054c0001807983 */ /* 0x001f680000300800 */
[----:B------:R-:W-:Y:S01]  /*10ba0*/  STL [R1+0x574], R129 ;  /* 0x0005748101007387 */ /* 0x000fe20000100800 */
[----:B------:R-:W-:-:S03]  /*10bb0*/  IMAD.X R160, R160, 0x1, R79, P4 ;  /* 0x00000001a0a07824 */ /* 0x000fc600020e064f */
[----:B------:R-:W5:Y:S04]  /*10bc0*/  LDL.LU R157, [R1+0x520] ;  /* 0x00052000019d7983 */ /* 0x000f680000300800 */
[----:B------:R-:W5:Y:S04]  /*10bd0*/  LDL.LU R159, [R1+0x544] ;  /* 0x00054400019f7983 */ /* 0x000f680000300800 */
[----:B------:R-:W5:Y:S04]  /*10be0*/  LDL.LU R187, [R1+0x518] ;  /* 0x0005180001bb7983 */ /* 0x000f680000300800 */
[----:B------:R0:W-:Y:S04]  /*10bf0*/  STL [R1+0x56c], R160 ;  /* 0x00056ca001007387 */ /* 0x0001e80000100800 */
[----:B0-----:R-:W5:Y:S01]  /*10c00*/  LDL.LU R160, [R1+0x53c] ;  /* 0x00053c0001a07983 */ /* 0x001f620000300800 */
[----:B------:R-:W-:-:S05]  /*10c10*/  IADD3 R161, P4, R161, R80, RZ ;  /* 0x00000050a1a17210 */ /* 0x000fca0007f9e0ff */
[----:B------:R0:W-:Y:S04]  /*10c20*/  STL [R1+0x540], R161 ;  /* 0x000540a101007387 */ /* 0x0001e80000100800 */
[----:B0-----:R-:W5:Y:S01]  /*10c30*/  LDL.LU R161, [R1+0x510] ;  /* 0x0005100001a17983 */ /* 0x001f620000300800 */
[----:B------:R-:W-:-:S05]  /*10c40*/  IMAD.X R191, R191, 0x1, R79, P5 ;  /* 0x00000001bfbf7824 */ /* 0x000fca00028e064f */
[----:B------:R0:W-:Y:S04]  /*10c50*/  STL [R1+0x564], R191 ;  /* 0x000564bf01007387 */ /* 0x0001e80000100800 */
[----:B0-----:R-:W5:Y:S01]  /*10c60*/  LDL.LU R191, [R1+0x534] ;  /* 0x0005340001bf7983 */ /* 0x001f620000300800 */
[----:B--2---:R-:W-:-:S05]  /*10c70*/  IADD3 R193, P5, R193, R80, RZ ;  /* 0x00000050c1c17210 */ /* 0x004fca0007fbe0ff */
[----:B------:R0:W-:Y:S04]  /*10c80*/  STL [R1+0x538], R193 ;  /* 0x000538c101007387 */ /* 0x0001e80000100800 */
[----:B0-----:R-:W2:Y:S04]  /*10c90*/  LDL.LU R193, [R1+0x508] ;  /* 0x0005080001c17983 */ /* 0x001ea80000300800 */
[----:B------:R-:W2:Y:S04]  /*10ca0*/  LDL.LU R189, [R1+0x52c] ;  /* 0x00052c0001bd7983 */ /* 0x000ea80000300800 */
[----:B------:R-:W2:Y:S04]  /*10cb0*/  LDL.LU R219, [R1+0x500] ;  /* 0x0005000001db7983 */ /* 0x000ea80000300800 */
[----:B------:R-:W2:Y:S01]  /*10cc0*/  LDL.LU R221, [R1+0x524] ;  /* 0x0005240001dd7983 */ /* 0x000ea20000300800 */
[----:B---3--:R-:W-:-:S05]  /*10cd0*/  IADD3.X R223, R223, R79, RZ, P6, !PT ;  /* 0x0000004fdfdf7210 */ /* 0x008fca00037fe4ff */
[----:B------:R0:W-:Y:S04]  /*10ce0*/  STL [R1+0x55c], R223 ;  /* 0x00055cdf01007387 */ /* 0x0001e80000100800 */
[----:B------:R-:W3:Y:S04]  /*10cf0*/  LDL.LU R251, [R1+0x4f8] ;  /* 0x0004f80001fb7983 */ /* 0x000ee80000300800 */
[----:B------:R-:W3:Y:S04]  /*10d00*/  LDL.LU R178, [R1+0x51c] ;  /* 0x00051c0001b27983 */ /* 0x000ee80000300800 */
[----:B------:R-:W3:Y:S04]  /*10d10*/  LDL.LU R176, [R1+0x4f0] ;  /* 0x0004f00001b07983 */ /* 0x000ee80000300800 */
[----:B------:R-:W3:Y:S04]  /*10d20*/  LDL.LU R174, [R1+0x514] ;  /* 0x0005140001ae7983 */ /* 0x000ee80000300800 */
[----:B------:R-:W3:Y:S04]  /*10d30*/  LDL.LU R172, [R1+0x4e8] ;  /* 0x0004e80001ac7983 */ /* 0x000ee80000300800 */
[----:B------:R-:W3:Y:S04]  /*10d40*/  LDL.LU R152, [R1+0x50c] ;  /* 0x00050c0001987983 */ /* 0x000ee80000300800 */
[----:B0-----:R-:W3:Y:S01]  /*10d50*/  LDL.LU R223, [R1+0x4e0] ;  /* 0x0004e00001df7983 */ /* 0x001ee20000300800 */
[----:B----4-:R-:W-:-:S05]  /*10d60*/  IADD3 R225, P6, R225, R80, RZ ;  /* 0x00000050e1e17210 */ /* 0x010fca0007fde0ff */
[----:B------:R0:W-:Y:S04]  /*10d70*/  STL [R1+0x530], R225 ;  /* 0x000530e101007387 */ /* 0x0001e80000100800 */
[----:B0-----:R-:W4:Y:S01]  /*10d80*/  LDL.LU R225, [R1+0x504] ;  /* 0x0005040001e17983 */ /* 0x001f220000300800 */
[----:B-----5:R-:W-:-:S05]  /*10d90*/  IMAD.X R144, R144, 0x1, R79, P1 ;  /* 0x0000000190907824 */ /* 0x020fca00008e064f */
[----:B------:R0:W-:Y:S04]  /*10da0*/  STL [R1+0x554], R144 ;  /* 0x0005549001007387 */ /* 0x0001e80000100800 */
[----:B0-----:R-:W5:Y:S01]  /*10db0*/  LDL.LU R144, [R1+0x4d8] ;  /* 0x0004d80001907983 */ /* 0x001f620000300800 */
[----:B------:R-:W-:-:S03]  /*10dc0*/  IADD3 R145, P1, R145, R80, RZ ;  /* 0x0000005091917210 */ /* 0x000fc60007f3e0ff */
[----:B------:R-:W5:Y:S04]  /*10dd0*/  LDL.LU R150, [R1+0x4fc] ;  /* 0x0004fc0001967983 */ /* 0x000f680000300800 */
[----:B------:R-:W5:Y:S04]  /*10de0*/  LDL.LU R129, [R1+0x4d0] ;  /* 0x0004d00001817983 */ /* 0x000f680000300800 */
[----:B------:R0:W-:Y:S04]  /*10df0*/  STL [R1+0x528], R145 ;  /* 0x0005289101007387 */ /* 0x0001e80000100800 */
[----:B0-----:R-:W5:Y:S01]  /*10e00*/  LDL.LU R145, [R1+0x4f4] ;  /* 0x0004f40001917983 */ /* 0x001f620000300800 */
[----:B------:R-:W-:-:S05]  /*10e10*/  IMAD.X R128, R128, 0x1, R79, P2 ;  /* 0x0000000180807824 */ /* 0x000fca00010e064f */
[----:B------:R0:W-:Y:S01]  /*10e20*/  STL [R1+0x54c], R128 ;  /* 0x00054c8001007387 */ /* 0x0001e20000100800 */
[-C--:B------:R-:W-:Y:S01]  /*10e30*/  IADD3 R157, P2, R157, R80.reuse, RZ ;  /* 0x000000509d9d7210 */ /* 0x080fe20007f5e0ff */
[----:B------:R-:W-:Y:S02]  /*10e40*/  IMAD.X R159, R159, 0x1, R79, P3 ;  /* 0x000000019f9f7824 */ /* 0x000fe400018e064f */
[----:B0-----:R-:W5:Y:S01]  /*10e50*/  LDL.LU R128, [R1+0x4c8] ;  /* 0x0004c80001807983 */ /* 0x001f620000300800 */
[----:B------:R-:W-:-:S03]  /*10e60*/  IADD3 R187, P3, R187, R80, RZ ;  /* 0x00000050bbbb7210 */ /* 0x000fc60007f7e0ff */
[----:B------:R-:W-:Y:S01]  /*10e70*/  STL [R1+0x520], R157 ;  /* 0x0005209d01007387 */ /* 0x000fe20000100800 */
[----:B------:R-:W-:-:S05]  /*10e80*/  IADD3.X R160, R160, R79, RZ, P4, !PT ;  /* 0x0000004fa0a07210 */ /* 0x000fca00027fe4ff */
[----:B------:R0:W-:Y:S04]  /*10e90*/  STL [R1+0x53c], R160 ;  /* 0x00053ca001007387 */ /* 0x0001e80000100800 */
[----:B------:R-:W-:Y:S04]  /*10ea0*/  STL [R1+0x544], R159 ;  /* 0x0005449f01007387 */ /* 0x000fe80000100800 */
[----:B0-----:R-:W5:Y:S01]  /*10eb0*/  LDL.LU R160, [R1+0x4ec] ;  /* 0x0004ec0001a07983 */ /* 0x001f620000300800 */
[----:B------:R-:W-:-:S03]  /*10ec0*/  IADD3 R161, P4, R161, R80, RZ ;  /* 0x00000050a1a17210 */ /* 0x000fc60007f9e0ff */
[----:B------:R-:W-:Y:S04]  /*10ed0*/  STL [R1+0x518], R187 ;  /* 0x000518bb01007387 */ /* 0x000fe80000100800 */
[----:B------:R0:W-:Y:S04]  /*10ee0*/  STL [R1+0x510], R161 ;  /* 0x000510a101007387 */ /* 0x0001e80000100800 */
[----:B0-----:R-:W5:Y:S01]  /*10ef0*/  LDL.LU R161, [R1+0x4c0] ;  /* 0x0004c00001a17983 */ /* 0x001f620000300800 */
[----:B------:R-:W-:-:S05]  /*10f00*/  IMAD.X R191, R191, 0x1, R79, P5 ;  /* 0x00000001bfbf7824 */ /* 0x000fca00028e064f */
[----:B------:R0:W-:Y:S04]  /*10f10*/  STL [R1+0x534], R191 ;  /* 0x000534bf01007387 */ /* 0x0001e80000100800 */
[----:B0-----:R-:W5:Y:S01]  /*10f20*/  LDL.LU R191, [R1+0x4e4] ;  /* 0x0004e40001bf7983 */ /* 0x001f620000300800 */
[----:B--2---:R-:W-:Y:S01]  /*10f30*/  IADD3 R193, P5, R193, R80, RZ ;  /* 0x00000050c1c17210 */ /* 0x004fe20007fbe0ff */
[----:B------:R-:W-:-:S04]  /*10f40*/  IMAD.X R189, R189, 0x1, R79, P6 ;  /* 0x00000001bdbd7824 */ /* 0x000fc800030e064f */
[----:B------:R0:W-:Y:S01]  /*10f50*/  STL [R1+0x508], R193 ;  /* 0x000508c101007387 */ /* 0x0001e20000100800 */
[-C--:B------:R-:W-:Y:S01]  /*10f60*/  IADD3 R219, P6, R219, R80.reuse, RZ ;  /* 0x00000050dbdb7210 */ /* 0x080fe20007fde0ff */
[----:B------:R-:W-:Y:S02]  /*10f70*/  IMAD.X R221, R221, 0x1, R79, P1 ;  /* 0x00000001dddd7824 */ /* 0x000fe400008e064f */
[----:B0-----:R-:W2:Y:S04]  /*10f80*/  LDL.LU R193, [R1+0x4b8] ;  /* 0x0004b80001c17983 */ /* 0x001ea80000300800 */
[----:B------:R-:W-:Y:S01]  /*10f90*/  STL [R1+0x52c], R189 ;  /* 0x00052cbd01007387 */ /* 0x000fe20000100800 */
[----:B---3--:R-:W-:-:S03]  /*10fa0*/  IADD3 R251, P1, R251, R80, RZ ;  /* 0x00000050fbfb7210 */ /* 0x008fc60007f3e0ff */
[----:B------:R-:W-:Y:S01]  /*10fb0*/  STL [R1+0x500], R219 ;  /* 0x000500db01007387 */ /* 0x000fe20000100800 */
[----:B------:R-:W-:-:S03]  /*10fc0*/  IADD3.X R178, R178, R79, RZ, P2, !PT ;  /* 0x0000004fb2b27210 */ /* 0x000fc600017fe4ff */
[----:B------:R-:W-:Y:S01]  /*10fd0*/  STL [R1+0x524], R221 ;  /* 0x000524dd01007387 */ /* 0x000fe20000100800 */
[----:B------:R-:W-:-:S03]  /*10fe0*/  IADD3 R176, P2, R176, R80, RZ ;  /* 0x00000050b0b07210 */ /* 0x000fc60007f5e0ff */
[----:B------:R-:W-:Y:S01]  /*10ff0*/  STL [R1+0x4f8], R251 ;  /* 0x0004f8fb01007387 */ /* 0x000fe20000100800 */
[----:B------:R-:W-:-:S03]  /*11000*/  IMAD.X R174, R174, 0x1, R79, P3 ;  /* 0x00000001aeae7824 */ /* 0x000fc600018e064f */
[----:B------:R-:W-:Y:S01]  /*11010*/  STL [R1+0x51c], R178 ;  /* 0x00051cb201007387 */ /* 0x000fe20000100800 */
[-C--:B------:R-:W-:Y:S01]  /*11020*/  IADD3 R172, P3, R172, R80.reuse, RZ ;  /* 0x00000050acac7210 */ /* 0x080fe20007f7e0ff */
[----:B------:R-:W-:Y:S02]  /*11030*/  IMAD.X R152, R152, 0x1, R79, P4 ;  /* 0x0000000198987824 */ /* 0x000fe400020e064f */
[----:B------:R-:W-:Y:S01]  /*11040*/  STL [R1+0x4f0], R176 ;  /* 0x0004f0b001007387 */ /* 0x000fe20000100800 */
[----:B------:R-:W-:-:S03]  /*11050*/  IADD3 R223, P4, R223, R80, RZ ;  /* 0x00000050dfdf7210 */ /* 0x000fc60007f9e0ff */
[----:B------:R-:W-:Y:S04]  /*11060*/  STL [R1+0x514], R174 ;  /* 0x000514ae01007387 */ /* 0x000fe80000100800 */
[----:B------:R0:W-:Y:S04]  /*11070*/  STL [R1+0x4e0], R223 ;  /* 0x0004e0df01007387 */ /* 0x0001e80000100800 */
[----:B------:R-:W-:Y:S04]  /*11080*/  STL [R1+0x4e8], R172 ;  /* 0x0004e8ac01007387 */ /* 0x000fe80000100800 */
[----:B0-----:R-:W3:Y:S04]  /*11090*/  LDL.LU R223, [R1+0x4dc] ;  /* 0x0004dc0001df7983 */ /* 0x001ee80000300800 */
[----:B------:R-:W-:Y:S01]  /*110a0*/  STL [R1+0x50c], R152 ;  /* 0x00050c9801007387 */ /* 0x000fe20000100800 */
[----:B----4-:R-:W-:-:S05]  /*110b0*/  IMAD.X R225, R225, 0x1, R79, P5 ;  /* 0x00000001e1e17824 */ /* 0x010fca00028e064f */
[----:B------:R0:W-:Y:S04]  /*110c0*/  STL [R1+0x504], R225 ;  /* 0x000504e101007387 */ /* 0x0001e80000100800 */
[----:B0-----:R-:W4:Y:S01]  /*110d0*/  LDL.LU R225, [R1+0x4b0] ;  /* 0x0004b00001e17983 */ /* 0x001f220000300800 */
[----:B-----5:R-:W-:-:S05]  /*110e0*/  IADD3 R144, P5, R144, R80, RZ ;  /* 0x0000005090907210 */ /* 0x020fca0007fbe0ff */
[----:B------:R0:W-:Y:S01]  /*110f0*/  STL [R1+0x4d8], R144 ;  /* 0x0004d89001007387 */ /* 0x0001e20000100800 */
[----:B------:R-:W-:-:S03]  /*11100*/  IADD3.X R150, R150, R79, RZ, P6, !PT ;  /* 0x0000004f96967210 */ /* 0x000fc600037fe4ff */
[----:B0-----:R-:W5:Y:S01]  /*11110*/  LDL.LU R144, [R1+0x4d4] ;  /* 0x0004d40001907983 */ /* 0x001f620000300800 */
[----:B------:R-:W-:-:S05]  /*11120*/  IMAD.X R145, R145, 0x1, R79, P1 ;  /* 0x0000000191917824 */ /* 0x000fca00008e064f */
[----:B------:R0:W-:Y:S04]  /*11130*/  STL [R1+0x4f4], R145 ;  /* 0x0004f49101007387 */ /* 0x0001e80000100800 */
[----:B------:R-:W-:Y:S04]  /*11140*/  STL [R1+0x4fc], R150 ;  /* 0x0004fc9601007387 */ /* 0x000fe80000100800 */
[----:B0-----:R-:W5:Y:S01]  /*11150*/  LDL.LU R145, [R1+0x4a8] ;  /* 0x0004a80001917983 */ /* 0x001f620000300800 */
[-C--:B------:R-:W-:Y:S02]  /*11160*/  IADD3 R129, P6, R129, R80.reuse, RZ ;  /* 0x0000005081817210 */ /* 0x080fe40007fde0ff */
[----:B------:R-:W-:-:S03]  /*11170*/  IADD3 R128, P1, R128, R80, RZ ;  /* 0x0000005080807210 */ /* 0x000fc60007f3e0ff */
[----:B------:R-:W-:Y:S04]  /*11180*/  STL [R1+0x4d0], R129 ;  /* 0x0004d08101007387 */ /* 0x000fe80000100800 */
[----:B------:R-:W5:Y:S04]  /*11190*/  LDL.LU R157, [R1+0x4cc] ;  /* 0x0004cc00019d7983 */ /* 0x000f680000300800 */
[----:B------:R-:W5:Y:S04]  /*111a0*/  LDL.LU R159, [R1+0x4a0] ;  /* 0x0004a000019f7983 */ /* 0x000f680000300800 */
[----:B------:R-:W5:Y:S04]  /*111b0*/  LDL.LU R187, [R1+0x4c4] ;  /* 0x0004c40001bb7983 */ /* 0x000f680000300800 */
[----:B------:R0:W-:Y:S04]  /*111c0*/  STL [R1+0x4c8], R128 ;  /* 0x0004c88001007387 */ /* 0x0001e80000100800 */
[----:B0-----:R-:W5:Y:S01]  /*111d0*/  LDL.LU R128, [R1+0x498] ;  /* 0x0004980001807983 */ /* 0x001f620000300800 */
[----:B------:R-:W-:-:S05]  /*111e0*/  IMAD.X R160, R160, 0x1, R79, P2 ;  /* 0x00000001a0a07824 */ /* 0x000fca00010e064f */
[----:B------:R0:W-:Y:S04]  /*111f0*/  STL [R1+0x4ec], R160 ;  /* 0x0004eca001007387 */ /* 0x0001e80000100800 */
[----:B0-----:R-:W5:Y:S01]  /*11200*/  LDL.LU R160, [R1+0x4bc] ;  /* 0x0004bc0001a07983 */ /* 0x001f620000300800 */
[----:B------:R-:W-:-:S05]  /*11210*/  IADD3 R161, P2, R161, R80, RZ ;  /* 0x00000050a1a17210 */ /* 0x000fca0007f5e0ff */
[----:B------:R0:W-:Y:S04]  /*11220*/  STL [R1+0x4c0], R161 ;  /* 0x0004c0a101007387 */ /* 0x0001e80000100800 */
[----:B0-----:R-:W5:Y:S01]  /*11230*/  LDL.LU R161, [R1+0x490] ;  /* 0x0004900001a17983 */ /* 0x001f620000300800 */
[----:B------:R-:W-:-:S05]  /*11240*/  IMAD.X R191, R191, 0x1, R79, P3 ;  /* 0x00000001bfbf7824 */ /* 0x000fca00018e064f */
[----:B------:R0:W-:Y:S04]  /*11250*/  STL [R1+0x4e4], R191 ;  /* 0x0004e4bf01007387 */ /* 0x0001e80000100800 */
[----:B0-----:R-:W5:Y:S04]  /*11260*/  LDL.LU R191, [R1+0x4b4] ;  /* 0x0004b40001bf7983 */ /* 0x001f680000300800 */
[----:B------:R-:W5:Y:S04]  /*11270*/  LDL.LU R189, [R1+0x488] ;  /* 0x0004880001bd7983 */ /* 0x000f680000300800 */
[----:B------:R-:W5:Y:S04]  /*11280*/  LDL.LU R219, [R1+0x4ac] ;  /* 0x0004ac0001db7983 */ /* 0x000f680000300800 */
[----:B------:R-:W5:Y:S01]  /*11290*/  LDL.LU R221, [R1+0x480] ;  /* 0x0004800001dd7983 */ /* 0x000f620000300800 */
[----:B--2---:R-:W-:-:S05]  /*112a0*/  IADD3 R193, P3, R193, R80, RZ ;  /* 0x00000050c1c17210 */ /* 0x004fca0007f7e0ff */
[----:B------:R0:W-:Y:S04]  /*112b0*/  STL [R1+0x4b8], R193 ;  /* 0x0004b8c101007387 */ /* 0x0001e80000100800 */
[----:B------:R-:W2:Y:S04]  /*112c0*/  LDL.LU R251, [R1+0x4a4] ;  /* 0x0004a40001fb7983 */ /* 0x000ea80000300800 */
[----:B------:R-:W2:Y:S04]  /*112d0*/  LDL.LU R178, [R1+0x478] ;  /* 0x0004780001b27983 */ /* 0x000ea80000300800 */
[----:B------:R-:W2:Y:S04]  /*112e0*/  LDL.LU R176, [R1+0x49c] ;  /* 0x00049c0001b07983 */ /* 0x000ea80000300800 */
[----:B------:R-:W2:Y:S04]  /*112f0*/  LDL.LU R174, [R1+0x470] ;  /* 0x0004700001ae7983 */ /* 0x000ea80000300800 */
[----:B------:R-:W2:Y:S04]  /*11300*/  LDL.LU R172, [R1+0x494] ;  /* 0x0004940001ac7983 */ /* 0x000ea80000300800 */
[----:B------:R-:W2:Y:S04]  /*11310*/  LDL.LU R152, [R1+0x468] ;  /* 0x0004680001987983 */ /* 0x000ea80000300800 */
[----:B0-----:R-:W2:Y:S01]  /*11320*/  LDL.LU R193, [R1+0x48c] ;  /* 0x00048c0001c17983 */ /* 0x001ea20000300800 */
[----:B---3--:R-:W-:-:S05]  /*11330*/  IADD3.X R223, R223, R79, RZ, P4, !PT ;  /* 0x0000004fdfdf7210 */ /* 0x008fca00027fe4ff */
[----:B------:R0:W-:Y:S04]  /*11340*/  STL [R1+0x4dc], R223 ;  /* 0x0004dcdf01007387 */ /* 0x0001e80000100800 */
[----:B0-----:R-:W3:Y:S01]  /*11350*/  LDL.LU R223, [R1+0x460] ;  /* 0x0004600001df7983 */ /* 0x001ee20000300800 */
[----:B----4-:R-:W-:-:S05]  /*11360*/  IADD3 R225, P4, R225, R80, RZ ;  /* 0x00000050e1e17210 */ /* 0x010fca0007f9e0ff */
[----:B------:R0:W-:Y:S04]  /*11370*/  STL [R1+0x4b0], R225 ;  /* 0x0004b0e101007387 */ /* 0x0001e80000100800 */
[----:B0-----:R-:W4:Y:S04]  /*11380*/  LDL.LU R225, [R1+0x484] ;  /* 0x0004840001e17983 */ /* 0x001f280000300800 */
[----:B------:R-:W4:Y:S01]  /*11390*/  LDL.LU R150, [R1+0x458] ;  /* 0x0004580001967983 */ /* 0x000f220000300800 */
[----:B-----5:R-:W-:-:S03]  /*113a0*/  IMAD.X R144, R144, 0x1, R79, P5 ;  /* 0x0000000190907824 */ /* 0x020fc600028e064f */
[----:B------:R-:W5:Y:S04]  /*113b0*/  LDL.LU R129, [R1+0x47c] ;  /* 0x00047c0001817983 */ /* 0x000f680000300800 */
[----:B------:R0:W-:Y:S04]  /*113c0*/  STL [R1+0x4d4], R144 ;  /* 0x0004d49001007387 */ /* 0x0001e80000100800 */
[----:B0-----:R-:W5:Y:S01]  /*113d0*/  LDL.LU R144, [R1+0x450] ;  /* 0x0004500001907983 */ /* 0x001f620000300800 */
[----:B------:R-:W-:-:S05]  /*113e0*/  IADD3 R145, P5, R145, R80, RZ ;  /* 0x0000005091917210 */ /* 0x000fca0007fbe0ff */
[----:B------:R0:W-:Y:S04]  /*113f0*/  STL [R1+0x4a8], R145 ;  /* 0x0004a89101007387 */ /* 0x0001e80000100800 */
[----:B0-----:R-:W5:Y:S01]  /*11400*/  LDL.LU R145, [R1+0x474] ;  /* 0x0004740001917983 */ /* 0x001f620000300800 */
[--C-:B------:R-:W-:Y:S02]  /*11410*/  IMAD.X R157, R157, 0x1, R79.reuse, P6 ;  /* 0x000000019d9d7824 */ /* 0x100fe400030e064f */
[----:B------:R-:W-:Y:S01]  /*11420*/  IMAD.X R187, R187, 0x1, R79, P1 ;  /* 0x00000001bbbb7824 */ /* 0x000fe200008e064f */
[-C--:B------:R-:W-:Y:S02]  /*11430*/  IADD3 R159, P6, R159, R80.reuse, RZ ;  /* 0x000000509f9f7210 */ /* 0x080fe40007fde0ff */
[----:B------:R-:W-:Y:S01]  /*11440*/  STL [R1+0x4cc], R157 ;  /* 0x0004cc9d01007387 */ /* 0x000fe20000100800 */
[----:B------:R-:W-:-:S05]  /*11450*/  IADD3 R128, P1, R128, R80, RZ ;  /* 0x0000005080807210 */ /* 0x000fca0007f3e0ff */
[----:B------:R0:W-:Y:S04]  /*11460*/  STL [R1+0x498], R128 ;  /* 0x0004988001007387 */ /* 0x0001e80000100800 */
[----:B------:R-:W-:Y:S04]  /*11470*/  STL [R1+0x4a0], R159 ;  /* 0x0004a09f01007387 */ /* 0x000fe80000100800 */
[----:B0-----:R-:W5:Y:S01]  /*11480*/  LDL.LU R128, [R1+0x448] ;  /* 0x0004480001807983 */ /* 0x001f620000300800 */
[----:B------:R-:W-:-:S03]  /*11490*/  IADD3.X R160, R160, R79, RZ, P2, !PT ;  /* 0x0000004fa0a07210 */ /* 0x000fc600017fe4ff */
[----:B------:R-:W-:Y:S04]  /*114a0*/  STL [R1+0x4c4], R187 ;  /* 0x0004c4bb01007387 */ /* 0x000fe80000100800 */
[----:B------:R0:W-:Y:S04]  /*114b0*/  STL [R1+0x4bc], R160 ;  /* 0x0004bca001007387 */ /* 0x0001e80000100800 */
[----:B0-----:R-:W5:Y:S01]  /*114c0*/  LDL.LU R160, [R1+0x46c] ;  /* 0x00046c0001a07983 */ /* 0x001f620000300800 */
[----:B------:R-:W-:-:S05]  /*114d0*/  IADD3 R161, P2, R161, R80, RZ ;  /* 0x00000050a1a17210 */ /* 0x000fca0007f5e0ff */
[----:B------:R0:W-:Y:S04]  /*114e0*/  STL [R1+0x490], R161 ;  /* 0x000490a101007387 */ /* 0x0001e80000100800 */
[----:B0-----:R-:W5:Y:S01]  /*114f0*/  LDL.LU R161, [R1+0x440] ;  /* 0x0004400001a17983 */ /* 0x001f620000300800 */
[----:B------:R-:W-:Y:S01]  /*11500*/  IMAD.X R191, R191, 0x1, R79, P3 ;  /* 0x00000001bfbf7824 */ /* 0x000fe200018e064f */
[----:B------:R-:W-:-:S04]  /*11510*/  IADD3 R189, P3, R189, R80, RZ ;  /* 0x00000050bdbd7210 */ /* 0x000fc80007f7e0ff */
[----:B------:R0:W-:Y:S01]  /*11520*/  STL [R1+0x4b4], R191 ;  /* 0x0004b4bf01007387 */ /* 0x0001e20000100800 */
[--C-:B------:R-:W-:Y:S01]  /*11530*/  IMAD.X R219, R219, 0x1, R79.reuse, P4 ;  /* 0x00000001dbdb7824 */ /* 0x100fe200020e064f */
[-C--:B------:R-:W-:Y:S02]  /*11540*/  IADD3 R221, P4, R221, R80.reuse, RZ ;  /* 0x00000050dddd7210 */ /* 0x080fe40007f9e0ff */
[----:B0-----:R-:W5:Y:S04]  /*11550*/  LDL.LU R191, [R1+0x464] ;  /* 0x0004640001bf7983 */ /* 0x001f680000300800 */
[----:B------:R-:W-:Y:S04]  /*11560*/  STL [R1+0x488], R189 ;  /* 0x000488bd01007387 */ /* 0x000fe80000100800 */
[----:B------:R-:W-:Y:S04]  /*11570*/  STL [R1+0x4ac], R219 ;  /* 0x0004acdb01007387 */ /* 0x000fe80000100800 */
[----:B------:R-:W-:Y:S01]  /*11580*/  STL [R1+0x480], R221 ;  /* 0x000480dd01007387 */ /* 0x000fe20000100800 */
[----:B--2---:R-:W-:Y:S01]  /*11590*/  IMAD.X R251, R251, 0x1, R79, P5 ;  /* 0x00000001fbfb7824 */ /* 0x004fe200028e064f */
[----:B------:R-:W-:-:S04]  /*115a0*/  IADD3 R178, P5, R178, R80, RZ ;  /* 0x00000050b2b27210 */ /* 0x000fc80007fbe0ff */
[----:B------:R-:W-:Y:S01]  /*115b0*/  STL [R1+0x4a4], R251 ;  /* 0x0004a4fb01007387 */ /* 0x000fe20000100800 */
[----:B------:R-:W-:-:S03]  /*115c0*/  IADD3.X R176, R176, R79, RZ, P6, !PT ;  /* 0x0000004fb0b07210 */ /* 0x000fc600037fe4ff */
[----:B------:R-:W-:Y:S01]  /*115d0*/  STL [R1+0x478], R178 ;  /* 0x000478b201007387 */ /* 0x000fe20000100800 */
[----:B------:R-:W-:-:S03]  /*115e0*/  IADD3 R174, P6, R174, R80, RZ ;  /* 0x00000050aeae7210 */ /* 0x000fc60007fde0ff */
[----:B------:R-:W-:Y:S01]  /*115f0*/  STL [R1+0x49c], R176 ;  /* 0x00049cb001007387 */ /* 0x000fe20000100800 */
[----:B------:R-:W-:-:S03]  /*11600*/  IMAD.X R172, R172, 0x1, R79, P1 ;  /* 0x00000001acac7824 */ /* 0x000fc600008e064f */
[----:B------:R-:W-:Y:S01]  /*11610*/  STL [R1+0x470], R174 ;  /* 0x000470ae01007387 */ /* 0x000fe20000100800 */
[----:B------:R-:W-:Y:S01]  /*11620*/  IADD3 R152, P1, R152, R80, RZ ;  /* 0x0000005098987210 */ /* 0x000fe20007f3e0ff */
[----:B------:R-:W-:-:S05]  /*11630*/  IMAD.X R193, R193, 0x1, R79, P2 ;  /* 0x00000001c1c17824 */ /* 0x000fca00010e064f */
[----:B------:R0:W-:Y:S04]  /*11640*/  STL [R1+0x48c], R193 ;  /* 0x00048cc101007387 */ /* 0x0001e80000100800 */
[----:B------:R-:W-:Y:S04]  /*11650*/  STL [R1+0x494], R172 ;  /* 0x000494ac01007387 */ /* 0x000fe80000100800 */
[----:B0-----:R-:W2:Y:S04]  /*11660*/  LDL.LU R193, [R1+0x438] ;  /* 0x0004380001c17983 */ /* 0x001ea80000300800 */
[----:B------:R-:W-:Y:S01]  /*11670*/  STL [R1+0x468], R152 ;  /* 0x0004689801007387 */ /* 0x000fe20000100800 */
[----:B---3--:R-:W-:-:S05]  /*11680*/  IADD3 R223, P2, R223, R80, RZ ;  /* 0x00000050dfdf7210 */ /* 0x008fca0007f5e0ff */
[----:B------:R0:W-:Y:S04]  /*11690*/  STL [R1+0x460], R223 ;  /* 0x000460df01007387 */ /* 0x0001e80000100800 */
[----:B0-----:R-:W3:Y:S01]  /*116a0*/  LDL.LU R223, [R1+0x45c] ;  /* 0x00045c0001df7983 */ /* 0x001ee20000300800 */
[----:B----4-:R-:W-:Y:S01]  /*116b0*/  IMAD.X R225, R225, 0x1, R79, P3 ;  /* 0x00000001e1e17824 */ /* 0x010fe200018e064f */
[----:B------:R-:W-:-:S04]  /*116c0*/  IADD3 R150, P3, R150, R80, RZ ;  /* 0x0000005096967210 */ /* 0x000fc80007f7e0ff */
[----:B------:R0:W-:Y:S01]  /*116d0*/  STL [R1+0x484], R225 ;  /* 0x000484e101007387 */ /* 0x0001e20000100800 */
[----:B-----5:R-:W-:-:S03]  /*116e0*/  IADD3.X R129, R129, R79, RZ, P4, !PT ;  /* 0x0000004f81817210 */ /* 0x020fc600027fe4ff */
[----:B0-----:R-:W4:Y:S01]  /*116f0*/  LDL.LU R225, [R1+0x430] ;  /* 0x0004300001e17983 */ /* 0x001f220000300800 */
        /* <DEDUP_REMOVED lines=32> */
[----:B--2---:R-:W-:-:S05]  /*11900*/  IADD3 R193, P1, R193, R80, RZ ;  /* 0x00000050c1c17210 */ /* 0x004fca0007f3e0ff */
[----:B------:R0:W-:Y:S04]  /*11910*/  STL [R1+0x438], R193 ;  /* 0x000438c101007387 */ /* 0x0001e80000100800 */
[----:B0-----:R-:W2:Y:S01]  /*11920*/  LDL.LU R193, [R1+0x40c] ;  /* 0x00040c0001c17983 */ /* 0x001ea20000300800 */
[----:B---3--:R-:W-:-:S05]  /*11930*/  IADD3.X R223, R223, R79, RZ, P2, !PT ;  /* 0x0000004fdfdf7210 */ /* 0x008fca00017fe4ff */
[----:B------:R0:W-:Y:S04]  /*11940*/  STL [R1+0x45c], R223 ;  /* 0x00045cdf01007387 */ /* 0x0001e80000100800 */
[----:B0-----:R-:W3:Y:S04]  /*11950*/  LDL.LU R223, [R1+0x3e0] ;  /* 0x0003e00001df7983 */ /* 0x001ee80000300800 */
[----:B------:R-:W3:Y:S04]  /*11960*/  LDL.LU R150, [R1+0x404] ;  /* 0x0004040001967983 */ /* 0x000ee80000300800 */
[----:B------:R-:W3:Y:S01]  /*11970*/  LDL.LU R129, [R1+0x3d8] ;  /* 0x0003d80001817983 */ /* 0x000ee20000300800 */
[----:B----4-:R-:W-:-:S05]  /*11980*/  IADD3 R225, P2, R225, R80, RZ ;  /* 0x00000050e1e17210 */ /* 0x010fca0007f5e0ff */
[----:B------:R0:W-:Y:S04]  /*11990*/  STL [R1+0x430], R225 ;  /* 0x000430e101007387 */ /* 0x0001e80000100800 */
[----:B0-----:R-:W4:Y:S01]  /*119a0*/  LDL.LU R225, [R1+0x3fc] ;  /* 0x0003fc0001e17983 */ /* 0x001f220000300800 */
[----:B-----5:R-:W-:-:S05]  /*119b0*/  IMAD.X R144, R144, 0x1, R79, P3 ;  /* 0x0000000190907824 */ /* 0x020fca00018e064f */
[----:B------:R0:W-:Y:S01]  /*119c0*/  STL [R1+0x454], R144 ;  /* 0x0004549001007387 */ /* 0x0001e20000100800 */
[----:B------:R-:W-:Y:S01]  /*119d0*/  IADD3 R157, P3, R157, R80, RZ ;  /* 0x000000509d9d7210 */ /* 0x000fe20007f7e0ff */
[--C-:B------:R-:W-:Y:S02]  /*119e0*/  IMAD.X R159, R159, 0x1, R79.reuse, P4 ;  /* 0x000000019f9f7824 */ /* 0x100fe400020e064f */
[----:B0-----:R-:W5:Y:S04]  /*119f0*/  LDL.LU R144, [R1+0x3d0] ;  /* 0x0003d00001907983 */ /* 0x001f680000300800 */
[----:B------:R-:W-:Y:S01]  /*11a00*/  STL [R1+0x428], R157 ;  /* 0x0004289d01007387 */ /* 0x000fe20000100800 */
[----:B------:R-:W-:-:S05]  /*11a10*/  IMAD.X R145, R145, 0x1, R79, P5 ;  /* 0x0000000191917824 */ /* 0x000fca00028e064f */
[----:B------:R0:W-:Y:S04]  /*11a20*/  STL [R1+0x444], R145 ;  /* 0x0004449101007387 */ /* 0x0001e80000100800 */
[----:B------:R-:W-:Y:S04]  /*11a30*/  STL [R1+0x44c], R159 ;  /* 0x00044c9f01007387 */ /* 0x000fe80000100800 */
[----:B0-----:R-:W5:Y:S01]  /*11a40*/  LDL.LU R145, [R1+0x3f4] ;  /* 0x0003f40001917983 */ /* 0x001f620000300800 */
[-C--:B------:R-:W-:Y:S02]  /*11a50*/  IADD3 R187, P4, R187, R80.reuse, RZ ;  /* 0x00000050bbbb7210 */ /* 0x080fe40007f9e0ff */
[----:B------:R-:W-:-:S03]  /*11a60*/  IADD3 R128, P5, R128, R80, RZ ;  /* 0x0000005080807210 */ /* 0x000fc60007fbe0ff */
[----:B------:R-:W-:Y:S04]  /*11a70*/  STL [R1+0x420], R187 ;  /* 0x000420bb01007387 */ /* 0x000fe80000100800 */
[----:B------:R0:W-:Y:S04]  /*11a80*/  STL [R1+0x418], R128 ;  /* 0x0004188001007387 */ /* 0x0001e80000100800 */
[----:B0-----:R-:W5:Y:S01]  /*11a90*/  LDL.LU R128, [R1+0x3c8] ;  /* 0x0003c80001807983 */ /* 0x001f620000300800 */
[----:B------:R-:W-:-:S05]  /*11aa0*/  IADD3.X R160, R160, R79, RZ, P6, !PT ;  /* 0x0000004fa0a07210 */ /* 0x000fca00037fe4ff */
[----:B------:R0:W-:Y:S04]  /*11ab0*/  STL [R1+0x43c], R160 ;  /* 0x00043ca001007387 */ /* 0x0001e80000100800 */
[----:B0-----:R-:W5:Y:S01]  /*11ac0*/  LDL.LU R160, [R1+0x3ec] ;  /* 0x0003ec0001a07983 */ /* 0x001f620000300800 */
[----:B------:R-:W-:Y:S01]  /*11ad0*/  IADD3 R161, P6, R161, R80, RZ ;  /* 0x00000050a1a17210 */ /* 0x000fe20007fde0ff */
[----:B------:R-:W-:-:S04]  /*11ae0*/  IMAD.X R189, R189, 0x1, R79, P1 ;  /* 0x00000001bdbd7824 */ /* 0x000fc800008e064f */
[----:B------:R0:W-:Y:S01]  /*11af0*/  STL [R1+0x410], R161 ;  /* 0x000410a101007387 */ /* 0x0001e20000100800 */
[-C--:B------:R-:W-:Y:S01]  /*11b00*/  IADD3 R219, P1, R219, R80.reuse, RZ ;  /* 0x00000050dbdb7210 */ /* 0x080fe20007f3e0ff */
[----:B------:R-:W-:Y:S02]  /*11b10*/  IMAD.X R221, R221, 0x1, R79, P2 ;  /* 0x00000001dddd7824 */ /* 0x000fe400010e064f */
[----:B0-----:R-:W5:Y:S01]  /*11b20*/  LDL.LU R161, [R1+0x3c0] ;  /* 0x0003c00001a17983 */ /* 0x001f620000300800 */
        /* <DEDUP_REMOVED lines=16> */
[----:B0-----:R-:W5:Y:S04]  /*11c30*/  LDL.LU R191, [R1+0x3e4] ;  /* 0x0003e40001bf7983 */ /* 0x001f680000300800 */
[----:B------:R-:W-:Y:S01]  /*11c40*/  STL [R1+0x414], R152 ;  /* 0x0004149801007387 */ /* 0x000fe20000100800 */
[----:B--2---:R-:W-:-:S05]  /*11c50*/  IMAD.X R193, R193, 0x1, R79, P6 ;  /* 0x00000001c1c17824 */ /* 0x004fca00030e064f */
[----:B------:R0:W-:Y:S04]  /*11c60*/  STL [R1+0x40c], R193 ;  /* 0x00040cc101007387 */ /* 0x0001e80000100800 */
[----:B0-----:R-:W2:Y:S01]  /*11c70*/  LDL.LU R193, [R1+0x3b8] ;  /* 0x0003b80001c17983 */ /* 0x001ea20000300800 */
[----:B---3--:R-:W-:Y:S01]  /*11c80*/  IADD3 R223, P6, R223, R80, RZ ;  /* 0x00000050dfdf7210 */ /* 0x008fe20007fde0ff */
[----:B------:R-:W-:-:S04]  /*11c90*/  IMAD.X R150, R150, 0x1, R79, P1 ;  /* 0x0000000196967824 */ /* 0x000fc800008e064f */
[----:B------:R0:W-:Y:S01]  /*11ca0*/  STL [R1+0x3e0], R223 ;  /* 0x0003e0df01007387 */ /* 0x0001e20000100800 */
[----:B------:R-:W-:-:S03]  /*11cb0*/  IADD3 R129, P1, R129, R80, RZ ;  /* 0x0000005081817210 */ /* 0x000fc60007f3e0ff */
[----:B0-----:R-:W3:Y:S01]  /*11cc0*/  LDL.LU R223, [R1+0x3dc] ;  /* 0x0003dc0001df7983 */ /* 0x001ee20000300800 */
[----:B----4-:R-:W-:-:S05]  /*11cd0*/  IADD3.X R225, R225, R79, RZ, P2, !PT ;  /* 0x0000004fe1e17210 */ /* 0x010fca00017fe4ff */
[----:B------:R0:W-:Y:S04]  /*11ce0*/  STL [R1+0x3fc], R225 ;  /* 0x0003fce101007387 */ /* 0x0001e80000100800 */
[----:B------:R-:W-:Y:S04]  /*11cf0*/  STL [R1+0x404], R150 ;  /* 0x0004049601007387 */ /* 0x000fe80000100800 */
[----:B0-----:R-:W4:Y:S04]  /*11d00*/  LDL.LU R225, [R1+0x3b0] ;  /* 0x0003b00001e17983 */ /* 0x001f280000300800 */
[----:B------:R-:W-:Y:S01]  /*11d10*/  STL [R1+0x3d8], R129 ;  /* 0x0003d88101007387 */ /* 0x000fe20000100800 */
[----:B-----5:R-:W-:-:S03]  /*11d20*/  IADD3 R144, P2, R144, R80, RZ ;  /* 0x0000005090907210 */ /* 0x020fc60007f5e0ff */
        /* <DEDUP_REMOVED lines=33> */
[----:B------:R-:W2:Y:S01]  /*11f40*/  LDL.LU R129, [R1+0x384] ;  /* 0x0003840001817983 */ /* 0x000ea20000300800 */
[----:B---3--:R-:W-:-:S05]  /*11f50*/  IADD3.X R223, R223, R79, RZ, P6, !PT ;  /* 0x0000004fdfdf7210 */ /* 0x008fca00037fe4ff */
[----:B------:R0:W-:Y:S04]  /*11f60*/  STL [R1+0x3dc], R223 ;  /* 0x0003dcdf01007387 */ /* 0x0001e80000100800 */
[----:B0-----:R-:W3:Y:S01]  /*11f70*/  LDL.LU R223, [R1+0x358] ;  /* 0x0003580001df7983 */ /* 0x001ee20000300800 */
[----:B----4-:R-:W-:-:S05]  /*11f80*/  IADD3 R225, P6, R225, R80, RZ ;  /* 0x00000050e1e17210 */ /* 0x010fca0007fde0ff */
[----:B------:R0:W-:Y:S01]  /*11f90*/  STL [R1+0x3b0], R225 ;  /* 0x0003b0e101007387 */ /* 0x0001e20000100800 */
[--C-:B-----5:R-:W-:Y:S01]  /*11fa0*/  IMAD.X R157, R157, 0x1, R79.reuse, P1 ;  /* 0x000000019d9d7824 */ /* 0x120fe200008e064f */
[----:B------:R-:W-:Y:S02]  /*11fb0*/  IADD3 R159, P1, R159, R80, RZ ;  /* 0x000000509f9f7210 */ /* 0x000fe40007f3e0ff */
[----:B0-----:R-:W4:Y:S01]  /*11fc0*/  LDL.LU R225, [R1+0x37c] ;  /* 0x00037c0001e17983 */ /* 0x001f220000300800 */
[----:B------:R-:W-:-:S03]  /*11fd0*/  IMAD.X R187, R187, 0x1, R79, P2 ;  /* 0x00000001bbbb7824 */ /* 0x000fc600010e064f */
[----:B------:R-:W-:Y:S01]  /*11fe0*/  STL [R1+0x3d4], R157 ;  /* 0x0003d49d01007387 */ /* 0x000fe20000100800 */
[----:B------:R-:W-:-:S05]  /*11ff0*/  IADD3 R144, P2, R144, R80, RZ ;  /* 0x0000005090907210 */ /* 0x000fca0007f5e0ff */
[----:B------:R0:W-:Y:S04]  /*12000*/  STL [R1+0x3a0], R144 ;  /* 0x0003a09001007387 */ /* 0x0001e80000100800 */
[----:B------:R-:W-:Y:S04]  /*12010*/  STL [R1+0x3a8], R159 ;  /* 0x0003a89f01007387 */ /* 0x000fe80000100800 */
[----:B0-----:R-:W5:Y:S01]  /*12020*/  LDL.LU R144, [R1+0x350] ;  /* 0x0003500001907983 */ /* 0x001f620000300800 */
[----:B------:R-:W-:-:S03]  /*12030*/  IMAD.X R145, R145, 0x1, R79, P3 ;  /* 0x0000000191917824 */ /* 0x000fc600018e064f */
[----:B------:R-:W-:Y:S04]  /*12040*/  STL [R1+0x3cc], R187 ;  /* 0x0003ccbb01007387 */ /* 0x000fe80000100800 */
[----:B------:R0:W-:Y:S04]  /*12050*/  STL [R1+0x3c4], R145 ;  /* 0x0003c49101007387 */ /* 0x0001e80000100800 */
[----:B0-----:R-:W5:Y:S01]  /*12060*/  LDL.LU R145, [R1+0x374] ;  /* 0x0003740001917983 */ /* 0x001f620000300800 */
[----:B------:R-:W-:-:S05]  /*12070*/  IADD3 R128, P3, R128, R80, RZ ;  /* 0x0000005080807210 */ /* 0x000fca0007f7e0ff */
[----:B------:R0:W-:Y:S04]  /*12080*/  STL [R1+0x398], R128 ;  /* 0x0003988001007387 */ /* 0x0001e80000100800 */
[----:B0-----:R-:W5:Y:S01]  /*12090*/  LDL.LU R128, [R1+0x348] ;  /* 0x0003480001807983 */ /* 0x001f620000300800 */
[----:B------:R-:W-:Y:S02]  /*120a0*/  IADD3.X R160, R160, R79, RZ, P4, !PT ;  /* 0x0000004fa0a07210 */ /* 0x000fe400027fe4ff */
[----:B------:R-:W-:-:S03]  /*120b0*/  IADD3 R189, P4, R189, R80, RZ ;  /* 0x00000050bdbd7210 */ /* 0x000fc60007f9e0ff */
[----:B------:R0:W-:Y:S01]  /*120c0*/  STL [R1+0x3bc], R160 ;  /* 0x0003bca001007387 */ /* 0x0001e20000100800 */
[--C-:B------:R-:W-:Y:S01]  /*120d0*/  IMAD.X R219, R219, 0x1, R79.reuse, P5 ;  /* 0x00000001dbdb7824 */ /* 0x100fe200028e064f */
[----:B------:R-:W-:Y:S02]  /*120e0*/  IADD3 R221, P5, R221, R80, RZ ;  /* 0x00000050dddd7210 */ /* 0x000fe40007fbe0ff */
        /* <DEDUP_REMOVED lines=14> */
[----:B------:R-:W-:Y:S04]  /*121d0*/  STL [R1+0x378], R174 ;  /* 0x000378ae01007387 */ /* 0x000fe80000100800 */
[----:B------:R0:W-:Y:S04]  /*121e0*/  STL [R1+0x394], R161 ;  /* 0x000394a101007387 */ /* 0x0001e80000100800 */
[----:B------:R-:W-:Y:S04]  /*121f0*/  STL [R1+0x39c], R172 ;  /* 0x00039cac01007387 */ /* 0x000fe80000100800 */
[----:B0-----:R-:W5:Y:S01]  /*12200*/  LDL.LU R161, [R1+0x340] ;  /* 0x0003400001a17983 */ /* 0x001f620000300800 */
[----:B------:R-:W-:-:S03]  /*12210*/  IADD3 R191, P3, R191, R80, RZ ;  /* 0x00000050bfbf7210 */ /* 0x000fc60007f7e0ff */
[----:B------:R-:W-:Y:S04]  /*12220*/  STL [R1+0x370], R152 ;  /* 0x0003709801007387 */ /* 0x000fe80000100800 */
[----:B------:R0:W-:Y:S04]  /*12230*/  STL [R1+0x368], R191 ;  /* 0x000368bf01007387 */ /* 0x0001e80000100800 */
[----:B0-----:R-:W5:Y:S01]  /*12240*/  LDL.LU R191, [R1+0x364] ;  /* 0x0003640001bf7983 */ /* 0x001f620000300800 */
[----:B--2---:R-:W-:Y:S01]  /*12250*/  IMAD.X R193, R193, 0x1, R79, P4 ;  /* 0x00000001c1c17824 */ /* 0x004fe200020e064f */
[----:B------:R-:W-:-:S04]  /*12260*/  IADD3 R150, P4, R150, R80, RZ ;  /* 0x0000005096967210 */ /* 0x000fc80007f9e0ff */
[----:B------:R0:W-:Y:S01]  /*12270*/  STL [R1+0x38c], R193 ;  /* 0x00038cc101007387 */ /* 0x0001e20000100800 */
[----:B------:R-:W-:-:S03]  /*12280*/  IMAD.X R129, R129, 0x1, R79, P5 ;  /* 0x0000000181817824 */ /* 0x000fc600028e064f */
[----:B0-----:R-:W2:Y:S01]  /*12290*/  LDL.LU R193, [R1+0x338] ;  /* 0x0003380001c17983 */ /* 0x001ea20000300800 */
[----:B---3--:R-:W-:-:S05]  /*122a0*/  IADD3 R223, P5, R223, R80, RZ ;  /* 0x00000050dfdf7210 */ /* 0x008fca0007fbe0ff */
[----:B------:R0:W-:Y:S04]  /*122b0*/  STL [R1+0x358], R223 ;  /* 0x000358df01007387 */ /* 0x0001e80000100800 */
[----:B------:R-:W-:Y:S04]  /*122c0*/  STL [R1+0x360], R150 ;  /* 0x0003609601007387 */ /* 0x000fe80000100800 */
[----:B0-----:R-:W3:Y:S04]  /*122d0*/  LDL.LU R223, [R1+0x35c] ;  /* 0x00035c0001df7983 */ /* 0x001ee80000300800 */
[----:B------:R-:W-:Y:S04]  /*122e0*/  STL [R1+0x384], R129 ;  /* 0x0003848101007387 */ /* 0x000fe80000100800 */
[----:B------:R-:W3:Y:S01]  /*122f0*/  LDL.LU R157, [R1+0x330] ;  /* 0x00033000019d7983 */ /* 0x000ee20000300800 */
[----:B----4-:R-:W-:-:S03]  /*12300*/  IADD3.X R225, R225, R79, RZ, P6, !PT ;  /* 0x0000004fe1e17210 */ /* 0x010fc600037fe4ff */
[----:B------:R-:W4:Y:S04]  /*12310*/  LDL.LU R159, [R1+0x354] ;  /* 0x00035400019f7983 */ /* 0x000f280000300800 */
[----:B------:R-:W4:Y:S04]  /*12320*/  LDL.LU R187, [R1+0x328] ;  /* 0x0003280001bb7983 */ /* 0x000f280000300800 */
[----:B------:R0:W-:Y:S04]  /*12330*/  STL [R1+0x37c], R225 ;  /* 0x00037ce101007387 */ /* 0x0001e80000100800 */
[----:B0-----:R-:W4:Y:S01]  /*12340*/  LDL.LU R225, [R1+0x34c] ;  /* 0x00034c0001e17983 */ /* 0x001f220000300800 */
[----:B-----5:R-:W-:-:S05]  /*12350*/  IADD3 R144, P6, R144, R80, RZ ;  /* 0x0000005090907210 */ /* 0x020fca0007fde0ff */
        /* <DEDUP_REMOVED lines=27> */
[----:B------:R-:W5:Y:S01]  /*12510*/  LDL.LU R129, [R1+0x2e0] ;  /* 0x0002e00001817983 */ /* 0x000f620000300800 */
[----:B--2---:R-:W-:-:S05]  /*12520*/  IADD3 R193, P3, R193, R80, RZ ;  /* 0x00000050c1c17210 */ /* 0x004fca0007f7e0ff */
[----:B------:R0:W-:Y:S04]  /*12530*/  STL [R1+0x338], R193 ;  /* 0x000338c101007387 */ /* 0x0001e80000100800 */
[----:B0-----:R-:W2:Y:S01]  /*12540*/  LDL.LU R193, [R1+0x304] ;  /* 0x0003040001c17983 */ /* 0x001ea20000300800 */
[----:B---3--:R-:W-:-:S05]  /*12550*/  IADD3.X R223, R223, R79, RZ, P4, !PT ;  /* 0x0000004fdfdf7210 */ /* 0x008fca00027fe4ff */
[----:B------:R0:W-:Y:S01]  /*12560*/  STL [R1+0x35c], R223 ;  /* 0x00035cdf01007387 */ /* 0x0001e20000100800 */
[-C--:B------:R-:W-:Y:S01]  /*12570*/  IADD3 R157, P4, R157, R80.reuse, RZ ;  /* 0x000000509d9d7210 */ /* 0x080fe20007f9e0ff */
[----:B----4-:R-:W-:Y:S02]  /*12580*/  IMAD.X R159, R159, 0x1, R79, P5 ;  /* 0x000000019f9f7824 */ /* 0x010fe400028e064f */
[----:B0-----:R-:W3:Y:S01]  /*12590*/  LDL.LU R223, [R1+0x2d4] ;  /* 0x0002d40001df7983 */ /* 0x001ee20000300800 */
[----:B------:R-:W-:-:S03]  /*125a0*/  IADD3 R187, P5, R187, R80, RZ ;  /* 0x00000050bbbb7210 */ /* 0x000fc60007fbe0ff */
[----:B------:R-:W-:Y:S01]  /*125b0*/  STL [R1+0x330], R157 ;  /* 0x0003309d01007387 */ /* 0x000fe20000100800 */
[----:B------:R-:W-:-:S05]  /*125c0*/  IMAD.X R225, R225, 0x1, R79, P6 ;  /* 0x00000001e1e17824 */ /* 0x000fca00030e064f */
[----:B------:R0:W-:Y:S04]  /*125d0*/  STL [R1+0x34c], R225 ;  /* 0x00034ce101007387 */ /* 0x0001e80000100800 */
[----:B------:R-:W-:Y:S04]  /*125e0*/  STL [R1+0x354], R159 ;  /* 0x0003549f01007387 */ /* 0x000fe80000100800 */
[----:B0-----:R-:W4:Y:S04]  /*125f0*/  LDL.LU R225, [R1+0x2fc] ;  /* 0x0002fc0001e17983 */ /* 0x001f280000300800 */
[----:B------:R-:W-:Y:S01]  /*12600*/  STL [R1+0x328], R187 ;  /* 0x000328bb01007387 */ /* 0x000fe20000100800 */
[----:B-----5:R-:W-:-:S05]  /*12610*/  IADD3 R144, P6, R144, R80, RZ ;  /* 0x0000005090907210 */ /* 0x020fca0007fde0ff */
[----:B------:R0:W-:Y:S04]  /*12620*/  STL [R1+0x320], R144 ;  /* 0x0003209001007387 */ /* 0x0001e80000100800 */
[----:B0-----:R-:W5:Y:S01]  /*12630*/  LDL.LU R144, [R1+0x2cc] ;  /* 0x0002cc0001907983 */ /* 0x001f620000300800 */
[----:B------:R-:W-:-:S05]  /*12640*/  IMAD.X R145, R145, 0x1, R79, P1 ;  /* 0x0000000191917824 */ /* 0x000fca00008e064f */
[----:B------:R0:W-:Y:S04]  /*12650*/  STL [R1+0x344], R145 ;  /* 0x0003449101007387 */ /* 0x0001e80000100800 */
[----:B0-----:R-:W5:Y:S01]  /*12660*/  LDL.LU R145, [R1+0x2f4] ;  /* 0x0002f40001917983 */ /* 0x001f620000300800 */
[----:B------:R-:W-:Y:S02]  /*12670*/  IADD3 R128, P1, R128, R80, RZ ;  /* 0x0000005080807210 */ /* 0x000fe40007f3e0ff */
[----:B------:R-:W-:-:S03]  /*12680*/  IADD3.X R189, R189, R79, RZ, P2, !PT ;  /* 0x0000004fbdbd7210 */ /* 0x000fc600017fe4ff */
        /* <DEDUP_REMOVED lines=30> */
[----:B--2---:R-:W-:-:S05]  /*12870*/  IMAD.X R193, R193, 0x1, R79, P3 ;  /* 0x00000001c1c17824 */ /* 0x004fca00018e064f */
[----:B------:R0:W-:Y:S04]  /*12880*/  STL [R1+0x304], R193 ;  /* 0x000304c101007387 */ /* 0x0001e80000100800 */
[----:B------:R-:W-:Y:S04]  /*12890*/  STL [R1+0x30c], R150 ;  /* 0x00030c9601007387 */ /* 0x000fe80000100800 */
[----:B0-----:R-:W2:Y:S04]  /*128a0*/  LDL.LU R193, [R1+0x2b4] ;  /* 0x0002b40001c17983 */ /* 0x001ea80000300800 */
[----:B------:R-:W-:Y:S04]  /*128b0*/  STL [R1+0x2e0], R129 ;  /* 0x0002e08101007387 */ /* 0x000fe80000100800 */
[----:B------:R-:W2:Y:S04]  /*128c0*/  LDL.LU R157, [R1+0x2d8] ;  /* 0x0002d800019d7983 */ /* 0x000ea80000300800 */
[----:B------:R-:W2:Y:S01]  /*128d0*/  LDL.LU R159, [R1+0x2ac] ;  /* 0x0002ac00019f7983 */ /* 0x000ea20000300800 */
[----:B---3--:R-:W-:-:S03]  /*128e0*/  IADD3 R223, P3, R223, R80, RZ ;  /* 0x00000050dfdf7210 */ /* 0x008fc60007f7e0ff */
[----:B------:R-:W3:Y:S04]  /*128f0*/  LDL.LU R187, [R1+0x2d0] ;  /* 0x0002d00001bb7983 */ /* 0x000ee80000300800 */
[----:B------:R0:W-:Y:S04]  /*12900*/  STL [R1+0x2d4], R223 ;  /* 0x0002d4df01007387 */ /* 0x0001e80000100800 */
[----:B0-----:R-:W3:Y:S01]  /*12910*/  LDL.LU R223, [R1+0x2a4] ;  /* 0x0002a40001df7983 */ /* 0x001ee20000300800 */
[----:B----4-:R-:W-:-:S05]  /*12920*/  IADD3.X R225, R225, R79, RZ, P4, !PT ;  /* 0x0000004fe1e17210 */ /* 0x010fca00027fe4ff */
[----:B------:R0:W-:Y:S04]  /*12930*/  STL [R1+0x2fc], R225 ;  /* 0x0002fce101007387 */ /* 0x0001e80000100800 */
[----:B0-----:R-:W4:Y:S01]  /*12940*/  LDL.LU R225, [R1+0x2c8] ;  /* 0x0002c80001e17983 */ /* 0x001f220000300800 */
[----:B-----5:R-:W-:-:S05]  /*12950*/  IADD3 R144, P4, R144, R80, RZ ;  /* 0x0000005090907210 */ /* 0x020fca0007f9e0ff */
[----:B------:R0:W-:Y:S04]  /*12960*/  STL [R1+0x2cc], R144 ;  /* 0x0002cc9001007387 */ /* 0x0001e80000100800 */
[----:B0-----:R-:W5:Y:S01]  /*12970*/  LDL.LU R144, [R1+0x29c] ;  /* 0x00029c0001907983 */ /* 0x001f620000300800 */
[----:B------:R-:W-:-:S05]  /*12980*/  IMAD.X R145, R145, 0x1, R79, P5 ;  /* 0x0000000191917824 */ /* 0x000fca00028e064f */
[----:B------:R0:W-:Y:S04]  /*12990*/  STL [R1+0x2f4], R145 ;  /* 0x0002f49101007387 */ /* 0x0001e80000100800 */
[----:B0-----:R-:W5:Y:S04]  /*129a0*/  LDL.LU R145, [R1+0x2c0] ;  /* 0x0002c00001917983 */ /* 0x001f680000300800 */
[----:B------:R-:W5:Y:S04]  /*129b0*/  LDL.LU R189, [R1+0x294] ;  /* 0x0002940001bd7983 */ /* 0x000f680000300800 */
[----:B------:R-:W5:Y:S01]  /*129c0*/  LDL.LU R219, [R1+0x2b8] ;  /* 0x0002b80001db7983 */ /* 0x000f620000300800 */
[----:B------:R-:W-:-:S03]  /*129d0*/  IADD3 R128, P5, R128, R80, RZ ;  /* 0x0000005080807210 */ /* 0x000fc60007fbe0ff */
        /* <DEDUP_REMOVED lines=20> */
[----:B--2---:R-:W-:-:S05]  /*12b20*/  IADD3 R193, P1, R193, R80, RZ ;  /* 0x00000050c1c17210 */ /* 0x004fca0007f3e0ff */
[----:B------:R0:W-:Y:S01]  /*12b30*/  STL [R1+0x2b4], R193 ;  /* 0x0002b4c101007387 */ /* 0x0001e20000100800 */
[----:B------:R-:W-:Y:S02]  /*12b40*/  IADD3.X R157, R157, R79, RZ, P2, !PT ;  /* 0x0000004f9d9d7210 */ /* 0x000fe400017fe4ff */
[----:B------:R-:W-:Y:S01]  /*12b50*/  IADD3 R159, P2, R159, R80, RZ ;  /* 0x000000509f9f7210 */ /* 0x000fe20007f5e0ff */
[----:B0-----:R-:W2:Y:S01]  /*12b60*/  LDL.LU R193, [R1+0x280] ;  /* 0x0002800001c17983 */ /* 0x001ea20000300800 */
[----:B---3--:R-:W-:-:S03]  /*12b70*/  IMAD.X R187, R187, 0x1, R79, P3 ;  /* 0x00000001bbbb7824 */ /* 0x008fc600018e064f */
[----:B------:R-:W-:Y:S01]  /*12b80*/  STL [R1+0x2d8], R157 ;  /* 0x0002d89d01007387 */ /* 0x000fe20000100800 */
[----:B------:R-:W-:-:S05]  /*12b90*/  IADD3 R223, P3, R223, R80, RZ ;  /* 0x00000050dfdf7210 */ /* 0x000fca0007f7e0ff */
        /* <DEDUP_REMOVED lines=13> */
[-C--:B------:R-:W-:Y:S02]  /*12c70*/  IADD3 R189, P5, R189, R80.reuse, RZ ;  /* 0x00000050bdbd7210 */ /* 0x080fe40007fbe0ff */
[----:B------:R-:W-:Y:S02]  /*12c80*/  IADD3.X R219, R219, R79, RZ, P6, !PT ;  /* 0x0000004fdbdb7210 */ /* 0x000fe400037fe4ff */
[-C--:B------:R-:W-:Y:S01]  /*12c90*/  IADD3 R221, P6, R221, R80.reuse, RZ ;  /* 0x00000050dddd7210 */ /* 0x080fe20007fde0ff */
[----:B------:R-:W-:Y:S01]  /*12ca0*/  IMAD.X R251, R251, 0x1, R79, P1 ;  /* 0x00000001fbfb7824 */ /* 0x000fe200008e064f */
        /* <DEDUP_REMOVED lines=9> */
[-C--:B------:R-:W-:Y:S02]  /*12d40*/  IADD3 R152, P3, R152, R80.reuse, RZ ;  /* 0x0000005098987210 */ /* 0x080fe40007f7e0ff */
[----:B------:R-:W-:Y:S01]  /*12d50*/  IADD3.X R128, R128, R79, RZ, P4, !PT ;  /* 0x0000004f80807210 */ /* 0x000fe200027fe4ff */
[----:B------:R-:W-:Y:S04]  /*12d60*/  STL [R1+0x2a8], R176 ;  /* 0x0002a8b001007387 */ /* 0x000fe80000100800 */
        /* <DEDUP_REMOVED lines=8> */
[--C-:B------:R-:W-:Y:S01]  /*12df0*/  IMAD.X R161, R161, 0x1, R79.reuse, P5 ;  /* 0x00000001a1a17824 */ /* 0x100fe200028e064f */
[----:B------:R-:W-:Y:S01]  /*12e00*/  IADD3 R150, P5, R150, R80, RZ ;  /* 0x0000005096967210 */ /* 0x000fe20007fbe0ff */
[----:B------:R-:W-:-:S03]  /*12e10*/  IMAD.X R129, R129, 0x1, R79, P6 ;  /* 0x0000000181817824 */ /* 0x000fc600030e064f */
[----:B------:R0:W-:Y:S04]  /*12e20*/  STL [R1+0x290], R161 ;  /* 0x000290a101007387 */ /* 0x0001e80000100800 */
[----:B0-----:R-:W5:Y:S01]  /*12e30*/  LDL.LU R161, [R1+0x23c] ;  /* 0x00023c0001a17983 */ /* 0x001f620000300800 */
[----:B------:R-:W-:-:S05]  /*12e40*/  IADD3 R191, P6, R191, R80, RZ ;  /* 0x00000050bfbf7210 */ /* 0x000fca0007fde0ff */
[----:B------:R0:W-:Y:S04]  /*12e50*/  STL [R1+0x25c], R191 ;  /* 0x00025cbf01007387 */ /* 0x0001e80000100800 */
[----:B------:R-:W-:Y:S04]  /*12e60*/  STL [R1+0x264], R150 ;  /* 0x0002649601007387 */ /* 0x000fe80000100800 */
[----:B0-----:R-:W5:Y:S04]  /*12e70*/  LDL.LU R191, [R1+0x260] ;  /* 0x0002600001bf7983 */ /* 0x001f680000300800 */
[----:B------:R-:W-:Y:S04]  /*12e80*/  STL [R1+0x288], R129 ;  /* 0x0002888101007387 */ /* 0x000fe80000100800 */
[----:B------:R-:W5:Y:S04]  /*12e90*/  LDL.LU R157, [R1+0x234] ;  /* 0x00023400019d7983 */ /* 0x000f680000300800 */
[----:B------:R-:W5:Y:S04]  /*12ea0*/  LDL.LU R159, [R1+0x258] ;  /* 0x00025800019f7983 */ /* 0x000f680000300800 */
[----:B------:R-:W5:Y:S01]  /*12eb0*/  LDL.LU R187, [R1+0x22c] ;  /* 0x00022c0001bb7983 */ /* 0x000f620000300800 */
[----:B--2---:R-:W-:-:S05]  /*12ec0*/  IMAD.X R193, R193, 0x1, R79, P1 ;  /* 0x00000001c1c17824 */ /* 0x004fca00008e064f */
[----:B------:R0:W-:Y:S04]  /*12ed0*/  STL [R1+0x280], R193 ;  /* 0x000280c101007387 */ /* 0x0001e80000100800 */
[----:B0-----:R-:W2:Y:S01]  /*12ee0*/  LDL.LU R193, [R1+0x250] ;  /* 0x0002500001c17983 */ /* 0x001ea20000300800 */
[----:B---3--:R-:W-:-:S05]  /*12ef0*/  IADD3 R223, P1, R223, R80, RZ ;  /* 0x00000050dfdf7210 */ /* 0x008fca0007f3e0ff */
[----:B------:R0:W-:Y:S04]  /*12f00*/  STL [R1+0x254], R223 ;  /* 0x000254df01007387 */ /* 0x0001e80000100800 */
[----:B0-----:R-:W3:Y:S01]  /*12f10*/  LDL.LU R223, [R1+0x224] ;  /* 0x0002240001df7983 */ /* 0x001ee20000300800 */
[----:B----4-:R-:W-:-:S05]  /*12f20*/  IADD3.X R225, R225, R79, RZ, P2, !PT ;  /* 0x0000004fe1e17210 */ /* 0x010fca00017fe4ff */
[----:B------:R0:W-:Y:S04]  /*12f30*/  STL [R1+0x278], R225 ;  /* 0x000278e101007387 */ /* 0x0001e80000100800 */
[----:B0-----:R-:W4:Y:S01]  /*12f40*/  LDL.LU R225, [R1+0x248] ;  /* 0x0002480001e17983 */ /* 0x001f220000300800 */
[----:B-----5:R-:W-:-:S05]  /*12f50*/  IADD3 R144, P2, R144, R80, RZ ;  /* 0x0000005090907210 */ /* 0x020fca0007f5e0ff */
[----:B------:R0:W-:Y:S04]  /*12f60*/  STL [R1+0x24c], R144 ;  /* 0x00024c9001007387 */ /* 0x0001e80000100800 */
[----:B0-----:R-:W5:Y:S04]  /*12f70*/  LDL.LU R144, [R1+0x21c] ;  /* 0x00021c0001907983 */ /* 0x001f680000300800 */
[----:B------:R-:W5:Y:S01]  /*12f80*/  LDL.LU R189, [R1+0x240] ;  /* 0x0002400001bd7983 */ /* 0x000f620000300800 */
[----:B------:R-:W-:-:S03]  /*12f90*/  IMAD.X R145, R145, 0x1, R79, P3 ;  /* 0x0000000191917824 */ /* 0x000fc600018e064f */
        /* <DEDUP_REMOVED lines=16> */
[----:B------:R-:W5:Y:S01]  /*130a0*/  LDL.LU R150, [R1+0x210] ;  /* 0x0002100001967983 */ /* 0x000f620000300800 */
[----:B------:R-:W-:-:S03]  /*130b0*/  IADD3 R161, P4, R161, R80, RZ ;  /* 0x00000050a1a17210 */ /* 0x000fc60007f9e0ff */
[----:B------:R-:W5:Y:S04]  /*130c0*/  LDL.LU R129, [R1+0x1e4] ;  /* 0x0001e40001817983 */ /* 0x000f680000300800 */
[----:B------:R0:W-:Y:S04]  /*130d0*/  STL [R1+0x23c], R161 ;  /* 0x00023ca101007387 */ /* 0x0001e80000100800 */
[----:B0-----:R-:W5:Y:S01]  /*130e0*/  LDL.LU R161, [R1+0x208] ;  /* 0x0002080001a17983 */ /* 0x001f620000300800 */
[----:B------:R-:W-:-:S05]  /*130f0*/  IMAD.X R191, R191, 0x1, R79, P5 ;  /* 0x00000001bfbf7824 */ /* 0x000fca00028e064f */
[----:B------:R0:W-:Y:S01]  /*13100*/  STL [R1+0x260], R191 ;  /* 0x000260bf01007387 */ /* 0x0001e20000100800 */
[-C--:B------:R-:W-:Y:S02]  /*13110*/  IADD3 R157, P5, R157, R80.reuse, RZ ;  /* 0x000000509d9d7210 */ /* 0x080fe40007fbe0ff */
[----:B------:R-:W-:Y:S01]  /*13120*/  IADD3.X R159, R159, R79, RZ, P6, !PT ;  /* 0x0000004f9f9f7210 */ /* 0x000fe200037fe4ff */
[----:B0-----:R-:W5:Y:S01]  /*13130*/  LDL.LU R191, [R1+0x1dc] ;  /* 0x0001dc0001bf7983 */ /* 0x001f620000300800 */
[----:B------:R-:W-:-:S03]  /*13140*/  IADD3 R187, P6, R187, R80, RZ ;  /* 0x00000050bbbb7210 */ /* 0x000fc60007fde0ff */
[----:B------:R-:W-:Y:S01]  /*13150*/  STL [R1+0x234], R157 ;  /* 0x0002349d01007387 */ /* 0x000fe20000100800 */
[----:B--2---:R-:W-:-:S05]  /*13160*/  IMAD.X R193, R193, 0x1, R79, P1 ;  /* 0x00000001c1c17824 */ /* 0x004fca00008e064f */
[----:B------:R0:W-:Y:S04]  /*13170*/  STL [R1+0x250], R193 ;  /* 0x000250c101007387 */ /* 0x0001e80000100800 */
[----:B------:R-:W-:Y:S04]  /*13180*/  STL [R1+0x258], R159 ;  /* 0x0002589f01007387 */ /* 0x000fe80000100800 */
[----:B0-----:R-:W2:Y:S04]  /*13190*/  LDL.LU R193, [R1+0x200] ;  /* 0x0002000001c17983 */ /* 0x001ea80000300800 */
[----:B------:R-:W-:Y:S01]  /*131a0*/  STL [R1+0x22c], R187 ;  /* 0x00022cbb01007387 */ /* 0x000fe20000100800 */
[----:B---3--:R-:W-:-:S05]  /*131b0*/  IADD3 R223, P1, R223, R80, RZ ;  /* 0x00000050dfdf7210 */ /* 0x008fca0007f3e0ff */
[----:B------:R0:W-:Y:S04]  /*131c0*/  STL [R1+0x224], R223 ;  /* 0x000224df01007387 */ /* 0x0001e80000100800 */
[----:B0-----:R-:W3:Y:S01]  /*131d0*/  LDL.LU R223, [R1+0x1d4] ;  /* 0x0001d40001df7983 */ /* 0x001ee20000300800 */
[----:B----4-:R-:W-:-:S05]  /*131e0*/  IMAD.X R225, R225, 0x1, R79, P2 ;  /* 0x00000001e1e17824 */ /* 0x010fca00010e064f */
[----:B------:R0:W-:Y:S04]  /*131f0*/  STL [R1+0x248], R225 ;  /* 0x000248e101007387 */ /* 0x0001e80000100800 */
[----:B0-----:R-:W4:Y:S01]  /*13200*/  LDL.LU R225, [R1+0x1f8] ;  /* 0x0001f80001e17983 */ /* 0x001f220000300800 */
[----:B-----5:R-:W-:Y:S01]  /*13210*/  IADD3 R144, P2, R144, R80, RZ ;  /* 0x0000005090907210 */ /* 0x020fe20007f5e0ff */
[----:B------:R-:W-:-:S04]  /*13220*/  IMAD.X R189, R189, 0x1, R79, P3 ;  /* 0x00000001bdbd7824 */ /* 0x000fc800018e064f */
[----:B------:R0:W-:Y:S01]  /*13230*/  STL [R1+0x21c], R144 ;  /* 0x00021c9001007387 */ /* 0x0001e20000100800 */
[-C--:B------:R-:W-:Y:S02]  /*13240*/  IADD3 R219, P3, R219, R80.reuse, RZ ;  /* 0x00000050dbdb7210 */ /* 0x080fe40007f7e0ff */
[----:B------:R-:W-:Y:S01]  /*13250*/  IADD3.X R221, R221, R79, RZ, P4, !PT ;  /* 0x0000004fdddd7210 */ /* 0x000fe200027fe4ff */
        /* <DEDUP_REMOVED lines=19> */
[----:B------:R-:W-:-:S05]  /*13390*/  IADD3.X R128, R128, R79, RZ, P2, !PT ;  /* 0x0000004f80807210 */ /* 0x000fca00017fe4ff */
        /* <DEDUP_REMOVED lines=16> */
[----:B------:R0:W-:Y:S04]  /*134a0*/  STL [R1+0x1dc], R191 ;  /* 0x0001dcbf01007387 */ /* 0x0001e80000100800 */
[----:B0-----:R-:W5:Y:S01]  /*134b0*/  LDL.LU R191, [R1+0x1ac] ;  /* 0x0001ac0001bf7983 */ /* 0x001f620000300800 */
        /* <DEDUP_REMOVED lines=8> */
[----:B0-----:R-:W4:Y:S04]  /*13540*/  LDL.LU R225, [R1+0x1c8] ;  /* 0x0001c80001e17983 */ /* 0x001f280000300800 */
[----:B------:R-:W4:Y:S04]  /*13550*/  LDL.LU R189, [R1+0x19c] ;  /* 0x00019c0001bd7983 */ /* 0x000f280000300800 */
[----:B------:R-:W4:Y:S01]  /*13560*/  LDL.LU R219, [R1+0x1c0] ;  /* 0x0001c00001db7983 */ /* 0x000f220000300800 */
[----:B-----5:R-:W-:-:S03]  /*13570*/  IADD3 R144, P6, R144, R80, RZ ;  /* 0x0000005090907210 */ /* 0x020fc60007fde0ff */
        /* <DEDUP_REMOVED lines=29> */
[----:B------:R-:W-:Y:S04]  /*13750*/  STL [R1+0x1b4], R159 ;  /* 0x0001b49f01007387 */ /* 0x000fe80000100800 */
[----:B0-----:R-:W5:Y:S04]  /*13760*/  LDL.LU R191, [R1+0x15c] ;  /* 0x00015c0001bf7983 */ /* 0x001f680000300800 */
[----:B------:R-:W-:Y:S01]  /*13770*/  STL [R1+0x1d8], R187 ;  /* 0x0001d8bb01007387 */ /* 0x000fe20000100800 */
[----:B--2---:R-:W-:-:S05]  /*13780*/  IMAD.X R193, R193, 0x1, R79, P5 ;  /* 0x00000001c1c17824 */ /* 0x004fca00028e064f */
[----:B------:R0:W-:Y:S04]  /*13790*/  STL [R1+0x1d0], R193 ;  /* 0x0001d0c101007387 */ /* 0x0001e80000100800 */
[----:B0-----:R-:W2:Y:S01]  /*137a0*/  LDL.LU R193, [R1+0x180] ;  /* 0x0001800001c17983 */ /* 0x001ea20000300800 */
[----:B---3--:R-:W-:-:S05]  /*137b0*/  IADD3 R223, P5, R223, R80, RZ ;  /* 0x00000050dfdf7210 */ /* 0x008fca0007fbe0ff */
[----:B------:R0:W-:Y:S04]  /*137c0*/  STL [R1+0x1a4], R223 ;  /* 0x0001a4df01007387 */ /* 0x0001e80000100800 */
[----:B0-----:R-:W3:Y:S01]  /*137d0*/  LDL.LU R223, [R1+0x154] ;  /* 0x0001540001df7983 */ /* 0x001ee20000300800 */
[----:B----4-:R-:W-:Y:S01]  /*137e0*/  IMAD.X R225, R225, 0x1, R79, P6 ;  /* 0x00000001e1e17824 */ /* 0x010fe200030e064f */
[----:B------:R-:W-:-:S04]  /*137f0*/  IADD3 R189, P6, R189, R80, RZ ;  /* 0x00000050bdbd7210 */ /* 0x000fc80007fde0ff */
[----:B------:R0:W-:Y:S01]  /*13800*/  STL [R1+0x1c8], R225 ;  /* 0x0001c8e101007387 */ /* 0x0001e20000100800 */
[----:B------:R-:W-:Y:S01]  /*13810*/  IMAD.X R219, R219, 0x1, R79, P1 ;  /* 0x00000001dbdb7824 */ /* 0x000fe200008e064f */
[----:B-----5:R-:W-:Y:S02]  /*13820*/  IADD3 R221, P1, R221, R80, RZ ;  /* 0x00000050dddd7210 */ /* 0x020fe40007f3e0ff */
[----:B0-----:R-:W4:Y:S01]  /*13830*/  LDL.LU R225, [R1+0x178] ;  /* 0x0001780001e17983 */ /* 0x001f220000300800 */
        /* <DEDUP_REMOVED lines=14> */
[----:B------:R0:W-:Y:S04]  /*13920*/  STL [R1+0x1a0], R144 ;  /* 0x0001a09001007387 */ /* 0x0001e80000100800 */
[----:B------:R-:W-:Y:S04]  /*13930*/  STL [R1+0x1a8], R172 ;  /* 0x0001a8ac01007387 */ /* 0x000fe80000100800 */
[----:B0-----:R-:W5:Y:S04]  /*13940*/  LDL.LU R144, [R1+0x14c] ;  /* 0x00014c0001907983 */ /* 0x001f680000300800 */
[----:B------:R-:W-:Y:S01]  /*13950*/  STL [R1+0x17c], R152 ;  /* 0x00017c9801007387 */ /* 0x000fe20000100800 */
[----:B------:R-:W-:-:S05]  /*13960*/  IADD3 R145, P5, R145, R80, RZ ;  /* 0x0000005091917210 */ /* 0x000fca0007fbe0ff */
[----:B------:R0:W-:Y:S04]  /*13970*/  STL [R1+0x174], R145 ;  /* 0x0001749101007387 */ /* 0x0001e80000100800 */
[----:B0-----:R-:W5:Y:S01]  /*13980*/  LDL.LU R145, [R1+0x170] ;  /* 0x0001700001917983 */ /* 0x001f620000300800 */
[----:B------:R-:W-:Y:S02]  /*13990*/  IADD3.X R128, R128, R79, RZ, P6, !PT ;  /* 0x0000004f80807210 */ /* 0x000fe400037fe4ff */
[-C--:B------:R-:W-:Y:S01]  /*139a0*/  IADD3 R150, P6, R150, R80.reuse, RZ ;  /* 0x0000005096967210 */ /* 0x080fe20007fde0ff */
[----:B------:R-:W-:Y:S02]  /*139b0*/  IMAD.X R129, R129, 0x1, R79, P1 ;  /* 0x0000000181817824 */ /* 0x000fe400008e064f */
[----:B------:R0:W-:Y:S04]  /*139c0*/  STL [R1+0x198], R128 ;  /* 0x0001988001007387 */ /* 0x0001e80000100800 */
[----:B0-----:R-:W5:Y:S01]  /*139d0*/  LDL.LU R128, [R1+0x144] ;  /* 0x0001440001807983 */ /* 0x001f620000300800 */
        /* <DEDUP_REMOVED lines=14> */
[----:B--2---:R-:W-:-:S05]  /*13ac0*/  IMAD.X R193, R193, 0x1, R79, P3 ;  /* 0x00000001c1c17824 */ /* 0x004fca00018e064f */
[----:B------:R0:W-:Y:S04]  /*13ad0*/  STL [R1+0x180], R193 ;  /* 0x000180c101007387 */ /* 0x0001e80000100800 */
[----:B0-----:R-:W2:Y:S01]  /*13ae0*/  LDL.LU R193, [R1+0x150] ;  /* 0x0001500001c17983 */ /* 0x001ea20000300800 */
[----:B---3--:R-:W-:-:S05]  /*13af0*/  IADD3 R223, P3, R223, R80, RZ ;  /* 0x00000050dfdf7210 */ /* 0x008fca0007f7e0ff */
[----:B------:R0:W-:Y:S04]  /*13b00*/  STL [R1+0x154], R223 ;  /* 0x000154df01007387 */ /* 0x0001e80000100800 */
[----:B0-----:R-:W3:Y:S04]  /*13b10*/  LDL.LU R223, [R1+0x124] ;  /* 0x0001240001df7983 */ /* 0x001ee80000300800 */
[----:B------:R-:W3:Y:S04]  /*13b20*/  LDL.LU R189, [R1+0x148] ;  /* 0x0001480001bd7983 */ /* 0x000ee80000300800 */
[----:B------:R-:W3:Y:S04]  /*13b30*/  LDL.LU R219, [R1+0x11c] ;  /* 0x00011c0001db7983 */ /* 0x000ee80000300800 */
[----:B------:R-:W3:Y:S01]  /*13b40*/  LDL.LU R221, [R1+0x140] ;  /* 0x0001400001dd7983 */ /* 0x000ee20000300800 */
[----:B----4-:R-:W-:-:S05]  /*13b50*/  IADD3.X R225, R225, R79, RZ, P4, !PT ;  /* 0x0000004fe1e17210 */ /* 0x010fca00027fe4ff */
        /* <DEDUP_REMOVED lines=16> */
[----:B------:R-:W-:-:S05]  /*13c60*/  IADD3 R128, P5, R128, R80, RZ ;  /* 0x0000005080807210 */ /* 0x000fca0007fbe0ff */
        /* <DEDUP_REMOVED lines=17> */
[----:B--2---:R-:W-:-:S05]  /*13d80*/  IMAD.X R193, R193, 0x1, R79, P3 ;  /* 0x00000001c1c17824 */ /* 0x004fca00018e064f */
[----:B------:R0:W-:Y:S04]  /*13d90*/  STL [R1+0x150], R193 ;  /* 0x000150c101007387 */ /* 0x0001e80000100800 */
[----:B0-----:R-:W2:Y:S01]  /*13da0*/  LDL.LU R193, [R1+0xf8] ;  /* 0x0000f80001c17983 */ /* 0x001ea20000300800 */
[----:B---3--:R-:W-:Y:S01]  /*13db0*/  IADD3 R223, P3, R223, R80, RZ ;  /* 0x00000050dfdf7210 */ /* 0x008fe20007f7e0ff */
[----:B------:R-:W-:-:S04]  /*13dc0*/  IMAD.X R189, R189, 0x1, R79, P4 ;  /* 0x00000001bdbd7824 */ /* 0x000fc800020e064f */
[----:B------:R0:W-:Y:S01]  /*13dd0*/  STL [R1+0x124], R223 ;  /* 0x000124df01007387 */ /* 0x0001e20000100800 */
[-C--:B------:R-:W-:Y:S01]  /*13de0*/  IADD3 R219, P4, R219, R80.reuse, RZ ;  /* 0x00000050dbdb7210 */ /* 0x080fe20007f9e0ff */
[----:B------:R-:W-:Y:S02]  /*13df0*/  IMAD.X R221, R221, 0x1, R79, P5 ;  /* 0x00000001dddd7824 */ /* 0x000fe400028e064f */
[----:B0-----:R-:W3:Y:S04]  /*13e00*/  LDL.LU R223, [R1+0xc4] ;  /* 0x0000c40001df7983 */ /* 0x001ee80000300800 */
[----:B------:R-:W-:Y:S01]  /*13e10*/  STL [R1+0x148], R189 ;  /* 0x000148bd01007387 */ /* 0x000fe20000100800 */
[----:B----4-:R-:W-:-:S03]  /*13e20*/  IADD3 R251, P5, R251, R80, RZ ;  /* 0x00000050fbfb7210 */ /* 0x010fc60007fbe0ff */
        /* <DEDUP_REMOVED lines=14> */
[----:B0-----:R-:W4:Y:S04]  /*13f10*/  LDL.LU R225, [R1+0xf0] ;  /* 0x0000f00001e17983 */ /* 0x001f280000300800 */
[----:B------:R-:W-:Y:S01]  /*13f20*/  STL [R1+0x128], R152 ;  /* 0x0001289801007387 */ /* 0x000fe20000100800 */
[----:B-----5:R-:W-:-:S05]  /*13f30*/  IMAD.X R144, R144, 0x1, R79, P3 ;  /* 0x0000000190907824 */ /* 0x020fca00018e064f */
[----:B------:R0:W-:Y:S04]  /*13f40*/  STL [R1+0x120], R144 ;  /* 0x0001209001007387 */ /* 0x0001e80000100800 */
[----:B0-----:R-:W5:Y:S01]  /*13f50*/  LDL.LU R144, [R1+0xbc] ;  /* 0x0000bc0001907983 */ /* 0x001f620000300800 */
[----:B------:R-:W-:-:S05]  /*13f60*/  IADD3 R145, P3, R145, R80, RZ ;  /* 0x0000005091917210 */ /* 0x000fca0007f7e0ff */
[----:B------:R0:W-:Y:S04]  /*13f70*/  STL [R1+0xec], R145 ;  /* 0x0000ec9101007387 */ /* 0x0001e80000100800 */
[----:B0-----:R-:W5:Y:S01]  /*13f80*/  LDL.LU R145, [R1+0xe8] ;  /* 0x0000e80001917983 */ /* 0x001f620000300800 */
[----:B------:R-:W-:Y:S02]  /*13f90*/  IADD3.X R150, R150, R79, RZ, P4, !PT ;  /* 0x0000004f96967210 */ /* 0x000fe400027fe4ff */
[----:B------:R-:W-:Y:S01]  /*13fa0*/  IADD3 R129, P4, R129, R80, RZ ;  /* 0x0000005081817210 */ /* 0x000fe20007f9e0ff */
[----:B------:R-:W5:Y:S04]  /*13fb0*/  LDL.LU R159, [R1+0xe0] ;  /* 0x0000e000019f7983 */ /* 0x000f680000300800 */
[----:B------:R0:W-:Y:S04]  /*13fc0*/  STL [R1+0x118], R150 ;  /* 0x0001189601007387 */ /* 0x0001e80000100800 */
[----:B------:R1:W-:Y:S01]  /*13fd0*/  STL [R1+0xe4], R129 ;  /* 0x0000e48101007387 */ /* 0x0003e20000100800 */
[----:B------:R-:W-:-:S03]  /*13fe0*/  IMAD.X R128, R128, 0x1, R79, P5 ;  /* 0x0000000180807824 */ /* 0x000fc600028e064f */
[----:B------:R-:W5:Y:S04]  /*13ff0*/  LDL.LU R187, [R1+0xd8] ;  /* 0x0000d80001bb7983 */ /* 0x000f680000300800 */
[----:B------:R1:W-:Y:S04]  /*14000*/  STL [R1+0x108], R128 ;  /* 0x0001088001007387 */ /* 0x0003e80000100800 */
[----:B------:R-:W5:Y:S04]  /*14010*/  LDL.LU R189, [R1+0xa4] ;  /* 0x0000a40001bd7983 */ /* 0x000f680000300800 */
[----:B------:R-:W5:Y:S01]  /*14020*/  LDL.LU R219, [R1+0xcc] ;  /* 0x0000cc0001db7983 */ /* 0x000f620000300800 */
[----:B------:R-:W-:-:S05]  /*14030*/  IADD3 R160, P5, R160, R80, RZ ;  /* 0x00000050a0a07210 */ /* 0x000fca0007fbe0ff */
[----:B------:R1:W-:Y:S04]  /*14040*/  STL [R1+0xdc], R160 ;  /* 0x0000dca001007387 */ /* 0x0003e80000100800 */
[----:B------:R-:W5:Y:S04]  /*14050*/  LDL.LU R221, [R1+0x9c] ;  /* 0x00009c0001dd7983 */ /* 0x000f680000300800 */
[----:B------:R-:W5:Y:S04]  /*14060*/  LDL.LU R251, [R1+0x94] ;  /* 0x0000940001fb7983 */ /* 0x000f680000300800 */
[----:B------:R-:W5:Y:S01]  /*14070*/  LDL.LU R178, [R1+0x88] ;  /* 0x0000880001b27983 */ /* 0x000f620000300800 */
[----:B------:R-:W-:-:S05]  /*14080*/  IMAD.X R161, R161, 0x1, R79, P6 ;  /* 0x00000001a1a17824 */ /* 0x000fca00030e064f */
[----:B------:R1:W-:Y:S04]  /*14090*/  STL [R1+0x100], R161 ;  /* 0x000100a101007387 */ /* 0x0003e80000100800 */
[----:B------:R-:W5:Y:S01]  /*140a0*/  LDL.LU R176, [R1+0x80] ;  /* 0x0000800001b07983 */ /* 0x000f620000300800 */
[----:B------:R-:W-:-:S05]  /*140b0*/  IADD3 R191, P6, R191, R80, RZ ;  /* 0x00000050bfbf7210 */ /* 0x000fca0007fde0ff */
[----:B------:R1:W-:Y:S04]  /*140c0*/  STL [R1+0xd4], R191 ;  /* 0x0000d4bf01007387 */ /* 0x0003e80000100800 */
[----:B------:R-:W5:Y:S01]  /*140d0*/  LDL.LU R174, [R1+0x78] ;  /* 0x0000780001ae7983 */ /* 0x000f620000300800 */
[----:B--2---:R-:W-:-:S05]  /*140e0*/  IMAD.X R193, R193, 0x1, R79, P1 ;  /* 0x00000001c1c17824 */ /* 0x004fca00008e064f */
[----:B------:R2:W-:Y:S04]  /*140f0*/  STL [R1+0xf8], R193 ;  /* 0x0000f8c101007387 */ /* 0x0005e80000100800 */
[----:B------:R-:W5:Y:S04]  /*14100*/  LDL.LU R172, [R1+0xa0] ;  /* 0x0000a00001ac7983 */ /* 0x000f680000300800 */
[----:B------:R-:W5:Y:S01]  /*14110*/  LDL.LU R152, [R1+0x70] ;  /* 0x0000700001987983 */ /* 0x000f620000300800 */
[----:B---3--:R-:W-:-:S05]  /*14120*/  IADD3 R223, P1, R223, R80, RZ ;  /* 0x00000050dfdf7210 */ /* 0x008fca0007f3e0ff */
[----:B------:R3:W-:Y:S04]  /*14130*/  STL [R1+0xc4], R223 ;  /* 0x0000c4df01007387 */ /* 0x0007e80000100800 */
[----:B0-----:R-:W5:Y:S04]  /*14140*/  LDL.LU R150, [R1+0x98] ;  /* 0x0000980001967983 */ /* 0x001f680000300800 */
[----:B-1----:R-:W5:Y:S04]  /*14150*/  LDL.LU R129, [R1+0x68] ;  /* 0x0000680001817983 */ /* 0x002f680000300800 */
[----:B------:R-:W5:Y:S04]  /*14160*/  LDL.LU R128, [R1+0x8c] ;  /* 0x00008c0001807983 */ /* 0x000f680000300800 */
[----:B------:R-:W5:Y:S04]  /*14170*/  LDL.LU R160, [R1+0x60] ;  /* 0x0000600001a07983 */ /* 0x000f680000300800 */
[----:B------:R-:W5:Y:S04]  /*14180*/  LDL.LU R161, [R1+0x84] ;  /* 0x0000840001a17983 */ /* 0x000f680000300800 */
[----:B------:R-:W5:Y:S04]  /*14190*/  LDL.LU R191, [R1+0x58] ;  /* 0x0000580001bf7983 */ /* 0x000f680000300800 */
[----:B--2---:R-:W2:Y:S04]  /*141a0*/  LDL.LU R193, [R1+0x7c] ;  /* 0x00007c0001c17983 */ /* 0x004ea80000300800 */
[----:B---3--:R-:W3:Y:S01]  /*141b0*/  LDL.LU R223, [R1+0x74] ;  /* 0x0000740001df7983 */ /* 0x008ee20000300800 */
[----:B----4-:R-:W-:-:S05]  /*141c0*/  IADD3.X R225, R225, R79, RZ, P2, !PT ;  /* 0x0000004fe1e17210 */ /* 0x010fca00017fe4ff */
[----:B------:R0:W-:Y:S04]  /*141d0*/  STL [R1+0xf0], R225 ;  /* 0x0000f0e101007387 */ /* 0x0001e80000100800 */
[----:B0-----:R-:W4:Y:S01]  /*141e0*/  LDL.LU R225, [R1+0x6c] ;  /* 0x00006c0001e17983 */ /* 0x001f220000300800 */
[----:B-----5:R-:W-:-:S05]  /*141f0*/  IADD3 R144, P2, R144, R80, RZ ;  /* 0x0000005090907210 */ /* 0x020fca0007f5e0ff */
[----:B------:R0:W-:Y:S04]  /*14200*/  STL [R1+0xbc], R144 ;  /* 0x0000bc9001007387 */ /* 0x0001e80000100800 */
[----:B0-----:R-:W5:Y:S01]  /*14210*/  LDL.LU R144, [R1+0x64] ;  /* 0x0000640001907983 */ /* 0x001f620000300800 */
[----:B------:R-:W-:Y:S01]  /*14220*/  IMAD.X R145, R145, 0x1, R79, P3 ;  /* 0x0000000191917824 */ /* 0x000fe200018e064f */
[----:B------:R-:W-:-:S05]  /*14230*/  IADD3 R57, P3, R57, R80, RZ ;  /* 0x0000005039397210 */ /* 0x000fca0007f7e0ff */
[----:B------:R0:W-:Y:S04]  /*14240*/  STL [R1+0xb4], R57 ;  /* 0x0000b43901007387 */ /* 0x0001e80000100800 */
[----:B------:R1:W-:Y:S04]  /*14250*/  STL [R1+0xe8], R145 ;  /* 0x0000e89101007387 */ /* 0x0003e80000100800 */
[----:B0-----:R-:W2:Y:S01]  /*14260*/  LDL.LU R57, [R1+0x898] ;  /* 0x0008980001397983 */ /* 0x001ea20000300800 */
[--C-:B------:R-:W-:Y:S01]  /*14270*/  IMAD.X R159, R159, 0x1, R79.reuse, P4 ;  /* 0x000000019f9f7824 */ /* 0x100fe200020e064f */
[-C--:B------:R-:W-:Y:S01]  /*14280*/  IADD3 R76, P4, R76, R80.reuse, RZ ;  /* 0x000000504c4c7210 */ /* 0x080fe20007f9e0ff */
[----:B------:R-:W-:Y:S01]  /*14290*/  IMAD.X R187, R187, 0x1, R79, P5 ;  /* 0x00000001bbbb7824 */ /* 0x000fe200028e064f */
[----:B-1----:R-:W5:Y:S01]  /*142a0*/  LDL.LU R145, [R1+0x5c] ;  /* 0x00005c0001917983 */ /* 0x002f620000300800 */
[----:B------:R-:W-:-:S03]  /*142b0*/  IADD3 R189, P5, R189, R80, RZ ;  /* 0x00000050bdbd7210 */ /* 0x000fc60007fbe0ff */
[----:B------:R0:W-:Y:S01]  /*142c0*/  STL [R1+0xac], R76 ;  /* 0x0000ac4c01007387 */ /* 0x0001e20000100800 */
[----:B------:R-:W-:Y:S01]  /*142d0*/  IADD3.X R219, R219, R79, RZ, P6, !PT ;  /* 0x0000004fdbdb7210 */ /* 0x000fe200037fe4ff */
[----:B------:R-:W-:Y:S02]  /*142e0*/  IMAD.X R77, R77, 0x1, R79, P2 ;  /* 0x000000014d4d7824 */ /* 0x000fe400010e064f */
[----:B0-----:R-:W5:Y:S04]  /*142f0*/  LDL.LU R76, [R1+0x894] ;  /* 0x00089400014c7983 */ /* 0x001f680000300800 */
[----:B------:R-:W-:Y:S01]  /*14300*/  STL [R1+0xe0], R159 ;  /* 0x0000e09f01007387 */ /* 0x000fe20000100800 */
[----:B------:R-:W-:-:S03]  /*14310*/  IADD3 R221, P6, R221, R80, RZ ;  /* 0x00000050dddd7210 */ /* 0x000fc60007fde0ff */
[----:B------:R-:W-:Y:S01]  /*14320*/  STL [R1+0xd8], R187 ;  /* 0x0000d8bb01007387 */ /* 0x000fe20000100800 */
[----:B------:R-:W-:-:S03]  /*14330*/  IMAD.X R65, R65, 0x1, R79, P3 ;  /* 0x0000000141417824 */ /* 0x000fc600018e064f */
[----:B------:R-:W-:Y:S01]  /*14340*/  STL [R1+0xa4], R189 ;  /* 0x0000a4bd01007387 */ /* 0x000fe20000100800 */
[----:B------:R-:W-:Y:S02]  /*14350*/  IADD3.X R78, R78, R79, RZ, P4, !PT ;  /* 0x0000004f4e4e7210 */ /* 0x000fe400027fe4ff */
[-C--:B------:R-:W-:Y:S01]  /*14360*/  IADD3 R178, P2, R178, R80.reuse, RZ ;  /* 0x00000050b2b27210 */ /* 0x080fe20007f5e0ff */
[----:B--2---:R-:W-:Y:S01]  /*14370*/  IMAD.X R57, R57, 0x1, R79, P1 ;  /* 0x0000000139397824 */ /* 0x004fe200008e064f */
[----:B------:R-:W-:-:S04]  /*14380*/  IADD3 R251, P1, R251, R80, RZ ;  /* 0x00000050fbfb7210 */ /* 0x000fc80007f3e0ff */
[----:B------:R0:W-:Y:S04]  /*14390*/  STL [R1+0xc0], R57 ;  /* 0x0000c03901007387 */ /* 0x0001e80000100800 */
[----:B------:R-:W-:Y:S04]  /*143a0*/  STL [R1+0xcc], R219 ;  /* 0x0000ccdb01007387 */ /* 0x000fe80000100800 */
[----:B0-----:R-:W2:Y:S04]  /*143b0*/  LDL.LU R57, [R1+0x890] ;  /* 0x0008900001397983 */ /* 0x001ea80000300800 */
[----:B------:R-:W-:Y:S04]  /*143c0*/  STL [R1+0x9c], R221 ;  /* 0x00009cdd01007387 */ /* 0x000fe80000100800 */
[----:B------:R0:W-:Y:S04]  /*143d0*/  STL [R1+0xb8], R77 ;  /* 0x0000b84d01007387 */ /* 0x0001e80000100800 */
[----:B0-----:R-:W2:Y:S04]  /*143e0*/  LDL.LU R77, [R1+0x88c] ;  /* 0x00088c00014d7983 */ /* 0x001ea80000300800 */
[----:B------:R-:W-:Y:S04]  /*143f0*/  STL [R1+0x94], R251 ;  /* 0x000094fb01007387 */ /* 0x000fe80000100800 */
[----:B------:R0:W-:Y:S04]  /*14400*/  STL [R1+0xb0], R65 ;  /* 0x0000b04101007387 */ /* 0x0001e80000100800 */
[----:B0-----:R-:W2:Y:S04]  /*14410*/  LDL.LU R65, [R1+0x888] ;  /* 0x0008880001417983 */ /* 0x001ea80000300800 */
[----:B------:R-:W-:Y:S04]  /*14420*/  STL [R1+0x88], R178 ;  /* 0x000088b201007387 */ /* 0x000fe80000100800 */
[----:B------:R0:W-:Y:S04]  /*14430*/  STL [R1+0xa8], R78 ;  /* 0x0000a84e01007387 */ /* 0x0001e80000100800 */
[----:B0-----:R-:W2:Y:S01]  /*14440*/  LDL.LU R78, [R1+0x884] ;  /* 0x00088400014e7983 */ /* 0x001ea20000300800 */
[-C--:B------:R-:W-:Y:S01]  /*14450*/  IADD3 R176, P3, R176, R80.reuse, RZ ;  /* 0x00000050b0b07210 */ /* 0x080fe20007f7e0ff */
[--C-:B------:R-:W-:Y:S01]  /*14460*/  IMAD.X R172, R172, 0x1, R79.reuse, P5 ;  /* 0x00000001acac7824 */ /* 0x100fe200028e064f */
[-C--:B------:R-:W-:Y:S01]  /*14470*/  IADD3 R174, P4, R174, R80.reuse, RZ ;  /* 0x00000050aeae7210 */ /* 0x080fe20007f9e0ff */
[--C-:B------:R-:W-:Y:S01]  /*14480*/  IMAD.X R150, R150, 0x1, R79.reuse, P6 ;  /* 0x0000000196967824 */ /* 0x100fe200030e064f */
[-C--:B------:R-:W-:Y:S01]  /*14490*/  IADD3 R152, P5, R152, R80.reuse, RZ ;  /* 0x0000005098987210 */ /* 0x080fe20007fbe0ff */
[----:B------:R-:W-:Y:S01]  /*144a0*/  STL [R1+0x80], R176 ;  /* 0x000080b001007387 */ /* 0x000fe20000100800 */
[-C--:B------:R-:W-:Y:S01]  /*144b0*/  IADD3 R129, P6, R129, R80.reuse, RZ ;  /* 0x0000005081817210 */ /* 0x080fe20007fde0ff */
[----:B------:R-:W-:Y:S01]  /*144c0*/  IMAD.X R128, R128, 0x1, R79, P1 ;  /* 0x0000000180807824 */ /* 0x000fe200008e064f */
[----:B------:R-:W-:Y:S01]  /*144d0*/  IADD3 R160, P1, R160, R80, RZ ;  /* 0x00000050a0a07210 */ /* 0x000fe20007f3e0ff */
[----:B------:R-:W-:Y:S01]  /*144e0*/  STL [R1+0x78], R174 ;  /* 0x000078ae01007387 */ /* 0x000fe20000100800 */
[----:B------:R-:W-:-:S03]  /*144f0*/  IADD3.X R161, R161, R79, RZ, P2, !PT ;  /* 0x0000004fa1a17210 */ /* 0x000fc600017fe4ff */
[----:B------:R-:W-:Y:S01]  /*14500*/  STL [R1+0xa0], R172 ;  /* 0x0000a0ac01007387 */ /* 0x000fe20000100800 */
[----:B------:R-:W-:Y:S01]  /*14510*/  IADD3 R191, P2, R191, R80, RZ ;  /* 0x00000050bfbf7210 */ /* 0x000fe20007f5e0ff */
[--C-:B------:R-:W-:Y:S02]  /*14520*/  IMAD.X R193, R193, 0x1, R79.reuse, P3 ;  /* 0x00000001c1c17824 */ /* 0x100fe400018e064f */
[----:B------:R-:W-:Y:S01]  /*14530*/  STL [R1+0x70], R152 ;  /* 0x0000709801007387 */ /* 0x000fe20000100800 */
[----:B---3--:R-:W-:-:S03]  /*14540*/  IMAD.X R223, R223, 0x1, R79, P4 ;  /* 0x00000001dfdf7824 */ /* 0x008fc600020e064f */
[----:B------:R-:W-:Y:S01]  /*14550*/  STL [R1+0x98], R150 ;  /* 0x0000989601007387 */ /* 0x000fe20000100800 */
[----:B----4-:R-:W-:-:S03]  /*14560*/  IMAD.X R225, R225, 0x1, R79, P5 ;  /* 0x00000001e1e17824 */ /* 0x010fc600028e064f */
[----:B------:R-:W-:Y:S01]  /*14570*/  STL [R1+0x68], R129 ;  /* 0x0000688101007387 */ /* 0x000fe20000100800 */
[----:B-----5:R-:W-:-:S03]  /*14580*/  IADD3.X R144, R144, R79, RZ, P6, !PT ;  /* 0x0000004f90907210 */ /* 0x020fc600037fe4ff */
[----:B------:R-:W-:Y:S01]  /*14590*/  STL [R1+0x8c], R128 ;  /* 0x00008c8001007387 */ /* 0x000fe20000100800 */
[----:B------:R-:W-:-:S03]  /*145a0*/  IMAD.X R145, R145, 0x1, R79, P1 ;  /* 0x0000000191917824 */ /* 0x000fc600008e064f */
[----:B------:R-:W-:Y:S01]  /*145b0*/  STL [R1+0x60], R160 ;  /* 0x000060a001007387 */ /* 0x000fe20000100800 */
[----:B------:R-:W-:-:S03]  /*145c0*/  UMOV UR38, UR10 ;  /* 0x0000000a00267c82 */ /* 0x000fc60008000000 */
[----:B------:R-:W-:Y:S01]  /*145d0*/  STL [R1+0x84], R161 ;  /* 0x000084a101007387 */ /* 0x000fe20000100800 */
[----:B------:R-:W-:Y:S02]  /*145e0*/  UMOV UR39, UR11 ;  /* 0x0000000b00277c82 */ /* 0x000fe40008000000 */
[----:B------:R-:W-:Y:S01]  /*145f0*/  HGMMA.64x16x16.F32 R24, gdesc[UR36].tnspA, R24 ;  /* 0x20200000241879f0 */ /* 0x000fe20008700818 */
[----:B------:R-:W-:Y:S04]  /*14600*/  STL [R1+0x58], R191 ;  /* 0x000058bf01007387 */ /* 0x000fe80000100800 */
[----:B------:R-:W-:Y:S04]  /*14610*/  STL [R1+0x7c], R193 ;  /* 0x00007cc101007387 */ /* 0x000fe80000100800 */
[----:B------:R-:W-:Y:S04]  /*14620*/  STL [R1+0x74], R223 ;  /* 0x000074df01007387 */ /* 0x000fe80000100800 */
[----:B------:R-:W-:Y:S04]  /*14630*/  STL [R1+0x6c], R225 ;  /* 0x00006ce101007387 */ /* 0x000fe80000100800 */
[----:B------:R-:W-:Y:S04]  /*14640*/  STL [R1+0x64], R144 ;  /* 0x0000649001007387 */ /* 0x000fe80000100800 */
[----:B------:R-:W-:Y:S01]  /*14650*/  STL [R1+0x5c], R145 ;  /* 0x00005c9101007387 */ /* 0x000fe20000100800 */
[----:B------:R-:W-:Y:S01]  /*14660*/  UMOV UR42, UR14 ;  /* 0x0000000e002a7c82 */ /* 0x000fe20008000000 */
[----:B------:R-:W-:-:S02]  /*14670*/  UMOV UR43, UR15 ;  /* 0x0000000f002b7c82 */ /* 0x000fc40008000000 */
[----:B------:R-:W-:Y:S01]  /*14680*/  HGMMA.64x16x16.F32 R24, gdesc[UR40].tnspA, R24 ;  /* 0x20200000281879f0 */ /* 0x000fe20008700818 */
[----:B------:R-:W-:Y:S01]  /*14690*/  UMOV UR46, UR18 ;  /* 0x00000012002e7c82 */ /* 0x000fe20008000000 */
[----:B------:R-:W-:Y:S02]  /*146a0*/  UMOV UR47, UR19 ;  /* 0x00000013002f7c82 */ /* 0x000fe40008000000 */
[----:B------:R-:W-:Y:S01]  /*146b0*/  HGMMA.64x16x16.F32 R24, gdesc[UR44].tnspA, R24 ;  /* 0x202000002c1879f0 */ /* 0x000fe20008700818 */
[----:B--2---:R-:W-:-:S05]  /*146c0*/  IADD3.X R78, R78, R79, RZ, P2, !PT ;  /* 0x0000004f4e4e7210 */ /* 0x004fca00017fe4ff */
[----:B------:R0:W-:Y:S04]  /*146d0*/  STL [R1+0x54], R78 ;  /* 0x0000544e01007387 */ /* 0x0001e80000100800 */
[----:B0-----:R-:W2:Y:S01]  /*146e0*/  LDL.LU R78, [R1+0x880] ;  /* 0x00088000014e7983 */ /* 0x001ea20000300800 */
[----:B------:R-:W-:Y:S01]  /*146f0*/  UMOV UR50, UR22 ;  /* 0x0000001600327c82 */ /* 0x000fe20008000000 */
[----:B------:R-:W-:Y:S02]  /*14700*/  UMOV UR51, UR23 ;  /* 0x0000001700337c82 */ /* 0x000fe40008000000 */
[----:B------:R-:W-:Y:S01]  /*14710*/  HGMMA.64x16x16.F32 R24, gdesc[UR48].tnspA, R24 ;  /* 0x20200000301879f0 */ /* 0x000fe20008700818 */
[----:B------:R-:W-:Y:S01]  /*14720*/  UMOV UR54, UR26 ;  /* 0x0000001a00367c82 */ /* 0x000fe20008000000 */
[----:B------:R-:W-:-:S02]  /*14730*/  UMOV UR55, UR27 ;  /* 0x0000001b00377c82 */ /* 0x000fc40008000000 */
[----:B------:R-:W-:Y:S01]  /*14740*/  HGMMA.64x16x16.F32 R24, gdesc[UR52].tnspA, R24 ;  /* 0x20200000341879f0 */ /* 0x000fe20008700818 */
[----:B------:R-:W-:Y:S01]  /*14750*/  UMOV UR58, UR30 ;  /* 0x0000001e003a7c82 */ /* 0x000fe20008000000 */
[----:B------:R-:W-:Y:S01]  /*14760*/  UMOV UR59, UR31 ;  /* 0x0000001f003b7c82 */ /* 0x000fe20008000000 */
[----:B------:R-:W-:Y:S01]  /*14770*/  IADD3 R140, P0, R140, R80, RZ ;  /* 0x000000508c8c7210 */ /* 0x000fe20007f1e0ff */
[----:B------:R-:W-:-:S03]  /*14780*/  VIADD R0, R0, 0x1 ;  /* 0x0000000100007836 */ /* 0x000fc60000000000 */
[----:B------:R-:W-:Y:S02]  /*14790*/  IADD3.X R141, R141, R79, RZ, P0, !PT ;  /* 0x0000004f8d8d7210 */ /* 0x000fe400007fe4ff */
[----:B------:R-:W-:Y:S02]  /*147a0*/  ISETP.NE.U32.AND P0, PT, R0, R89, PT ;  /* 0x000000590000720c */ /* 0x000fe40003f05070 */
[----:B------:R-:W0:Y:S01]  /*147b0*/  LDC R89, c[0x0][0x23c] ;  /* 0x00008f00ff597b82 */ /* 0x000e220000000800 */
[-C--:B------:R-:W-:Y:S02]  /*147c0*/  IADD3 R77, P3, R77, R80.reuse, RZ ;  /* 0x000000504d4d7210 */ /* 0x080fe40007f7e0ff */
[-C--:B------:R-:W-:Y:S02]  /*147d0*/  IADD3 R75, P5, R75, R80.reuse, RZ ;  /* 0x000000504b4b7210 */ /* 0x080fe40007fbe0ff */
[-C--:B------:R-:W-:Y:S02]  /*147e0*/  IADD3 R76, P4, R76, R80.reuse, RZ ;  /* 0x000000504c4c7210 */ /* 0x080fe40007f9e0ff */
[----:B------:R-:W-:Y:S01]  /*147f0*/  IADD3 R74, P6, R74, R80, RZ ;  /* 0x000000504a4a7210 */ /* 0x000fe20007fde0ff */
[----:B------:R-:W-:Y:S01]  /*14800*/  HGMMA.64x16x16.F32 R24, gdesc[UR56].tnspA, R24, gsb0 ;  /* 0x20200000381879f0 */ /* 0x000fe20008000818 */
[----:B0-----:R-:W-:-:S04]  /*14810*/  IMAD.SHL.U32 R89, R89, 0x80, RZ ;  /* 0x0000008059597824 */ /* 0x001fc800078e00ff */
[----:B------:R-:W-:Y:S01]  /*14820*/  IMAD.SHL.U32 R89, R89, 0x2, RZ ;  /* 0x0000000259597824 */ /* 0x000fe200078e00ff */
[-C--:B------:R-:W-:Y:S01]  /*14830*/  IADD3 R73, P1, R73, R80.reuse, RZ ;  /* 0x0000005049497210 */ /* 0x080fe20007f3e0ff */
[--C-:B------:R-:W-:Y:S01]  /*14840*/  IMAD.X R65, R65, 0x1, R79.reuse, P3 ;  /* 0x0000000141417824 */ /* 0x100fe200018e064f */
[----:B------:R-:W-:Y:S01]  /*14850*/  IADD3.X R21, R21, R79, RZ, P6, !PT ;  /* 0x0000004f15157210 */ /* 0x000fe200037fe4ff */
[--C-:B------:R-:W-:Y:S01]  /*14860*/  IMAD.X R23, R23, 0x1, R79.reuse, P5 ;  /* 0x0000000117177824 */ /* 0x100fe200028e064f */
[-C--:B------:R-:W-:Y:S01]  /*14870*/  IADD3 R71, P3, R71, R89.reuse, RZ ;  /* 0x0000005947477210 */ /* 0x080fe20007f7e0ff */
[----:B------:R-:W-:Y:S01]  /*14880*/  IMAD.X R57, R57, 0x1, R79, P4 ;  /* 0x0000000139397824 */ /* 0x000fe200020e064f */
[-C--:B------:R-:W-:Y:S02]  /*14890*/  IADD3 R69, P5, R69, R89.reuse, RZ ;  /* 0x0000005945457210 */ /* 0x080fe40007fbe0ff */
[----:B------:R-:W-:Y:S02]  /*148a0*/  IADD3 R72, P2, R72, R80, RZ ;  /* 0x0000005048487210 */ /* 0x000fe40007f5e0ff */
[----:B------:R-:W-:-:S02]  /*148b0*/  IADD3 R68, P6, R68, R89, RZ ;  /* 0x0000005944447210 */ /* 0x000fc40007fde0ff */
[-C--:B------:R-:W-:Y:S01]  /*148c0*/  IADD3 R70, P4, R70, R89.reuse, RZ ;  /* 0x0000005946467210 */ /* 0x080fe20007f9e0ff */
[--C-:B------:R-:W-:Y:S01]  /*148d0*/  IMAD.X R19, R19, 0x1, R79.reuse, P1 ;  /* 0x0000000113137824 */ /* 0x100fe200008e064f */
[-C--:B------:R-:W-:Y:S01]  /*148e0*/  IADD3 R67, P1, R67, R89.reuse, RZ ;  /* 0x0000005943437210 */ /* 0x080fe20007f3e0ff */
[----:B------:R-:W-:Y:S01]  /*148f0*/  IMAD.X R17, R17, 0x1, R79, P2 ;  /* 0x0000000111117824 */ /* 0x000fe200010e064f */
[-C--:B------:R-:W-:Y:S01]  /*14900*/  IADD3 R66, P2, R66, R89.reuse, RZ ;  /* 0x0000005942427210 */ /* 0x080fe20007f5e0ff */
[----:B------:R-:W-:Y:S02]  /*14910*/  WARPGROUP.DEPBAR.LE gsb0, 0x0 ;  /* 0x00008000000079c5 */ /* 0x000fe40000010000 */
[--C-:B--2---:R-:W-:Y:S01]  /*14920*/  IMAD.X R15, R15, 0x1, R78.reuse, P3 ;  /* 0x000000010f0f7824 */ /* 0x104fe200018e064e */
[-C--:B------:R-:W-:Y:S01]  /*14930*/  IADD3 R64, P3, R64, R89.reuse, RZ ;  /* 0x0000005940407210 */ /* 0x080fe20007f7e0ff */
[--C-:B------:R-:W-:Y:S01]  /*14940*/  IMAD.X R11, R11, 0x1, R78.reuse, P5 ;  /* 0x000000010b0b7824 */ /* 0x100fe200028e064e */
[----:B------:R-:W-:Y:S01]  /*14950*/  IADD3.X R13, R13, R78, RZ, P4, !PT ;  /* 0x0000004e0d0d7210 */ /* 0x000fe200027fe4ff */
[----:B------:R-:W-:Y:S01]  /*14960*/  IMAD.X R9, R9, 0x1, R78, P6 ;  /* 0x0000000109097824 */ /* 0x000fe200030e064e */
[----:B------:R-:W-:-:S02]  /*14970*/  IADD3 R62, P5, R62, R89, RZ ;  /* 0x000000593e3e7210 */ /* 0x000fc40007fbe0ff */
[-C--:B------:R-:W-:Y:S02]  /*14980*/  IADD3 R63, P4, R63, R89.reuse, RZ ;  /* 0x000000593f3f7210 */ /* 0x080fe40007f9e0ff */
[-C--:B------:R-:W-:Y:S01]  /*14990*/  IADD3 R61, P6, R61, R89.reuse, RZ ;  /* 0x000000593d3d7210 */ /* 0x080fe20007fde0ff */
[--C-:B------:R-:W-:Y:S01]  /*149a0*/  IMAD.X R8, R8, 0x1, R78.reuse, P1 ;  /* 0x0000000108087824 */ /* 0x100fe200008e064e */
[-C--:B------:R-:W-:Y:S01]  /*149b0*/  IADD3.X R7, R7, R78.reuse, RZ, P2, !PT ;  /* 0x0000004e07077210 */ /* 0x080fe200017fe4ff */
[--C-:B------:R-:W-:Y:S01]  /*149c0*/  IMAD.X R6, R6, 0x1, R78.reuse, P3 ;  /* 0x0000000106067824 */ /* 0x100fe200018e064e */
[----:B------:R-:W-:Y:S01]  /*149d0*/  IADD3.X R3, R3, R78, RZ, P6, !PT ;  /* 0x0000004e03037210 */ /* 0x000fe200037fe4ff */
[--C-:B------:R-:W-:Y:S01]  /*149e0*/  IMAD.X R4, R4, 0x1, R78.reuse, P5 ;  /* 0x0000000104047824 */ /* 0x100fe200028e064e */
[-C--:B------:R-:W-:Y:S01]  /*149f0*/  IADD3 R60, P1, R60, R89.reuse, RZ ;  /* 0x000000593c3c7210 */ /* 0x080fe20007f3e0ff */
[----:B------:R-:W-:Y:S01]  /*14a00*/  IMAD.X R5, R5, 0x1, R78, P4 ;  /* 0x0000000105057824 */ /* 0x000fe200020e064e */
[----:B------:R-:W-:-:S02]  /*14a10*/  IADD3 R59, P2, R59, R89, RZ ;  /* 0x000000593b3b7210 */ /* 0x000fc40007f5e0ff */
[-C--:B------:R-:W-:Y:S02]  /*14a20*/  IADD3 R58, P3, R58, R89.reuse, RZ ;  /* 0x000000593a3a7210 */ /* 0x080fe40007f7e0ff */
[-C--:B------:R-:W-:Y:S02]  /*14a30*/  IADD3 R22, P5, R22, R89.reuse, RZ ;  /* 0x0000005916167210 */ /* 0x080fe40007fbe0ff */
[-C--:B------:R-:W-:Y:S02]  /*14a40*/  IADD3 R20, P6, R20, R89.reuse, RZ ;  /* 0x0000005914147210 */ /* 0x080fe40007fde0ff */
[----:B------:R-:W-:Y:S01]  /*14a50*/  IADD3 R56, P4, R56, R89, RZ ;  /* 0x0000005938387210 */ /* 0x000fe20007f9e0ff */
[--C-:B------:R-:W-:Y:S02]  /*14a60*/  IMAD.X R2, R2, 0x1, R78.reuse, P1 ;  /* 0x0000000102027824 */ /* 0x100fe400008e064e */
[--C-:B------:R-:W-:Y:S01]  /*14a70*/  IMAD.X R18, R18, 0x1, R78.reuse, P2 ;  /* 0x0000000112127824 */ /* 0x100fe200010e064e */
[----:B------:R-:W-:Y:S01]  /*14a80*/  IADD3.X R14, R14, R78, RZ, P4, !PT ;  /* 0x0000004e0e0e7210 */ /* 0x000fe200027fe4ff */
[----:B------:R-:W-:-:S02]  /*14a90*/  IMAD.X R16, R16, 0x1, R78, P3 ;  /* 0x0000000110107824 */ /* 0x000fc400018e064e */
[--C-:B------:R-:W-:Y:S02]  /*14aa0*/  IMAD.X R12, R12, 0x1, R78.reuse, P5 ;  /* 0x000000010c0c7824 */ /* 0x100fe400028e064e */
[----:B------:R-:W-:Y:S01]  /*14ab0*/  IMAD.X R10, R10, 0x1, R78, P6 ;  /* 0x000000010a0a7824 */ /* 0x000fe200030e064e */
[----:B------:R-:W-:Y:S06]  /*14ac0*/  @P0 BRA `(.L_x_1) ;  /* 0xffffff0c00580947 */ /* 0x000fec000383ffff */
[----:B------:R-:W-:Y:S02]  /*14ad0*/  F2FP.F16.F32.PACK_AB R59, R31, R47 ;  /* 0x0000002f1f3b723e */ /* 0x000fe400000000ff */
[----:B------:R-:W-:Y:S02]  /*14ae0*/  F2FP.F16.F32.PACK_AB R58, R29, R45 ;  /* 0x0000002d1d3a723e */ /* 0x000fe400000000ff */
[----:B------:R-:W-:Y:S02]  /*14af0*/  F2FP.F16.F32.PACK_AB R57, R39, R55 ;  /* 0x000000372739723e */ /* 0x000fe400000000ff */
[----:B------:R-:W-:Y:S02]  /*14b00*/  F2FP.F16.F32.PACK_AB R56, R37, R53 ;  /* 0x000000352538723e */ /* 0x000fe400000000ff */
[----:B------:R-:W-:Y:S02]  /*14b10*/  F2FP.F16.F32.PACK_AB R23, R30, R46 ;  /* 0x0000002e1e17723e */ /* 0x000fe400000000ff */
[----:B------:R-:W-:-:S02]  /*14b20*/  F2FP.F16.F32.PACK_AB R22, R28, R44 ;  /* 0x0000002c1c16723e */ /* 0x000fc400000000ff */
        /* <DEDUP_REMOVED lines=9> */
[----:B------:R-:W-:-:S07]  /*14bc0*/  F2FP.F16.F32.PACK_AB R12, R32, R48 ;  /* 0x00000030200c723e */ /* 0x000fce00000000ff */
.L_x_0:
[----:B------:R-:W2:Y:S01]  /*14bd0*/  LDL.LU R62, [R1+0x82c] ;  /* 0x00082c00013e7983 */ /* 0x000ea20000300800 */
[----:B------:R-:W0:Y:S01]  /*14be0*/  S2R R2, SR_TID.X ;  /* 0x0000000000027919 */ /* 0x000e220000002100 */
[----:B------:R-:W1:Y:S01]  /*14bf0*/  S2R R6, SR_CgaCtaId ;  /* 0x0000000000067919 */ /* 0x000e620000008800 */
[----:B------:R-:W-:Y:S01]  /*14c00*/  MOV R5, 0x400 ;  /* 0x0000040000057802 */ /* 0x000fe20000000f00 */
[----:B------:R-:W3:Y:S01]  /*14c10*/  LDC R25, c[0x0][0x244] ;  /* 0x00009100ff197b82 */ /* 0x000ee20000000800 */
[----:B------:R-:W3:Y:S04]  /*14c20*/  LDL.LU R61, [R1+0x86c] ;  /* 0x00086c00013d7983 */ /* 0x000ee80000300800 */
[----:B------:R-:W4:Y:S03]  /*14c30*/  LDL.LU R60, [R1+0x874] ;  /* 0x00087400013c7983 */ /* 0x000f260000300800 */
[----:B------:R-:W5:Y:S01]  /*14c40*/  LDC.64 R38, c[0x0][0x228] ;  /* 0x00008a00ff267b82 */ /* 0x000f620000000a00 */
[----:B------:R-:W1:Y:S07]  /*14c50*/  S2R R4, SR_TID.X ;  /* 0x0000000000047919 */ /* 0x000e6e0000002100 */
[----:B------:R-:W3:Y:S08]  /*14c60*/  LDC.64 R32, c[0x0][0x220] ;  /* 0x00008800ff207b82 */ /* 0x000ef00000000a00 */
[----:B------:R-:W3:Y:S01]  /*14c70*/  LDC R36, c[0x0][0x248] ;  /* 0x00009200ff247b82 */ /* 0x000ee20000000800 */
[C---:B0-----:R-:W-:Y:S01]  /*14c80*/  IMAD.SHL.U32 R0, R2.reuse, 0x10, RZ ;  /* 0x0000001002007824 */ /* 0x041fe200078e00ff */
[C---:B------:R-:W-:Y:S01]  /*14c90*/  SHF.L.U32 R3, R2.reuse, 0x6, RZ ;  /* 0x0000000602037819 */ /* 0x040fe200000006ff */
[----:B------:R-:W-:Y:S01]  /*14ca0*/  IMAD.SHL.U32 R2, R2, 0x8, RZ ;  /* 0x0000000802027824 */ /* 0x000fe200078e00ff */
[----:B-1----:R-:W-:-:S02]  /*14cb0*/  LEA R5, R6, R5, 0x18 ;  /* 0x0000000506057211 */ /* 0x002fc400078ec0ff */
[----:B------:R-:W-:Y:S02]  /*14cc0*/  LOP3.LUT R0, R0, 0xf0, RZ, 0xc0, !PT ;  /* 0x000000f000007812 */ /* 0x000fe400078ec0ff */
[----:B------:R-:W-:Y:S02]  /*14cd0*/  LOP3.LUT R3, R3, 0x400, RZ, 0xc0, !PT ;  /* 0x0000040003037812 */ /* 0x000fe400078ec0ff */
[----:B------:R-:W-:Y:S02]  /*14ce0*/  LOP3.LUT R2, R2, 0x300, RZ, 0xc0, !PT ;  /* 0x0000030002027812 */ /* 0x000fe400078ec0ff */
[----:B------:R-:W-:Y:S02]  /*14cf0*/  IADD3 R3, R3, R5, R0 ;  /* 0x0000000503037210 */ /* 0x000fe40007ffe000 */
[----:B------:R-:W-:-:S03]  /*14d00*/  LOP3.LUT R4, R4, 0x7f, RZ, 0xc0, !PT ;  /* 0x0000007f04047812 */ /* 0x000fc600078ec0ff */
[----:B------:R-:W-:Y:S01]  /*14d10*/  IMAD.IADD R24, R2, 0x1, R3 ;  /* 0x0000000102187824 */ /* 0x000fe200078e0203 */
[----:B------:R-:W-:Y:S01]  /*14d20*/  BAR.SYNC.DEFER_BLOCKING 0x0 ;  /* 0x0000000000007b1d */ /* 0x000fe20000010000 */
[----:B------:R-:W-:-:S05]  /*14d30*/  IMAD R26, R4, 0x10, R5 ;  /* 0x00000010041a7824 */ /* 0x000fca00078e0205 */
[----:B------:R-:W-:Y:S02]  /*14d40*/  STSM.16.M88.4 [R24], R12 ;  /* 0x0000000c18007844 */ /* 0x000fe40000000200 */
[----:B------:R-:W-:Y:S06]  /*14d50*/  BAR.SYNC.DEFER_BLOCKING 0x0 ;  /* 0x0000000000007b1d */ /* 0x000fec0000010000 */
[----:B------:R-:W-:Y:S02]  /*14d60*/  LDS.128 R28, [R26] ;  /* 0x000000001a1c7984 */ /* 0x000fe40000000c00 */
[----:B------:R-:W-:Y:S06]  /*14d70*/  BAR.SYNC.DEFER_BLOCKING 0x0 ;  /* 0x0000000000007b1d */ /* 0x000fec0000010000 */
[----:B------:R-:W-:Y:S02]  /*14d80*/  STSM.16.M88.4 [R24], R16 ;  /* 0x0000001018007844 */ /* 0x000fe40000000200 */
[----:B------:R-:W-:Y:S06]  /*14d90*/  BAR.SYNC.DEFER_BLOCKING 0x0 ;  /* 0x0000000000007b1d */ /* 0x000fec0000010000 */
[----:B------:R-:W0:Y:S02]  /*14da0*/  LDS.128 R8, [R26] ;  /* 0x000000001a087984 */ /* 0x000e240000000c00 */
[----:B------:R-:W-:Y:S06]  /*14db0*/  BAR.SYNC.DEFER_BLOCKING 0x0 ;  /* 0x0000000000007b1d */ /* 0x000fec0000010000 */
[----:B------:R-:W-:Y:S02]  /*14dc0*/  STSM.16.M88.4 [R24], R20 ;  /* 0x0000001418007844 */ /* 0x000fe40000000200 */
[----:B------:R-:W-:Y:S06]  /*14dd0*/  BAR.SYNC.DEFER_BLOCKING 0x0 ;  /* 0x0000000000007b1d */ /* 0x000fec0000010000 */
[----:B------:R-:W1:Y:S02]  /*14de0*/  LDS.128 R4, [R26] ;  /* 0x000000001a047984 */ /* 0x000e640000000c00 */
[----:B------:R-:W-:Y:S06]  /*14df0*/  BAR.SYNC.DEFER_BLOCKING 0x0 ;  /* 0x0000000000007b1d */ /* 0x000fec0000010000 */
[----:B------:R0:W-:Y:S02]  /*14e00*/  STSM.16.M88.4 [R24], R56 ;  /* 0x0000003818007844 */ /* 0x0001e40000000200 */
[----:B0-----:R-:W-:-:S02]  /*14e10*/  PRMT R24, R8, 0x7632, R24 ;  /* 0x0000763208187816 */ /* 0x001fc40000000018 */
[C---:B--2---:R-:W-:Y:S01]  /*14e20*/  IADD3 R2, R62.reuse, 0x1, RZ ;  /* 0x000000013e027810 */ /* 0x044fe20007ffe0ff */
[----:B------:R-:W-:-:S03]  /*14e30*/  VIADD R12, R62, 0x2 ;  /* 0x000000023e0c7836 */ /* 0x000fc60000000000 */
[----:B-----5:R-:W-:Y:S01]  /*14e40*/  ISETP.GE.AND P4, PT, R2, R39, PT ;  /* 0x000000270200720c */ /* 0x020fe20003f86270 */
[C---:B---3--:R-:W-:Y:S01]  /*14e50*/  IMAD R0, R61.reuse, R25, RZ ;  /* 0x000000193d007224 */ /* 0x048fe200078e02ff */
[----:B------:R-:W-:Y:S01]  /*14e60*/  BAR.SYNC.DEFER_BLOCKING 0x0 ;  /* 0x0000000000007b1d */ /* 0x000fe20000010000 */
[----:B------:R-:W-:-:S03]  /*14e70*/  ISETP.GE.AND P2, PT, R61, R38, PT ;  /* 0x000000263d00720c */ /* 0x000fc60003f46270 */
[----:B------:R-:W-:Y:S02]  /*14e80*/  LEA R2, P0, R0, R32, 0x1 ;  /* 0x0000002000027211 */ /* 0x000fe400078008ff */
[C---:B------:R-:W-:Y:S01]  /*14e90*/  ISETP.LT.AND P2, PT, R62.reuse, R39, !P2 ;  /* 0x000000273e00720c */ /* 0x040fe20005741270 */
[----:B------:R-:W-:Y:S01]  /*14ea0*/  VIADD R14, R62, 0x3 ;  /* 0x000000033e0e7836 */ /* 0x000fe20000000000 */
[----:B------:R-:W-:Y:S01]  /*14eb0*/  LEA.HI.X.SX32 R3, R0, R33, 0x1, P0 ;  /* 0x0000002100037211 */ /* 0x000fe200000f0eff */
[----:B------:R-:W-:Y:S01]  /*14ec0*/  IMAD R17, R62, R36, RZ ;  /* 0x000000243e117224 */ /* 0x000fe200078e02ff */
[-C--:B------:R-:W-:Y:S01]  /*14ed0*/  ISETP.GE.AND P6, PT, R12, R39.reuse, PT ;  /* 0x000000270c00720c */ /* 0x080fe20003fc6270 */
[----:B------:R-:W-:Y:S01]  /*14ee0*/  VIADD R12, R62, 0x4 ;  /* 0x000000043e0c7836 */ /* 0x000fe20000000000 */
[----:B------:R-:W-:Y:S01]  /*14ef0*/  ISETP.GE.AND P0, PT, R14, R39, PT ;  /* 0x000000270e00720c */ /* 0x000fe20003f06270 */
[----:B------:R-:W-:Y:S01]  /*14f00*/  IMAD.WIDE R14, R17, 0x2, R2 ;  /* 0x00000002110e7825 */ /* 0x000fe200078e0202 */
[----:B------:R-:W-:-:S02]  /*14f10*/  LEA R0, R25, R0, 0x7 ;  /* 0x0000000019007211 */ /* 0x000fc400078e38ff */
[-C--:B------:R-:W-:Y:S02]  /*14f20*/  ISETP.GE.AND P5, PT, R62, R39.reuse, PT ;  /* 0x000000273e00720c */ /* 0x080fe40003fa6270 */
[----:B------:R-:W-:Y:S02]  /*14f30*/  ISETP.GE.AND P1, PT, R12, R39, PT ;  /* 0x000000270c00720c */ /* 0x000fe40003f26270 */
[----:B------:R-:W-:Y:S01]  /*14f40*/  LEA R12, P3, R0, R32, 0x1 ;  /* 0x00000020000c7211 */ /* 0x000fe200078608ff */
[----:B------:R0:W-:Y:S01]  /*14f50*/  @P2 STG.E.U16 desc[UR60][R14.64], R28 ;  /* 0x0000001c0e002986 */ /* 0x0001e2000c10153c */
[-C--:B----4-:R-:W-:Y:S02]  /*14f60*/  ISETP.LT.AND P2, PT, R60, R38.reuse, !P5 ;  /* 0x000000263c00720c */ /* 0x090fe40006f41270 */
[----:B------:R-:W-:Y:S01]  /*14f70*/  LEA.HI.X.SX32 R13, R0, R33, 0x1, P3 ;  /* 0x00000021000d7211 */ /* 0x000fe200018f0eff */
[----:B------:R-:W-:Y:S01]  /*14f80*/  IMAD.IADD R23, R17, 0x1, R36 ;  /* 0x0000000111177824 */ /* 0x000fe200078e0224 */
[----:B------:R-:W-:-:S02]  /*14f90*/  ISETP.LT.AND P5, PT, R61, R38, !P4 ;  /* 0x000000263d00720c */ /* 0x000fc400067a1270 */
[----:B0-----:R-:W-:Y:S01]  /*14fa0*/  PRMT R15, R28, 0x7632, R15 ;  /* 0x000076321c0f7816 */ /* 0x001fe2000000000f */
[----:B------:R-:W-:Y:S01]  /*14fb0*/  IMAD.WIDE R16, R17, 0x2, R12 ;  /* 0x0000000211107825 */ /* 0x000fe200078e020c */
[CC--:B------:R-:W-:Y:S01]  /*14fc0*/  ISETP.LT.AND P4, PT, R60.reuse, R38.reuse, !P4 ;  /* 0x000000263c00720c */ /* 0x0c0fe20006781270 */
[----:B------:R-:W0:Y:S02]  /*14fd0*/  LDS.128 R32, [R26] ;  /* 0x000000001a207984 */ /* 0x000e240000000c00 */
[----:B------:R-:W-:Y:S02]  /*14fe0*/  IMAD.WIDE R18, R23, 0x2, R2 ;  /* 0x0000000217127825 */ /* 0x000fe400078e0202 */
[----:B------:R2:W-:Y:S01]  /*14ff0*/  @P2 STG.E.U16 desc[UR60][R16.64], R15 ;  /* 0x0000000f10002986 */ /* 0x0005e2000c10153c */
[-C--:B------:R-:W-:Y:S01]  /*15000*/  ISETP.LT.AND P2, PT, R61, R38.reuse, !P6 ;  /* 0x000000263d00720c */ /* 0x080fe20007741270 */
[C---:B------:R-:W-:Y:S01]  /*15010*/  IMAD.WIDE R20, R23.reuse, 0x2, R12 ;  /* 0x0000000217147825 */ /* 0x040fe200078e020c */
[----:B------:R-:W-:Y:S01]  /*15020*/  ISETP.LT.AND P6, PT, R60, R38, !P6 ;  /* 0x000000263c00720c */ /* 0x000fe200077c1270 */
[----:B------:R-:W-:Y:S02]  /*15030*/  @P5 STG.E.U16 desc[UR60][R18.64], R8 ;  /* 0x0000000812005986 */ /* 0x000fe4000c10153c */
[----:B------:R-:W-:-:S02]  /*15040*/  IMAD.IADD R23, R23, 0x1, R36 ;  /* 0x0000000117177824 */ /* 0x000fc400078e0224 */
[----:B------:R3:W-:Y:S01]  /*15050*/  @P4 STG.E.U16 desc[UR60][R20.64], R24 ;  /* 0x0000001814004986 */ /* 0x0007e2000c10153c */
[----:B------:R-:W-:Y:S01]  /*15060*/  ISETP.LT.AND P4, PT, R61, R38, !P0 ;  /* 0x000000263d00720c */ /* 0x000fe20004781270 */
[----:B--2---:R-:W-:-:S04]  /*15070*/  IMAD.WIDE R14, R23, 0x2, R2 ;  /* 0x00000002170e7825 */ /* 0x004fc800078e0202 */
[----:B------:R-:W-:Y:S01]  /*15080*/  IMAD.WIDE R16, R23, 0x2, R12 ;  /* 0x0000000217107825 */ /* 0x000fe200078e020c */
[----:B---3--:R-:W-:-:S03]  /*15090*/  PRMT R21, R29, 0x7632, R21 ;  /* 0x000076321d157816 */ /* 0x008fc60000000015 */
[----:B------:R-:W-:Y:S01]  /*150a0*/  IMAD.IADD R25, R23, 0x1, R36 ;  /* 0x0000000117197824 */ /* 0x000fe200078e0224 */
[----:B------:R2:W-:Y:S01]  /*150b0*/  @P2 STG.E.U16 desc[UR60][R14.64], R29 ;  /* 0x0000001d0e002986 */ /* 0x0005e2000c10153c */
[----:B------:R-:W-:-:S03]  /*150c0*/  ISETP.LT.AND P0, PT, R60, R38, !P0 ;  /* 0x000000263c00720c */ /* 0x000fc60004701270 */
[----:B------:R3:W-:Y:S01]  /*150d0*/  @P6 STG.E.U16 desc[UR60][R16.64], R21 ;  /* 0x0000001510006986 */ /* 0x0007e2000c10153c */
[-C--:B------:R-:W-:Y:S01]  /*150e0*/  ISETP.LT.AND P6, PT, R61, R38.reuse, !P1 ;  /* 0x000000263d00720c */ /* 0x080fe20004fc1270 */
[----:B------:R-:W-:Y:S01]  /*150f0*/  IMAD.WIDE R18, R25, 0x2, R2 ;  /* 0x0000000219127825 */ /* 0x000fe200078e0202 */
[----:B------:R-:W-:-:S03]  /*15100*/  ISETP.LT.AND P1, PT, R60, R38, !P1 ;  /* 0x000000263c00720c */ /* 0x000fc60004f21270 */
[C---:B------:R-:W-:Y:S02]  /*15110*/  VIADD R0, R62.reuse, 0x5 ;  /* 0x000000053e007836 */ /* 0x040fe40000000000 */
[----:B------:R-:W-:Y:S02]  /*15120*/  VIADD R22, R62, 0x7 ;  /* 0x000000073e167836 */ /* 0x000fe40000000000 */
[C---:B------:R-:W-:Y:S01]  /*15130*/  IMAD.IADD R23, R25.reuse, 0x1, R36 ;  /* 0x0000000119177824 */ /* 0x040fe200078e0224 */
[----:B------:R4:W-:Y:S01]  /*15140*/  @P4 STG.E.U16 desc[UR60][R18.64], R9 ;  /* 0x0000000912004986 */ /* 0x0009e2000c10153c */
[----:B--2---:R-:W-:Y:S01]  /*15150*/  IMAD.WIDE R14, R25, 0x2, R12 ;  /* 0x00000002190e7825 */ /* 0x004fe200078e020c */
[-C--:B------:R-:W-:Y:S02]  /*15160*/  ISETP.GE.AND P3, PT, R0, R39.reuse, PT ;  /* 0x000000270000720c */ /* 0x080fe40003f66270 */
[----:B------:R-:W-:Y:S01]  /*15170*/  ISETP.GE.AND P2, PT, R22, R39, PT ;  /* 0x000000271600720c */ /* 0x000fe20003f46270 */
[----:B---3--:R-:W-:Y:S01]  /*15180*/  IMAD.WIDE R20, R23, 0x2, R2 ;  /* 0x0000000217147825 */ /* 0x008fe200078e0202 */
[----:B------:R-:W-:-:S02]  /*15190*/  IADD3 R0, R62, 0x6, RZ ;  /* 0x000000063e007810 */ /* 0x000fc40007ffe0ff */
[----:B------:R-:W-:Y:S01]  /*151a0*/  PRMT R22, R30, 0x7632, R22 ;  /* 0x000076321e167816 */ /* 0x000fe20000000016 */
[----:B------:R-:W-:Y:S01]  /*151b0*/  IMAD.WIDE R16, R23, 0x2, R12 ;  /* 0x0000000217107825 */ /* 0x000fe200078e020c */
[----:B----4-:R-:W-:Y:S02]  /*151c0*/  PRMT R19, R9, 0x7632, R19 ;  /* 0x0000763209137816 */ /* 0x010fe40000000013 */
[----:B------:R-:W-:-:S03]  /*151d0*/  ISETP.GE.AND P5, PT, R0, R39, PT ;  /* 0x000000270000720c */ /* 0x000fc60003fa6270 */
[----:B------:R-:W-:Y:S04]  /*151e0*/  @P0 STG.E.U16 desc[UR60][R14.64], R19 ;  /* 0x000000130e000986 */ /* 0x000fe8000c10153c */
[----:B------:R-:W-:Y:S01]  /*151f0*/  @P6 STG.E.U16 desc[UR60][R20.64], R30 ;  /* 0x0000001e14006986 */ /* 0x000fe2000c10153c */
[----:B------:R-:W-:-:S03]  /*15200*/  VIADD R8, R62, 0x9 ;  /* 0x000000093e087836 */ /* 0x000fc60000000000 */
[----:B------:R2:W-:Y:S01]  /*15210*/  @P1 STG.E.U16 desc[UR60][R16.64], R22 ;  /* 0x0000001610001986 */ /* 0x0005e2000c10153c */
[-C--:B------:R-:W-:Y:S01]  /*15220*/  ISETP.LT.AND P1, PT, R61, R38.reuse, !P3 ;  /* 0x000000263d00720c */ /* 0x080fe20005f21270 */
[--C-:B------:R-:W-:Y:S01]  /*15230*/  IMAD.IADD R23, R23, 0x1, R36.reuse ;  /* 0x0000000117177824 */ /* 0x100fe200078e0224 */
[CC--:B------:R-:W-:Y:S02]  /*15240*/  ISETP.LT.AND P3, PT, R60.reuse, R38.reuse, !P3 ;  /* 0x000000263c00720c */ /* 0x0c0fe40005f61270 */
[-C--:B------:R-:W-:Y:S02]  /*15250*/  ISETP.LT.AND P6, PT, R61, R38.reuse, !P5 ;  /* 0x000000263d00720c */ /* 0x080fe40006fc1270 */
[----:B------:R-:W-:Y:S01]  /*15260*/  ISETP.LT.AND P5, PT, R60, R38, !P5 ;  /* 0x000000263c00720c */ /* 0x000fe20006fa1270 */
[C---:B------:R-:W-:Y:S01]  /*15270*/  IMAD.IADD R25, R23.reuse, 0x1, R36 ;  /* 0x0000000117197824 */ /* 0x040fe200078e0224 */
[----:B------:R-:W-:Y:S01]  /*15280*/  ISETP.GE.AND P0, PT, R8, R39, PT ;  /* 0x000000270800720c */ /* 0x000fe20003f06270 */
[----:B------:R-:W-:Y:S01]  /*15290*/  IMAD.WIDE R8, R23, 0x2, R2 ;  /* 0x0000000217087825 */ /* 0x000fe200078e0202 */
[----:B--2---:R-:W-:-:S03]  /*152a0*/  PRMT R22, R10, 0x7632, R22 ;  /* 0x000076320a167816 */ /* 0x004fc60000000016 */
[----:B------:R-:W-:Y:S01]  /*152b0*/  IMAD.WIDE R14, R23, 0x2, R12 ;  /* 0x00000002170e7825 */ /* 0x000fe200078e020c */
[----:B------:R-:W-:-:S03]  /*152c0*/  PRMT R23, R31, 0x7632, R23 ;  /* 0x000076321f177816 */ /* 0x000fc60000000017 */
[C---:B------:R-:W-:Y:S01]  /*152d0*/  IMAD.WIDE R16, R25.reuse, 0x2, R2 ;  /* 0x0000000219107825 */ /* 0x040fe200078e0202 */
[----:B------:R-:W-:Y:S01]  /*152e0*/  IADD3 R0, R62, 0x8, RZ ;  /* 0x000000083e007810 */ /* 0x000fe20007ffe0ff */
[----:B------:R2:W-:Y:S02]  /*152f0*/  @P1 STG.E.U16 desc[UR60][R8.64], R10 ;  /* 0x0000000a08001986 */ /* 0x0005e4000c10153c */
[----:B------:R-:W-:Y:S02]  /*15300*/  IMAD.WIDE R18, R25, 0x2, R12 ;  /* 0x0000000219127825 */ /* 0x000fe400078e020c */
[----:B------:R3:W-:Y:S01]  /*15310*/  @P3 STG.E.U16 desc[UR60][R14.64], R22 ;  /* 0x000000160e003986 */ /* 0x0007e2000c10153c */
[----:B------:R-:W-:-:S03]  /*15320*/  ISETP.GE.AND P4, PT, R0, R39, PT ;  /* 0x000000270000720c */ /* 0x000fc60003f86270 */
[----:B------:R4:W-:Y:S01]  /*15330*/  @P6 STG.E.U16 desc[UR60][R16.64], R31 ;  /* 0x0000001f10006986 */ /* 0x0009e2000c10153c */
[----:B------:R-:W-:-:S03]  /*15340*/  IMAD.IADD R25, R25, 0x1, R36 ;  /* 0x0000000119197824 */ /* 0x000fc600078e0224 */
[----:B------:R5:W-:Y:S01]  /*15350*/  @P5 STG.E.U16 desc[UR60][R18.64], R23 ;  /* 0x0000001712005986 */ /* 0x000be2000c10153c */
[CC--:B------:R-:W-:Y:S02]  /*15360*/  ISETP.LT.AND P5, PT, R61.reuse, R38.reuse, !P2 ;  /* 0x000000263d00720c */ /* 0x0c0fe400057a1270 */
[CC--:B------:R-:W-:Y:S02]  /*15370*/  ISETP.LT.AND P2, PT, R60.reuse, R38.reuse, !P2 ;  /* 0x000000263c00720c */ /* 0x0c0fe40005741270 */
[----:B------:R-:W-:Y:S01]  /*15380*/  ISETP.LT.AND P6, PT, R61, R38, !P4 ;  /* 0x000000263d00720c */ /* 0x000fe200067c1270 */
[C---:B--2---:R-:W-:Y:S01]  /*15390*/  IMAD.WIDE R8, R25.reuse, 0x2, R2 ;  /* 0x0000000219087825 */ /* 0x044fe200078e0202 */
[C---:B------:R-:W-:Y:S02]  /*153a0*/  IADD3 R21, R25.reuse, R36, RZ ;  /* 0x0000002419157210 */ /* 0x040fe40007ffe0ff */
[----:B------:R-:W-:Y:S01]  /*153b0*/  ISETP.LT.AND P4, PT, R60, R38, !P4 ;  /* 0x000000263c00720c */ /* 0x000fe20006781270 */
[----:B---3--:R-:W-:Y:S01]  /*153c0*/  IMAD.WIDE R14, R25, 0x2, R12 ;  /* 0x00000002190e7825 */ /* 0x008fe200078e020c */
[----:B------:R-:W-:-:S02]  /*153d0*/  PRMT R10, R11, 0x7632, R10 ;  /* 0x000076320b0a7816 */ /* 0x000fc4000000000a */
[----:B------:R-:W-:Y:S01]  /*153e0*/  IADD3 R0, R62, 0xa, RZ ;  /* 0x0000000a3e007810 */ /* 0x000fe20007ffe0ff */
[----:B----4-:R-:W-:Y:S01]  /*153f0*/  IMAD.WIDE R16, R21, 0x2, R2 ;  /* 0x0000000215107825 */ /* 0x010fe200078e0202 */
[----:B------:R2:W-:Y:S02]  /*15400*/  @P5 STG.E.U16 desc[UR60][R8.64], R11 ;  /* 0x0000000b08005986 */ /* 0x0005e4000c10153c */
[----:B------:R-:W-:Y:S02]  /*15410*/  ISETP.GE.AND P1, PT, R0, R39, PT ;  /* 0x000000270000720c */ /* 0x000fe40003f26270 */
[----:B------:R3:W-:Y:S01]  /*15420*/  @P2 STG.E.U16 desc[UR60][R14.64], R10 ;  /* 0x0000000a0e002986 */ /* 0x0007e2000c10153c */
[-C--:B------:R-:W-:Y:S01]  /*15430*/  ISETP.LT.AND P2, PT, R61, R38.reuse, !P0 ;  /* 0x000000263d00720c */ /* 0x080fe20004741270 */
[----:B-----5:R-:W-:Y:S01]  /*15440*/  IMAD.WIDE R18, R21, 0x2, R12 ;  /* 0x0000000215127825 */ /* 0x020fe200078e020c */
[-C--:B------:R-:W-:Y:S01]  /*15450*/  ISETP.LT.AND P0, PT, R60, R38.reuse, !P0 ;  /* 0x000000263c00720c */ /* 0x080fe20004701270 */
[----:B-1----:R0:W-:Y:S01]  /*15460*/  @P6 STG.E.U16 desc[UR60][R16.64], R4 ;  /* 0x0000000410006986 */ /* 0x0021e2000c10153c */
[----:B------:R-:W-:Y:S01]  /*15470*/  ISETP.LT.AND P6, PT, R61, R38, !P1 ;  /* 0x000000263d00720c */ /* 0x000fe20004fc1270 */
[----:B------:R-:W-:Y:S01]  /*15480*/  IMAD.IADD R21, R21, 0x1, R36 ;  /* 0x0000000115157824 */ /* 0x000fe200078e0224 */
[----:B--2---:R-:W-:Y:S01]  /*15490*/  PRMT R9, R4, 0x7632, R9 ;  /* 0x0000763204097816 */ /* 0x004fe20000000009 */
[----:B------:R-:W-:-:S02]  /*154a0*/  VIADD R0, R62, 0xb ;  /* 0x0000000b3e007836 */ /* 0x000fc40000000000 */
[C---:B------:R-:W-:Y:S02]  /*154b0*/  IMAD.IADD R23, R21.reuse, 0x1, R36 ;  /* 0x0000000115177824 */ /* 0x040fe400078e0224 */
[----:B------:R1:W-:Y:S01]  /*154c0*/  @P4 STG.E.U16 desc[UR60][R18.64], R9 ;  /* 0x0000000912004986 */ /* 0x0003e2000c10153c */
[----:B------:R-:W-:Y:S02]  /*154d0*/  VIADD R20, R62, 0xc ;  /* 0x0000000c3e147836 */ /* 0x000fe40000000000 */
[----:B---3--:R-:W-:Y:S01]  /*154e0*/  IMAD.WIDE R10, R21, 0x2, R12 ;  /* 0x00000002150a7825 */ /* 0x008fe200078e020c */
[----:B0-----:R-:W-:Y:S02]  /*154f0*/  PRMT R4, R32, 0x7632, R4 ;  /* 0x0000763220047816 */ /* 0x001fe40000000004 */
[----:B------:R-:W-:Y:S01]  /*15500*/  ISETP.GE.AND P3, PT, R0, R39, PT ;  /* 0x000000270000720c */ /* 0x000fe20003f66270 */
[----:B------:R-:W-:-:S04]  /*15510*/  IMAD.WIDE R14, R23, 0x2, R2 ;  /* 0x00000002170e7825 */ /* 0x000fc800078e0202 */
[----:B-1----:R-:W-:Y:S01]  /*15520*/  IMAD.WIDE R8, R21, 0x2, R2 ;  /* 0x0000000215087825 */ /* 0x002fe200078e0202 */
[----:B------:R-:W-:Y:S02]  /*15530*/  ISETP.GE.AND P5, PT, R20, R39, PT ;  /* 0x000000271400720c */ /* 0x000fe40003fa6270 */
[----:B------:R-:W-:Y:S02]  /*15540*/  ISETP.LT.AND P1, PT, R60, R38, !P1 ;  /* 0x000000263c00720c */ /* 0x000fe40004f21270 */
[----:B------:R0:W-:Y:S01]  /*15550*/  @P2 STG.E.U16 desc[UR60][R8.64], R32 ;  /* 0x0000002008002986 */ /* 0x0001e2000c10153c */
[----:B------:R-:W-:-:S03]  /*15560*/  IMAD.IADD R17, R23, 0x1, R36 ;  /* 0x0000000117117824 */ /* 0x000fc600078e0224 */
[----:B------:R1:W-:Y:S01]  /*15570*/  @P0 STG.E.U16 desc[UR60][R10.64], R4 ;  /* 0x000000040a000986 */ /* 0x0003e2000c10153c */
[CC--:B------:R-:W-:Y:S02]  /*15580*/  ISETP.LT.AND P0, PT, R61.reuse, R38.reuse, !P3 ;  /* 0x000000263d00720c */ /* 0x0c0fe40005f01270 */
[-C--:B------:R-:W-:Y:S01]  /*15590*/  ISETP.LT.AND P3, PT, R60, R38.reuse, !P3 ;  /* 0x000000263c00720c */ /* 0x080fe20005f61270 */
[----:B------:R2:W-:Y:S01]  /*155a0*/  @P6 STG.E.U16 desc[UR60][R14.64], R5 ;  /* 0x000000050e006986 */ /* 0x0005e2000c10153c */
[----:B------:R-:W-:Y:S01]  /*155b0*/  ISETP.LT.AND P6, PT, R61, R38, !P5 ;  /* 0x000000263d00720c */ /* 0x000fe20006fc1270 */
[----:B------:R-:W-:Y:S01]  /*155c0*/  VIADD R0, R62, 0xd ;  /* 0x0000000d3e007836 */ /* 0x000fe20000000000 */
[----:B------:R-:W-:Y:S01]  /*155d0*/  PRMT R16, R5, 0x7632, R16 ;  /* 0x0000763205107816 */ /* 0x000fe20000000010 */
[----:B------:R-:W-:Y:S02]  /*155e0*/  IMAD.IADD R19, R17, 0x1, R36 ;  /* 0x0000000111137824 */ /* 0x000fe400078e0224 */
[----:B0-----:R-:W-:Y:S01]  /*155f0*/  IMAD.WIDE R8, R23, 0x2, R12 ;  /* 0x0000000217087825 */ /* 0x001fe200078e020c */
[----:B------:R-:W-:-:S03]  /*15600*/  PRMT R18, R33, 0x7632, R18 ;  /* 0x0000763221127816 */ /* 0x000fc60000000012 */
[C---:B-1----:R-:W-:Y:S01]  /*15610*/  IMAD.WIDE R10, R17.reuse, 0x2, R2 ;  /* 0x00000002110a7825 */ /* 0x042fe200078e0202 */
[----:B------:R-:W-:Y:S02]  /*15620*/  IADD3 R20, R62, 0xe, RZ ;  /* 0x0000000e3e147810 */ /* 0x000fe40007ffe0ff */
[-C--:B------:R-:W-:Y:S01]  /*15630*/  ISETP.GE.AND P4, PT, R0, R39.reuse, PT ;  /* 0x000000270000720c */ /* 0x080fe20003f86270 */
[----:B--2---:R-:W-:Y:S01]  /*15640*/  IMAD.WIDE R4, R17, 0x2, R12 ;  /* 0x0000000211047825 */ /* 0x004fe200078e020c */
[----:B------:R-:W-:Y:S03]  /*15650*/  @P1 STG.E.U16 desc[UR60][R8.64], R16 ;  /* 0x0000001008001986 */ /* 0x000fe6000c10153c */
[C---:B------:R-:W-:Y:S01]  /*15660*/  IMAD.WIDE R14, R19.reuse, 0x2, R2 ;  /* 0x00000002130e7825 */ /* 0x040fe200078e0202 */
[----:B------:R-:W-:Y:S03]  /*15670*/  @P0 STG.E.U16 desc[UR60][R10.64], R33 ;  /* 0x000000210a000986 */ /* 0x000fe6000c10153c */
[----:B------:R-:W-:Y:S01]  /*15680*/  VIADD R0, R62, 0xf ;  /* 0x0000000f3e007836 */ /* 0x000fe20000000000 */
[----:B------:R-:W-:Y:S01]  /*15690*/  ISETP.GE.AND P2, PT, R20, R39, PT ;  /* 0x000000271400720c */ /* 0x000fe20003f46270 */
[----:B------:R0:W-:Y:S01]  /*156a0*/  @P3 STG.E.U16 desc[UR60][R4.64], R18 ;  /* 0x0000001204003986 */ /* 0x0001e2000c10153c */
[----:B------:R-:W-:-:S02]  /*156b0*/  IADD3 R17, R19, R36, RZ ;  /* 0x0000002413117210 */ /* 0x000fc40007ffe0ff */
[-C--:B------:R-:W-:Y:S01]  /*156c0*/  ISETP.LT.AND P5, PT, R60, R38.reuse, !P5 ;  /* 0x000000263c00720c */ /* 0x080fe20006fa1270 */
[----:B------:R1:W-:Y:S01]  /*156d0*/  @P6 STG.E.U16 desc[UR60][R14.64], R6 ;  /* 0x000000060e006986 */ /* 0x0003e2000c10153c */
[----:B------:R-:W-:Y:S02]  /*156e0*/  ISETP.GE.AND P1, PT, R0, R39, PT ;  /* 0x000000270000720c */ /* 0x000fe40003f26270 */
[CC--:B------:R-:W-:Y:S02]  /*156f0*/  ISETP.LT.AND P6, PT, R61.reuse, R38.reuse, !P4 ;  /* 0x000000263d00720c */ /* 0x0c0fe400067c1270 */
[CC--:B------:R-:W-:Y:S02]  /*15700*/  ISETP.LT.AND P4, PT, R60.reuse, R38.reuse, !P4 ;  /* 0x000000263c00720c */ /* 0x0c0fe40006781270 */
[-C--:B------:R-:W-:Y:S01]  /*15710*/  ISETP.LT.AND P3, PT, R61, R38.reuse, !P2 ;  /* 0x000000263d00720c */ /* 0x080fe20005761270 */
[----:B------:R-:W-:Y:S01]  /*15720*/  IMAD.IADD R21, R17, 0x1, R36 ;  /* 0x0000000111157824 */ /* 0x000fe200078e0224 */
[----:B------:R-:W-:-:S02]  /*15730*/  ISETP.LT.AND P2, PT, R60, R38, !P2 ;  /* 0x000000263c00720c */ /* 0x000fc40005741270 */
[-C--:B------:R-:W-:Y:S02]  /*15740*/  ISETP.LT.AND P0, PT, R61, R38.reuse, !P1 ;  /* 0x000000263d00720c */ /* 0x080fe40004f01270 */
[----:B------:R-:W-:Y:S01]  /*15750*/  ISETP.LT.AND P1, PT, R60, R38, !P1 ;  /* 0x000000263c00720c */ /* 0x000fe20004f21270 */
[----:B0-----:R-:W-:Y:S01]  /*15760*/  IMAD.WIDE R4, R19, 0x2, R12 ;  /* 0x0000000213047825 */ /* 0x001fe200078e020c */
[----:B------:R-:W-:Y:S02]  /*15770*/  PRMT R0, R6, 0x7632, R0 ;  /* 0x0000763206007816 */ /* 0x000fe40000000000 */
[----:B-1----:R-:W-:Y:S01]  /*15780*/  PRMT R6, R34, 0x7632, R6 ;  /* 0x0000763222067816 */ /* 0x002fe20000000006 */
[----:B------:R-:W-:Y:S02]  /*15790*/  IMAD.IADD R19, R21, 0x1, R36 ;  /* 0x0000000115137824 */ /* 0x000fe400078e0224 */
[----:B------:R-:W-:Y:S01]  /*157a0*/  IMAD.WIDE R8, R17, 0x2, R2 ;  /* 0x0000000211087825 */ /* 0x000fe200078e0202 */
[----:B------:R-:W-:-:S03]  /*157b0*/  PRMT R18, R7, 0x7632, R18 ;  /* 0x0000763207127816 */ /* 0x000fc60000000012 */
[----:B------:R-:W-:Y:S01]  /*157c0*/  IMAD.WIDE R10, R17, 0x2, R12 ;  /* 0x00000002110a7825 */ /* 0x000fe200078e020c */
[----:B------:R0:W-:Y:S03]  /*157d0*/  @P5 STG.E.U16 desc[UR60][R4.64], R0 ;  /* 0x0000000004005986 */ /* 0x0001e6000c10153c */
[C---:B------:R-:W-:Y:S01]  /*157e0*/  IMAD.WIDE R14, R21.reuse, 0x2, R2 ;  /* 0x00000002150e7825 */ /* 0x040fe200078e0202 */
[----:B------:R0:W-:Y:S03]  /*157f0*/  @P6 STG.E.U16 desc[UR60][R8.64], R34 ;  /* 0x0000002208006986 */ /* 0x0001e6000c10153c */
[----:B------:R-:W-:Y:S01]  /*15800*/  IMAD.WIDE R16, R21, 0x2, R12 ;  /* 0x0000000215107825 */ /* 0x000fe200078e020c */
[----:B------:R0:W-:Y:S03]  /*15810*/  @P4 STG.E.U16 desc[UR60][R10.64], R6 ;  /* 0x000000060a004986 */ /* 0x0001e6000c10153c */
[C---:B------:R-:W-:Y:S01]  /*15820*/  IMAD.WIDE R2, R19.reuse, 0x2, R2 ;  /* 0x0000000213027825 */ /* 0x040fe200078e0202 */
[----:B------:R0:W-:Y:S04]  /*15830*/  @P3 STG.E.U16 desc[UR60][R14.64], R7 ;  /* 0x000000070e003986 */ /* 0x0001e8000c10153c */
[----:B------:R0:W-:Y:S01]  /*15840*/  @P2 STG.E.U16 desc[UR60][R16.64], R18 ;  /* 0x0000001210002986 */ /* 0x0001e2000c10153c */
[----:B------:R-:W-:-:S03]  /*15850*/  IMAD.WIDE R12, R19, 0x2, R12 ;  /* 0x00000002130c7825 */ /* 0x000fc600078e020c */
[----:B------:R0:W-:Y:S01]  /*15860*/  @P0 STG.E.U16 desc[UR60][R2.64], R35 ;  /* 0x0000002302000986 */ /* 0x0001e2000c10153c */
[----:B------:R-:W-:Y:S05]  /*15870*/  @!P1 EXIT ;  /* 0x000000000000994d */ /* 0x000fea0003800000 */
[----:B0-----:R-:W-:-:S05]  /*15880*/  PRMT R6, R35, 0x7632, R6 ;  /* 0x0000763223067816 */ /* 0x001fca0000000006 */
[----:B------:R-:W-:Y:S01]  /*15890*/  STG.E.U16 desc[UR60][R12.64], R6 ;  /* 0x000000060c007986 */ /* 0x000fe2000c10153c */
[----:B------:R-:W-:Y:S05]  /*158a0*/  EXIT ;  /* 0x000000000000794d */ /* 0x000fea0003800000 */
.L_x_2:
[----:B------:R-:W-:-:S00]  /*158b0*/  BRA `(.L_x_2) ;  /* 0xfffffffc00fc7947 */ /* 0x000fc0000383ffff */
[----:B------:R-:W-:-:S00]  /*158c0*/  NOP ;  /* 0x0000000000007918 */ /* 0x000fc00000000000 */
        /* <DEDUP_REMOVED lines=11> */
.L_x_3:


//--------------------- .nv.shared.matmul_kernel  --------------------------
	.section	.nv.shared.matmul_kernel,"aw",@nobits
	.sectionflags	@""
	.align	16
	.zero		1024


//--------------------- .nv.shared.reserved.0     --------------------------
	.section	.nv.shared.reserved.0,"aw",@nobits
	.weak		__nv_reservedSMEM_offset_0_alias
	.size		__nv_reservedSMEM_offset_0_alias, 0, 0
	.other		__nv_reservedSMEM_offset_0_alias,@"STO_CUDA_RESERVED_SHARED STV_DEFAULT"
__nv_reservedSMEM_offset_0_alias:
	.zero		0


//--------------------- .nv.constant0.matmul_kernel --------------------------
	.section	.nv.constant0.matmul_kernel,"a",@progbits
	.sectionflags	@""
	.align	4
.nv.constant0.matmul_kernel:
	.zero		608


//--------------------- SYMBOLS --------------------------

	.type		.nv.reservedSmem.offset0,@object
	.size		.nv.reservedSmem.offset0,0x4
